	.target	sm_100a

	.elftype	@"ET_EXEC"


//--------------------- .note.nv.tkinfo           --------------------------
	.section	.note.nv.tkinfo,"",@"SHT_NOTE"
	.sectionflags	@"SHF_NOTE_NV_TKINFO"
	.tkinfo
        /*0018*/ 	.word	0x00000002
        /*0030*/ 	.string	""
        /*0030*/ 	.string	"ptxas"
        /*0030*/ 	.string	"Cuda compilation tools, release 13.0, V13.0.88"
        /*0030*/ 	.string	"Build cuda_13.0.r13.0/compiler.36424714_0"
        /*0030*/ 	.string	"-arch sm_100a -m 64 "



//--------------------- .note.nv.cuinfo           --------------------------
	.section	.note.nv.cuinfo,"",@"SHT_NOTE"
	.sectionflags	@"SHF_NOTE_NV_CUINFO"
        /*0018*/ 	.short	0x0002
        /*001a*/ 	.short	0x0064
        /*001c*/ 	.short	0x0082
	.zero		2


//--------------------- .nv.info                  --------------------------
	.section	.nv.info,"",@"SHT_CUDA_INFO"
	.align	4


	//----- nvinfo : EIATTR_REGCOUNT
	.align		4
        /*0000*/ 	.byte	0x04, 0x2f
        /*0002*/ 	.short	(.L_19 - .L_18)
	.align		4
.L_18:
        /*0004*/ 	.word	index@(_ZN7cutlass13device_kernelINS_4gemm6kernel13GemmUniversalIN4cute5tupleIJiiiiEEENS1_10collective13CollectiveMmaINS1_35MainloopSm100TmaUmmaWarpSpecializedILi10ELi2ELi2ENS5_IJNS4_1CILi2EEESB_NSA_ILi1EEEEEEEENS5_IJNSA_ILi256EEESF_NSA_ILi32EEEEEENS_10bfloat16_tENS5_IJlSC_lEEESI_SJ_NS4_8TiledMMAINS4_8MMA_AtomIJNS4_26SM100_MMA_F16BF16_2x1SM_SSISI_SI_fLi256ELi256ELNS4_4UMMA5MajorE0ELSO_0ELNSN_7ScaleInE0ELSP_0EEEEEENS4_6LayoutINS5_IJSC_SC_SC_EEENS5_IJNSA_ILi0EEESU_SU_EEEEENS5_IJNS4_10UnderscoreESX_SX_EEEEENS4_28SM100_TMA_2SM_LOAD_MULTICASTENS4_14ComposedLayoutINS4_7SwizzleILi2ELi4ELi3EEENS4_18smem_ptr_flag_bitsILi16EEENSS_INS5_IJNSA_ILi8EEESG_EEENS5_IJSG_SC_EEEEEEEvNS4_8identityENS4_18SM100_TMA_2SM_LOADES1A_vS1B_EENS_8epilogue10collective18CollectiveEpilogueINS1E_23Sm100TmaWarpSpecializedILi4ELi2ELi64ELb1ELb0EEEJNS5_IJNSA_ILi128EEESF_SG_EEENS5_IJNSS_IS1J_SC_EENSS_INSA_ILi64EEESC_EEEEESI_SJ_SI_SJ_NS1E_6fusion15FusionCallbacksIS1I_NS1P_17LinearCombinationISI_fSI_fLNS_15FloatRoundStyleE2EEES1K_S1O_JEEENS4_5SM1004TMEM4LOAD26SM100_TMEM_LOAD_32dp32b64xENS4_13SM90_TMA_LOADENS11_INS12_ILi3ELi4ELi3EEES15_NSS_INS5_IJS16_S1M_EEENS5_IJS1M_SC_EEEEEEENS4_39AutoVectorizingCopyWithAssumedAlignmentILi128EEENS4_14SM90_TMA_STOREES24_S26_S26_EEEvvEEEEvNT_6ParamsE)
        /*0008*/ 	.word	0x000000ad


	//----- nvinfo : EIATTR_FRAME_SIZE
	.align		4
.L_19:
        /*000c*/ 	.byte	0x04, 0x11
        /*000e*/ 	.short	(.L_21 - .L_20)
	.align		4
.L_20:
        /*0010*/ 	.word	index@($__internal_2_$__cuda_sm10x_tcgen05_guardrail_trap_unallocated_columns_being_dealloced)
        /*0014*/ 	.word	0x00000000


	//----- nvinfo : EIATTR_FRAME_SIZE
	.align		4
.L_21:
        /*0018*/ 	.byte	0x04, 0x11
        /*001a*/ 	.short	(.L_23 - .L_22)
	.align		4
.L_22:
        /*001c*/ 	.word	index@($__internal_1_$__cuda_sm10x_tcgen05_guardrail_trap_phase_invalid_during_alloc)
        /*0020*/ 	.word	0x00000000


	//----- nvinfo : EIATTR_FRAME_SIZE
	.align		4
.L_23:
        /*0024*/ 	.byte	0x04, 0x11
        /*0026*/ 	.short	(.L_25 - .L_24)
	.align		4
.L_24:
        /*0028*/ 	.word	index@($__internal_0_$__cuda_sm10x_tcgen05_guardrail_trap_col_being_dealloced_not_returned_by_alloc)
        /*002c*/ 	.word	0x00000000


	//----- nvinfo : EIATTR_FRAME_SIZE
	.align		4
.L_25:
        /*0030*/ 	.byte	0x04, 0x11
        /*0032*/ 	.short	(.L_27 - .L_26)
	.align		4
.L_26:
        /*0034*/ 	.word	index@(_ZN7cutlass13device_kernelINS_4gemm6kernel13GemmUniversalIN4cute5tupleIJiiiiEEENS1_10collective13CollectiveMmaINS1_35MainloopSm100TmaUmmaWarpSpecializedILi10ELi2ELi2ENS5_IJNS4_1CILi2EEESB_NSA_ILi1EEEEEEEENS5_IJNSA_ILi256EEESF_NSA_ILi32EEEEEENS_10bfloat16_tENS5_IJlSC_lEEESI_SJ_NS4_8TiledMMAINS4_8MMA_AtomIJNS4_26SM100_MMA_F16BF16_2x1SM_SSISI_SI_fLi256ELi256ELNS4_4UMMA5MajorE0ELSO_0ELNSN_7ScaleInE0ELSP_0EEEEEENS4_6LayoutINS5_IJSC_SC_SC_EEENS5_IJNSA_ILi0EEESU_SU_EEEEENS5_IJNS4_10UnderscoreESX_SX_EEEEENS4_28SM100_TMA_2SM_LOAD_MULTICASTENS4_14ComposedLayoutINS4_7SwizzleILi2ELi4ELi3EEENS4_18smem_ptr_flag_bitsILi16EEENSS_INS5_IJNSA_ILi8EEESG_EEENS5_IJSG_SC_EEEEEEEvNS4_8identityENS4_18SM100_TMA_2SM_LOADES1A_vS1B_EENS_8epilogue10collective18CollectiveEpilogueINS1E_23Sm100TmaWarpSpecializedILi4ELi2ELi64ELb1ELb0EEEJNS5_IJNSA_ILi128EEESF_SG_EEENS5_IJNSS_IS1J_SC_EENSS_INSA_ILi64EEESC_EEEEESI_SJ_SI_SJ_NS1E_6fusion15FusionCallbacksIS1I_NS1P_17LinearCombinationISI_fSI_fLNS_15FloatRoundStyleE2EEES1K_S1O_JEEENS4_5SM1004TMEM4LOAD26SM100_TMEM_LOAD_32dp32b64xENS4_13SM90_TMA_LOADENS11_INS12_ILi3ELi4ELi3EEES15_NSS_INS5_IJS16_S1M_EEENS5_IJS1M_SC_EEEEEEENS4_39AutoVectorizingCopyWithAssumedAlignmentILi128EEENS4_14SM90_TMA_STOREES24_S26_S26_EEEvvEEEEvNT_6ParamsE)
        /*0038*/ 	.word	0x00000000


	//----- nvinfo : EIATTR_MIN_STACK_SIZE
	.align		4
.L_27:
        /*003c*/ 	.byte	0x04, 0x12
        /*003e*/ 	.short	(.L_29 - .L_28)
	.align		4
.L_28:
        /*0040*/ 	.word	index@(_ZN7cutlass13device_kernelINS_4gemm6kernel13GemmUniversalIN4cute5tupleIJiiiiEEENS1_10collective13CollectiveMmaINS1_35MainloopSm100TmaUmmaWarpSpecializedILi10ELi2ELi2ENS5_IJNS4_1CILi2EEESB_NSA_ILi1EEEEEEEENS5_IJNSA_ILi256EEESF_NSA_ILi32EEEEEENS_10bfloat16_tENS5_IJlSC_lEEESI_SJ_NS4_8TiledMMAINS4_8MMA_AtomIJNS4_26SM100_MMA_F16BF16_2x1SM_SSISI_SI_fLi256ELi256ELNS4_4UMMA5MajorE0ELSO_0ELNSN_7ScaleInE0ELSP_0EEEEEENS4_6LayoutINS5_IJSC_SC_SC_EEENS5_IJNSA_ILi0EEESU_SU_EEEEENS5_IJNS4_10UnderscoreESX_SX_EEEEENS4_28SM100_TMA_2SM_LOAD_MULTICASTENS4_14ComposedLayoutINS4_7SwizzleILi2ELi4ELi3EEENS4_18smem_ptr_flag_bitsILi16EEENSS_INS5_IJNSA_ILi8EEESG_EEENS5_IJSG_SC_EEEEEEEvNS4_8identityENS4_18SM100_TMA_2SM_LOADES1A_vS1B_EENS_8epilogue10collective18CollectiveEpilogueINS1E_23Sm100TmaWarpSpecializedILi4ELi2ELi64ELb1ELb0EEEJNS5_IJNSA_ILi128EEESF_SG_EEENS5_IJNSS_IS1J_SC_EENSS_INSA_ILi64EEESC_EEEEESI_SJ_SI_SJ_NS1E_6fusion15FusionCallbacksIS1I_NS1P_17LinearCombinationISI_fSI_fLNS_15FloatRoundStyleE2EEES1K_S1O_JEEENS4_5SM1004TMEM4LOAD26SM100_TMEM_LOAD_32dp32b64xENS4_13SM90_TMA_LOADENS11_INS12_ILi3ELi4ELi3EEES15_NSS_INS5_IJS16_S1M_EEENS5_IJS1M_SC_EEEEEEENS4_39AutoVectorizingCopyWithAssumedAlignmentILi128EEENS4_14SM90_TMA_STOREES24_S26_S26_EEEvvEEEEvNT_6ParamsE)
        /*0044*/ 	.word	0x00000000
.L_29:


//--------------------- .nv.compat                --------------------------
	.section	.nv.compat,"",@"SHT_CUDA_COMPAT_INFO"
	.align	4
        /*0000*/ 	.byte	0x02, 0x09, 0x01, 0x00, 0x02, 0x02, 0x02, 0x00, 0x02, 0x05, 0x05, 0x00, 0x03, 0x07, 0x01, 0x01
        /*0010*/ 	.byte	0x02, 0x03, 0x01, 0x00, 0x02, 0x06, 0x01, 0x00, 0x04, 0x0b, 0x08, 0x00, 0x09, 0x00, 0x00, 0x00
        /*0020*/ 	.byte	0x00, 0x00, 0x00, 0x00


//--------------------- .nv.info._ZN7cutlass13device_kernelINS_4gemm6kernel13GemmUniversalIN4cute5tupleIJiiiiEEENS1_10collective13CollectiveMmaINS1_35MainloopSm100TmaUmmaWarpSpecializedILi10ELi2ELi2ENS5_IJNS4_1CILi2EEESB_NSA_ILi1EEEEEEEENS5_IJNSA_ILi256EEESF_NSA_ILi32EEEEEENS_10bfloat16_tENS5_IJlSC_lEEESI_SJ_NS4_8TiledMMAINS4_8MMA_AtomIJNS4_26SM100_MMA_F16BF16_2x1SM_SSISI_SI_fLi256ELi256ELNS4_4UMMA5MajorE0ELSO_0ELNSN_7ScaleInE0ELSP_0EEEEEENS4_6LayoutINS5_IJSC_SC_SC_EEENS5_IJNSA_ILi0EEESU_SU_EEEEENS5_IJNS4_10UnderscoreESX_SX_EEEEENS4_28SM100_TMA_2SM_LOAD_MULTICASTENS4_14ComposedLayoutINS4_7SwizzleILi2ELi4ELi3EEENS4_18smem_ptr_flag_bitsILi16EEENSS_INS5_IJNSA_ILi8EEESG_EEENS5_IJSG_SC_EEEEEEEvNS4_8identityENS4_18SM100_TMA_2SM_LOADES1A_vS1B_EENS_8epilogue10collective18CollectiveEpilogueINS1E_23Sm100TmaWarpSpecializedILi4ELi2ELi64ELb1ELb0EEEJNS5_IJNSA_ILi128EEESF_SG_EEENS5_IJNSS_IS1J_SC_EENSS_INSA_ILi64EEESC_EEEEESI_SJ_SI_SJ_NS1E_6fusion15FusionCallbacksIS1I_NS1P_17LinearCombinationISI_fSI_fLNS_15FloatRoundStyleE2EEES1K_S1O_JEEENS4_5SM1004TMEM4LOAD26SM100_TMEM_LOAD_32dp32b64xENS4_13SM90_TMA_LOADENS11_INS12_ILi3ELi4ELi3EEES15_NSS_INS5_IJS16_S1M_EEENS5_IJS1M_SC_EEEEEEENS4_39AutoVectorizingCopyWithAssumedAlignmentILi128EEENS4_14SM90_TMA_STOREES24_S26_S26_EEEvvEEEEvNT_6ParamsE --------------------------
	.section	.nv.info._ZN7cutlass13device_kernelINS_4gemm6kernel13GemmUniversalIN4cute5tupleIJiiiiEEENS1_10collective13CollectiveMmaINS1_35MainloopSm100TmaUmmaWarpSpecializedILi10ELi2ELi2ENS5_IJNS4_1CILi2EEESB_NSA_ILi1EEEEEEEENS5_IJNSA_ILi256EEESF_NSA_ILi32EEEEEENS_10bfloat16_tENS5_IJlSC_lEEESI_SJ_NS4_8TiledMMAINS4_8MMA_AtomIJNS4_26SM100_MMA_F16BF16_2x1SM_SSISI_SI_fLi256ELi256ELNS4_4UMMA5MajorE0ELSO_0ELNSN_7ScaleInE0ELSP_0EEEEEENS4_6LayoutINS5_IJSC_SC_SC_EEENS5_IJNSA_ILi0EEESU_SU_EEEEENS5_IJNS4_10UnderscoreESX_SX_EEEEENS4_28SM100_TMA_2SM_LOAD_MULTICASTENS4_14ComposedLayoutINS4_7SwizzleILi2ELi4ELi3EEENS4_18smem_ptr_flag_bitsILi16EEENSS_INS5_IJNSA_ILi8EEESG_EEENS5_IJSG_SC_EEEEEEEvNS4_8identityENS4_18SM100_TMA_2SM_LOADES1A_vS1B_EENS_8epilogue10collective18CollectiveEpilogueINS1E_23Sm100TmaWarpSpecializedILi4ELi2ELi64ELb1ELb0EEEJNS5_IJNSA_ILi128EEESF_SG_EEENS5_IJNSS_IS1J_SC_EENSS_INSA_ILi64EEESC_EEEEESI_SJ_SI_SJ_NS1E_6fusion15FusionCallbacksIS1I_NS1P_17LinearCombinationISI_fSI_fLNS_15FloatRoundStyleE2EEES1K_S1O_JEEENS4_5SM1004TMEM4LOAD26SM100_TMEM_LOAD_32dp32b64xENS4_13SM90_TMA_LOADENS11_INS12_ILi3ELi4ELi3EEES15_NSS_INS5_IJS16_S1M_EEENS5_IJS1M_SC_EEEEEEENS4_39AutoVectorizingCopyWithAssumedAlignmentILi128EEENS4_14SM90_TMA_STOREES24_S26_S26_EEEvvEEEEvNT_6ParamsE,"",@"SHT_CUDA_INFO"
	.sectionflags	@""
	.align	4


	//----- nvinfo : EIATTR_CUDA_API_VERSION
	.align		4
        /*0000*/ 	.byte	0x04, 0x37
        /*0002*/ 	.short	(.L_31 - .L_30)
.L_30:
        /*0004*/ 	.word	0x00000082


	//----- nvinfo : EIATTR_KPARAM_INFO
	.align		4
.L_31:
        /*0008*/ 	.byte	0x04, 0x17
        /*000a*/ 	.short	(.L_33 - .L_32)
.L_32:
        /*000c*/ 	.word	0x00000000
        /*0010*/ 	.short	0x0000
        /*0012*/ 	.short	0x0000
        /*0014*/ 	.byte	0x00, 0xf0, 0x01, 0x20


	//----- nvinfo : EIATTR_AT_ENTRY_FRAGMENTS
	.align		4
.L_33:
        /*0018*/ 	.byte	0x04, 0x4f
        /*001a*/ 	.short	(.L_35 - .L_34)


	//   ....[0]....
.L_34:
        /*001c*/ 	.word	0x00000007


	//----- nvinfo : EIATTR_RESERVED_SMEM_USED
	.align		4
.L_35:
        /*0020*/ 	.byte	0x01, 0x41
	.zero		2


	//----- nvinfo : EIATTR_SPARSE_MMA_MASK
	.align		4
        /*0024*/ 	.byte	0x03, 0x50
        /*0026*/ 	.short	0x0000


	//----- nvinfo : EIATTR_TCGEN05_2CTA_USED
	.align		4
        /*0028*/ 	.byte	0x01, 0x52
	.zero		2


	//----- nvinfo : EIATTR_MAXREG_COUNT
	.align		4
        /*002c*/ 	.byte	0x03, 0x1b
        /*002e*/ 	.short	0x00ff


	//----- nvinfo : EIATTR_NUM_BARRIERS
	.align		4
        /*0030*/ 	.byte	0x02, 0x4c
        /*0032*/ 	.byte	0x07
	.zero		1


	//----- nvinfo : EIATTR_EXTERNS
	.align		4
        /*0034*/ 	.byte	0x04, 0x0f
        /*0036*/ 	.short	(.L_37 - .L_36)


	//   ....[0]....
	.align		4
.L_36:
        /*0038*/ 	.word	index@(__assertfail)


	//----- nvinfo : EIATTR_MERCURY_ISA_VERSION
	.align		4
.L_37:
        /*003c*/ 	.byte	0x03, 0x5f
        /*003e*/ 	.short	0x0101


	//----- nvinfo : EIATTR_INT_WARP_WIDE_INSTR_OFFSETS
	.align		4
        /*0040*/ 	.byte	0x04, 0x31
        /*0042*/ 	.short	(.L_39 - .L_38)


	//   ....[0]....
.L_38:
        /*0044*/ 	.word	0x00000e20


	//   ....[1]....
        /*0048*/ 	.word	0x00000ec0


	//   ....[2]....
        /*004c*/ 	.word	0x000044c0


	//   ....[3]....
        /*0050*/ 	.word	0x000044e0


	//   ....[4]....
        /*0054*/ 	.word	0x00004510


	//   ....[5]....
        /*0058*/ 	.word	0x00005050


	//   ....[6]....
        /*005c*/ 	.word	0x000050c0


	//   ....[7]....
        /*0060*/ 	.word	0x000051a0


	//   ....[8]....
        /*0064*/ 	.word	0x00005220


	//   ....[9]....
        /*0068*/ 	.word	0x00005320


	//   ....[10]....
        /*006c*/ 	.word	0x000053a0


	//   ....[11]....
        /*0070*/ 	.word	0x00005490


	//   ....[12]....
        /*0074*/ 	.word	0x00005540


	//----- nvinfo : EIATTR_COOP_GROUP_MASK_REGIDS
	.align		4
.L_39:
        /*0078*/ 	.byte	0x04, 0x29
        /*007a*/ 	.short	(.L_41 - .L_40)


	//   ....[0]....
.L_40:
        /*007c*/ 	.word	0xffffffff


	//   ....[1]....
        /*0080*/ 	.word	0xffffffff


	//   ....[2]....
        /*0084*/ 	.word	0xffffffff


	//   ....[3]....
        /*0088*/ 	.word	0xffffffff


	//   ....[4]....
        /*008c*/ 	.word	0xffffffff


	//   ....[5]....
        /*0090*/ 	.word	0xffffffff


	//   ....[6]....
        /*0094*/ 	.word	0xffffffff


	//   ....[7]....
        /*0098*/ 	.word	0xffffffff


	//   ....[8]....
        /*009c*/ 	.word	0xffffffff


	//   ....[9]....
        /*00a0*/ 	.word	0xffffffff


	//   ....[10]....
        /*00a4*/ 	.word	0xffffffff


	//   ....[11]....
        /*00a8*/ 	.word	0xffffffff


	//   ....[12]....
        /*00ac*/ 	.word	0xffffffff


	//   ....[13]....
        /*00b0*/ 	.word	0xffffffff


	//----- nvinfo : EIATTR_COOP_GROUP_INSTR_OFFSETS
	.align		4
.L_41:
        /*00b4*/ 	.byte	0x04, 0x28
        /*00b6*/ 	.short	(.L_43 - .L_42)


	//   ....[0]....
.L_42:
        /*00b8*/ 	.word	0x000000b0


	//   ....[1]....
        /*00bc*/ 	.word	0x00000520


	//   ....[2]....
        /*00c0*/ 	.word	0x000007d0


	//   ....[3]....
        /*00c4*/ 	.word	0x00000960


	//   ....[4]....
        /*00c8*/ 	.word	0x00000a50


	//   ....[5]....
        /*00cc*/ 	.word	0x00000bb0


	//   ....[6]....
        /*00d0*/ 	.word	0x00000d00


	//   ....[7]....
        /*00d4*/ 	.word	0x00000f40


	//   ....[8]....
        /*00d8*/ 	.word	0x00002290


	//   ....[9]....
        /*00dc*/ 	.word	0x000034a0


	//   ....[10]....
        /*00e0*/ 	.word	0x00003970


	//   ....[11]....
        /*00e4*/ 	.word	0x000039a0


	//   ....[12]....
        /*00e8*/ 	.word	0x000043c0


	//   ....[13]....
        /*00ec*/ 	.word	0x000045d0


	//----- nvinfo : EIATTR_VRC_CTA_INIT_COUNT
	.align		4
.L_43:
        /*00f0*/ 	.byte	0x02, 0x4a
        /*00f2*/ 	.byte	0x80
	.zero		1


	//----- nvinfo : EIATTR_SYSCALL_OFFSETS
	.align		4
        /*00f4*/ 	.byte	0x04, 0x46
        /*00f6*/ 	.short	(.L_45 - .L_44)


	//   ....[0]....
.L_44:
        /*00f8*/ 	.word	0x000061c0


	//   ....[1]....
        /*00fc*/ 	.word	0x000062b0


	//   ....[2]....
        /*0100*/ 	.word	0x00006c90


	//   ....[3]....
        /*0104*/ 	.word	0x000080e0


	//   ....[4]....
        /*0108*/ 	.word	0x00009510


	//   ....[5]....
        /*010c*/ 	.word	0x0000a930


	//----- nvinfo : EIATTR_MBARRIER_INSTR_OFFSETS
	.align		4
.L_45:
        /*0110*/ 	.byte	0x04, 0x39
        /*0112*/ 	.short	(.L_47 - .L_46)


	//   ....[0]....
.L_46:
        /*0114*/ 	.word	0x00000670
        /*0118*/ 	.word	0x000000ff
        /*011c*/ 	.word	0x00000000
        /*0120*/ 	.short	0x0100
        /*0122*/ 	.byte	0x04
	.zero		1


	//   ....[1]....
        /*0124*/ 	.word	0x00000680
        /*0128*/ 	.word	0x000000ff
        /*012c*/ 	.word	0x00000050
        /*0130*/ 	.short	0x0100
        /*0132*/ 	.byte	0x04
	.zero		1


	//   ....[2]....
        /*0134*/ 	.word	0x00000690
        /*0138*/ 	.word	0x000000ff
        /*013c*/ 	.word	0x00000008
        /*0140*/ 	.short	0x0100
        /*0142*/ 	.byte	0x04
	.zero		1


	//   ....[3]....
        /*0144*/ 	.word	0x000006a0
        /*0148*/ 	.word	0x000000ff
        /*014c*/ 	.word	0x00000058
        /*0150*/ 	.short	0x0100
        /*0152*/ 	.byte	0x04
	.zero		1


	//   ....[4]....
        /*0154*/ 	.word	0x000006b0
        /*0158*/ 	.word	0x000000ff
        /*015c*/ 	.word	0x00000010
        /*0160*/ 	.short	0x0100
        /*0162*/ 	.byte	0x04
	.zero		1


	//   ....[5]....
        /*0164*/ 	.word	0x000006c0
        /*0168*/ 	.word	0x000000ff
        /*016c*/ 	.word	0x00000060
        /*0170*/ 	.short	0x0100
        /*0172*/ 	.byte	0x04
	.zero		1


	//   ....[6]....
        /*0174*/ 	.word	0x000006d0
        /*0178*/ 	.word	0x000000ff
        /*017c*/ 	.word	0x00000018
        /*0180*/ 	.short	0x0100
        /*0182*/ 	.byte	0x04
	.zero		1


	//   ....[7]....
        /*0184*/ 	.word	0x000006e0
        /*0188*/ 	.word	0x000000ff
        /*018c*/ 	.word	0x00000068
        /*0190*/ 	.short	0x0100
        /*0192*/ 	.byte	0x04
	.zero		1


	//   ....[8]....
        /*0194*/ 	.word	0x000006f0
        /*0198*/ 	.word	0x000000ff
        /*019c*/ 	.word	0x00000020
        /*01a0*/ 	.short	0x0100
        /*01a2*/ 	.byte	0x04
	.zero		1


	//   ....[9]....
        /*01a4*/ 	.word	0x00000700
        /*01a8*/ 	.word	0x000000ff
        /*01ac*/ 	.word	0x00000070
        /*01b0*/ 	.short	0x0100
        /*01b2*/ 	.byte	0x04
	.zero		1


	//   ....[10]....
        /*01b4*/ 	.word	0x00000710
        /*01b8*/ 	.word	0x000000ff
        /*01bc*/ 	.word	0x00000028
        /*01c0*/ 	.short	0x0100
        /*01c2*/ 	.byte	0x04
	.zero		1


	//   ....[11]....
        /*01c4*/ 	.word	0x00000720
        /*01c8*/ 	.word	0x000000ff
        /*01cc*/ 	.word	0x00000078
        /*01d0*/ 	.short	0x0100
        /*01d2*/ 	.byte	0x04
	.zero		1


	//   ....[12]....
        /*01d4*/ 	.word	0x00000730
        /*01d8*/ 	.word	0x000000ff
        /*01dc*/ 	.word	0x00000030
        /*01e0*/ 	.short	0x0100
        /*01e2*/ 	.byte	0x04
	.zero		1


	//   ....[13]....
        /*01e4*/ 	.word	0x00000740
        /*01e8*/ 	.word	0x000000ff
        /*01ec*/ 	.word	0x00000080
        /*01f0*/ 	.short	0x0100
        /*01f2*/ 	.byte	0x04
	.zero		1


	//   ....[14]....
        /*01f4*/ 	.word	0x00000750
        /*01f8*/ 	.word	0x000000ff
        /*01fc*/ 	.word	0x00000038
        /*0200*/ 	.short	0x0100
        /*0202*/ 	.byte	0x04
	.zero		1


	//   ....[15]....
        /*0204*/ 	.word	0x00000760
        /*0208*/ 	.word	0x000000ff
        /*020c*/ 	.word	0x00000088
        /*0210*/ 	.short	0x0100
        /*0212*/ 	.byte	0x04
	.zero		1


	//   ....[16]....
        /*0214*/ 	.word	0x00000770
        /*0218*/ 	.word	0x000000ff
        /*021c*/ 	.word	0x00000040
        /*0220*/ 	.short	0x0100
        /*0222*/ 	.byte	0x04
	.zero		1


	//   ....[17]....
        /*0224*/ 	.word	0x00000780
        /*0228*/ 	.word	0x000000ff
        /*022c*/ 	.word	0x00000090
        /*0230*/ 	.short	0x0100
        /*0232*/ 	.byte	0x04
	.zero		1


	//   ....[18]....
        /*0234*/ 	.word	0x00000790
        /*0238*/ 	.word	0x000000ff
        /*023c*/ 	.word	0x00000048
        /*0240*/ 	.short	0x0100
        /*0242*/ 	.byte	0x04
	.zero		1


	//   ....[19]....
        /*0244*/ 	.word	0x000007a0
        /*0248*/ 	.word	0x000000ff
        /*024c*/ 	.word	0x00000098
        /*0250*/ 	.short	0x0100
        /*0252*/ 	.byte	0x04
	.zero		1


	//   ....[20]....
        /*0254*/ 	.word	0x000008d0
        /*0258*/ 	.word	0x000000ff
        /*025c*/ 	.word	0x000000a0
        /*0260*/ 	.short	0x0100
        /*0262*/ 	.byte	0x04
	.zero		1


	//   ....[21]....
        /*0264*/ 	.word	0x000008e0
        /*0268*/ 	.word	0x000000ff
        /*026c*/ 	.word	0x000000c0
        /*0270*/ 	.short	0x0100
        /*0272*/ 	.byte	0x04
	.zero		1


	//   ....[22]....
        /*0274*/ 	.word	0x000008f0
        /*0278*/ 	.word	0x000000ff
        /*027c*/ 	.word	0x000000a8
        /*0280*/ 	.short	0x0100
        /*0282*/ 	.byte	0x04
	.zero		1


	//   ....[23]....
        /*0284*/ 	.word	0x00000900
        /*0288*/ 	.word	0x000000ff
        /*028c*/ 	.word	0x000000c8
        /*0290*/ 	.short	0x0100
        /*0292*/ 	.byte	0x04
	.zero		1


	//   ....[24]....
        /*0294*/ 	.word	0x00000910
        /*0298*/ 	.word	0x000000ff
        /*029c*/ 	.word	0x000000b0
        /*02a0*/ 	.short	0x0100
        /*02a2*/ 	.byte	0x04
	.zero		1


	//   ....[25]....
        /*02a4*/ 	.word	0x00000920
        /*02a8*/ 	.word	0x000000ff
        /*02ac*/ 	.word	0x000000d0
        /*02b0*/ 	.short	0x0100
        /*02b2*/ 	.byte	0x04
	.zero		1


	//   ....[26]....
        /*02b4*/ 	.word	0x00000930
        /*02b8*/ 	.word	0x000000ff
        /*02bc*/ 	.word	0x000000b8
        /*02c0*/ 	.short	0x0100
        /*02c2*/ 	.byte	0x04
	.zero		1


	//   ....[27]....
        /*02c4*/ 	.word	0x00000940
        /*02c8*/ 	.word	0x000000ff
        /*02cc*/ 	.word	0x000000d8
        /*02d0*/ 	.short	0x0100
        /*02d2*/ 	.byte	0x04
	.zero		1


	//   ....[28]....
        /*02d4*/ 	.word	0x00000a20
        /*02d8*/ 	.word	0x000000ff
        /*02dc*/ 	.word	0x000000e0
        /*02e0*/ 	.short	0x0100
        /*02e2*/ 	.byte	0x06
	.zero		1


	//   ....[29]....
        /*02e4*/ 	.word	0x00000a30
        /*02e8*/ 	.word	0x000000ff
        /*02ec*/ 	.word	0x000000e8
        /*02f0*/ 	.short	0x0100
        /*02f2*/ 	.byte	0x06
	.zero		1


	//   ....[30]....
        /*02f4*/ 	.word	0x00000b60
        /*02f8*/ 	.word	0x000000ff
        /*02fc*/ 	.word	0x000000f0
        /*0300*/ 	.short	0x0100
        /*0302*/ 	.byte	0x06
	.zero		1


	//   ....[31]....
        /*0304*/ 	.word	0x00000b70
        /*0308*/ 	.word	0x000000ff
        /*030c*/ 	.word	0x00000100
        /*0310*/ 	.short	0x0100
        /*0312*/ 	.byte	0x06
	.zero		1


	//   ....[32]....
        /*0314*/ 	.word	0x00000b80
        /*0318*/ 	.word	0x000000ff
        /*031c*/ 	.word	0x000000f8
        /*0320*/ 	.short	0x0100
        /*0322*/ 	.byte	0x06
	.zero		1


	//   ....[33]....
        /*0324*/ 	.word	0x00000b90
        /*0328*/ 	.word	0x000000ff
        /*032c*/ 	.word	0x00000108
        /*0330*/ 	.short	0x0100
        /*0332*/ 	.byte	0x06
	.zero		1


	//   ....[34]....
        /*0334*/ 	.word	0x00000cb0
        /*0338*/ 	.word	0x000000ff
        /*033c*/ 	.word	0x00000110
        /*0340*/ 	.short	0x0100
        /*0342*/ 	.byte	0x04
	.zero		1


	//   ....[35]....
        /*0344*/ 	.word	0x00000cc0
        /*0348*/ 	.word	0x000000ff
        /*034c*/ 	.word	0x00000120
        /*0350*/ 	.short	0x0100
        /*0352*/ 	.byte	0x04
	.zero		1


	//   ....[36]....
        /*0354*/ 	.word	0x00000cd0
        /*0358*/ 	.word	0x000000ff
        /*035c*/ 	.word	0x00000118
        /*0360*/ 	.short	0x0100
        /*0362*/ 	.byte	0x04
	.zero		1


	//   ....[37]....
        /*0364*/ 	.word	0x00000ce0
        /*0368*/ 	.word	0x000000ff
        /*036c*/ 	.word	0x00000128
        /*0370*/ 	.short	0x0100
        /*0372*/ 	.byte	0x04
	.zero		1


	//   ....[38]....
        /*0374*/ 	.word	0x00000dd0
        /*0378*/ 	.word	0x000000ff
        /*037c*/ 	.word	0x00000130
        /*0380*/ 	.short	0x0100
        /*0382*/ 	.byte	0x04
	.zero		1


	//   ....[39]....
        /*0384*/ 	.word	0x00000de0
        /*0388*/ 	.word	0x000000ff
        /*038c*/ 	.word	0x00000140
        /*0390*/ 	.short	0x0100
        /*0392*/ 	.byte	0x04
	.zero		1


	//   ....[40]....
        /*0394*/ 	.word	0x00000df0
        /*0398*/ 	.word	0x000000ff
        /*039c*/ 	.word	0x00000138
        /*03a0*/ 	.short	0x0100
        /*03a2*/ 	.byte	0x04
	.zero		1


	//   ....[41]....
        /*03a4*/ 	.word	0x00000e00
        /*03a8*/ 	.word	0x000000ff
        /*03ac*/ 	.word	0x00000148
        /*03b0*/ 	.short	0x0100
        /*03b2*/ 	.byte	0x04
	.zero		1


	//   ....[42]....
        /*03b4*/ 	.word	0x00000f00
        /*03b8*/ 	.word	0x000000ff
        /*03bc*/ 	.word	0x00000150
        /*03c0*/ 	.short	0x0100
        /*03c2*/ 	.byte	0x06
	.zero		1


	//   ....[43]....
        /*03c4*/ 	.word	0x00001ab0
        /*03c8*/ 	.word	0x00000003
        /*03cc*/ 	.word	0x00000140
        /*03d0*/ 	.short	0x010a
        /*03d2*/ 	.byte	0xff
	.zero		1


	//   ....[44]....
        /*03d4*/ 	.word	0x00001ae0
        /*03d8*/ 	.word	0x00000003
        /*03dc*/ 	.word	0x00000130
        /*03e0*/ 	.short	0x0101
        /*03e2*/ 	.byte	0xff
	.zero		1


	//   ....[45]....
        /*03e4*/ 	.word	0x00001ba0
        /*03e8*/ 	.word	0x000000ff
        /*03ec*/ 	.word	0x00000050
        /*03f0*/ 	.short	0x010a
        /*03f2*/ 	.byte	0x04
	.zero		1


	//   ....[46]....
        /*03f4*/ 	.word	0x00001c70
        /*03f8*/ 	.word	0x000000ff
        /*03fc*/ 	.word	0x00000050
        /*0400*/ 	.short	0x010a
        /*0402*/ 	.byte	0x21
	.zero		1


	//   ....[47]....
        /*0404*/ 	.word	0x00001e20
        /*0408*/ 	.word	0x000000ff
        /*040c*/ 	.word	0x00000050
        /*0410*/ 	.short	0x010a
        /*0412*/ 	.byte	0x05
	.zero		1


	//   ....[48]....
        /*0414*/ 	.word	0x00001f30
        /*0418*/ 	.word	0x000000ff
        /*041c*/ 	.word	0x000000e8
        /*0420*/ 	.short	0x0101
        /*0422*/ 	.byte	0x06
	.zero		1


	//   ....[49]....
        /*0424*/ 	.word	0x00001f50
        /*0428*/ 	.word	0x000000ff
        /*042c*/ 	.word	0x00000050
        /*0430*/ 	.short	0x010a
        /*0432*/ 	.byte	0x04
	.zero		1


	//   ....[50]....
        /*0434*/ 	.word	0x00001fd0
        /*0438*/ 	.word	0x000000ff
        /*043c*/ 	.word	0x00000050
        /*0440*/ 	.short	0x010a
        /*0442*/ 	.byte	0x11
	.zero		1


	//   ....[51]....
        /*0444*/ 	.word	0x00002160
        /*0448*/ 	.word	0x000000ff
        /*044c*/ 	.word	0x00000050
        /*0450*/ 	.short	0x010a
        /*0452*/ 	.byte	0x05
	.zero		1


	//   ....[52]....
        /*0454*/ 	.word	0x000022c0
        /*0458*/ 	.word	0x00000003
        /*045c*/ 	.word	0x000000f0
        /*0460*/ 	.short	0x010a
        /*0462*/ 	.byte	0xff
	.zero		1


	//   ....[53]....
        /*0464*/ 	.word	0x00002410
        /*0468*/ 	.word	0x00000000
        /*046c*/ 	.word	0x00000000
        /*0470*/ 	.short	0x0101
        /*0472*/ 	.byte	0xff
	.zero		1


	//   ....[54]....
        /*0474*/ 	.word	0x000029c0
        /*0478*/ 	.word	0x000000ff
        /*047c*/ 	.word	0x00000000
        /*0480*/ 	.short	0x010a
        /*0482*/ 	.byte	0x04
	.zero		1


	//   ....[55]....
        /*0484*/ 	.word	0x00002a50
        /*0488*/ 	.word	0x000000ff
        /*048c*/ 	.word	0x00000000
        /*0490*/ 	.short	0x010a
        /*0492*/ 	.byte	0x05
	.zero		1


	//   ....[56]....
        /*0494*/ 	.word	0x00002ae0
        /*0498*/ 	.word	0x000000ff
        /*049c*/ 	.word	0x00000000
        /*04a0*/ 	.short	0x010a
        /*04a2*/ 	.byte	0x05
	.zero		1


	//   ....[57]....
        /*04a4*/ 	.word	0x00002b70
        /*04a8*/ 	.word	0x000000ff
        /*04ac*/ 	.word	0x00000000
        /*04b0*/ 	.short	0x010a
        /*04b2*/ 	.byte	0x05
	.zero		1


	//   ....[58]....
        /*04b4*/ 	.word	0x00002c00
        /*04b8*/ 	.word	0x000000ff
        /*04bc*/ 	.word	0x00000000
        /*04c0*/ 	.short	0x010a
        /*04c2*/ 	.byte	0x05
	.zero		1


	//   ....[59]....
        /*04c4*/ 	.word	0x00002c90
        /*04c8*/ 	.word	0x000000ff
        /*04cc*/ 	.word	0x00000000
        /*04d0*/ 	.short	0x010a
        /*04d2*/ 	.byte	0x05
	.zero		1


	//   ....[60]....
        /*04d4*/ 	.word	0x00002d20
        /*04d8*/ 	.word	0x000000ff
        /*04dc*/ 	.word	0x00000000
        /*04e0*/ 	.short	0x010a
        /*04e2*/ 	.byte	0x05
	.zero		1


	//   ....[61]....
        /*04e4*/ 	.word	0x00002db0
        /*04e8*/ 	.word	0x000000ff
        /*04ec*/ 	.word	0x00000000
        /*04f0*/ 	.short	0x010a
        /*04f2*/ 	.byte	0x05
	.zero		1


	//   ....[62]....
        /*04f4*/ 	.word	0x00002e40
        /*04f8*/ 	.word	0x000000ff
        /*04fc*/ 	.word	0x00000000
        /*0500*/ 	.short	0x010a
        /*0502*/ 	.byte	0x05
	.zero		1


	//   ....[63]....
        /*0504*/ 	.word	0x00002ee0
        /*0508*/ 	.word	0x00000000
        /*050c*/ 	.word	0x00000000
        /*0510*/ 	.short	0x010a
        /*0512*/ 	.byte	0xff
	.zero		1


	//   ....[64]....
        /*0514*/ 	.word	0x00003000
        /*0518*/ 	.word	0x00000002
        /*051c*/ 	.word	0x00000130
        /*0520*/ 	.short	0x010a
        /*0522*/ 	.byte	0xff
	.zero		1


	//   ....[65]....
        /*0524*/ 	.word	0x00003060
        /*0528*/ 	.word	0x00000004
        /*052c*/ 	.word	0x00000000
        /*0530*/ 	.short	0x0101
        /*0532*/ 	.byte	0xff
	.zero		1


	//   ....[66]....
        /*0534*/ 	.word	0x00003080
        /*0538*/ 	.word	0x000000ff
        /*053c*/ 	.word	0x00000100
        /*0540*/ 	.short	0x010a
        /*0542*/ 	.byte	0x04
	.zero		1


	//   ....[67]....
        /*0544*/ 	.word	0x000031a0
        /*0548*/ 	.word	0x00000002
        /*054c*/ 	.word	0x000000f0
        /*0550*/ 	.short	0x010a
        /*0552*/ 	.byte	0xff
	.zero		1


	//   ....[68]....
        /*0554*/ 	.word	0x000032b0
        /*0558*/ 	.word	0x00000002
        /*055c*/ 	.word	0x00000000
        /*0560*/ 	.short	0x0101
        /*0562*/ 	.byte	0xff
	.zero		1


	//   ....[69]....
        /*0564*/ 	.word	0x00003340
        /*0568*/ 	.word	0x000000ff
        /*056c*/ 	.word	0x00000100
        /*0570*/ 	.short	0x0106
        /*0572*/ 	.byte	0x04
	.zero		1


	//   ....[70]....
        /*0574*/ 	.word	0x00003360
        /*0578*/ 	.word	0x000000ff
        /*057c*/ 	.word	0x00000100
        /*0580*/ 	.short	0x010a
        /*0582*/ 	.byte	0x04
	.zero		1


	//   ....[71]....
        /*0584*/ 	.word	0x000033f0
        /*0588*/ 	.word	0x000000ff
        /*058c*/ 	.word	0x00000100
        /*0590*/ 	.short	0x0106
        /*0592*/ 	.byte	0x07
	.zero		1


	//   ....[72]....
        /*0594*/ 	.word	0x00003430
        /*0598*/ 	.word	0x00000000
        /*059c*/ 	.word	0x00000100
        /*05a0*/ 	.short	0x010a
        /*05a2*/ 	.byte	0xff
	.zero		1


	//   ....[73]....
        /*05a4*/ 	.word	0x00003670
        /*05a8*/ 	.word	0x000000ff
        /*05ac*/ 	.word	0x00000008
        /*05b0*/ 	.short	0x010a
        /*05b2*/ 	.byte	0x05
	.zero		1


	//   ....[74]....
        /*05b4*/ 	.word	0x00003690
        /*05b8*/ 	.word	0x000000ff
        /*05bc*/ 	.word	0x00000008
        /*05c0*/ 	.short	0x010a
        /*05c2*/ 	.byte	0x05
	.zero		1


	//   ....[75]....
        /*05c4*/ 	.word	0x00003820
        /*05c8*/ 	.word	0x000000ff
        /*05cc*/ 	.word	0x00000008
        /*05d0*/ 	.short	0x010a
        /*05d2*/ 	.byte	0x05
	.zero		1


	//   ....[76]....
        /*05d4*/ 	.word	0x00003840
        /*05d8*/ 	.word	0x000000ff
        /*05dc*/ 	.word	0x00000008
        /*05e0*/ 	.short	0x010a
        /*05e2*/ 	.byte	0x05
	.zero		1


	//   ....[77]....
        /*05e4*/ 	.word	0x00003900
        /*05e8*/ 	.word	0x000000ff
        /*05ec*/ 	.word	0x00000000
        /*05f0*/ 	.short	0x0101
        /*05f2*/ 	.byte	0x04
	.zero		1


	//   ....[78]....
        /*05f4*/ 	.word	0x00003c00
        /*05f8*/ 	.word	0x00000000
        /*05fc*/ 	.word	0x000000f0
        /*0600*/ 	.short	0x010a
        /*0602*/ 	.byte	0xff
	.zero		1


	//   ....[79]....
        /*0604*/ 	.word	0x00003cc0
        /*0608*/ 	.word	0x00000000
        /*060c*/ 	.word	0x00000000
        /*0610*/ 	.short	0x0101
        /*0612*/ 	.byte	0xff
	.zero		1


	//   ....[80]....
        /*0614*/ 	.word	0x00003d80
        /*0618*/ 	.word	0x000000ff
        /*061c*/ 	.word	0x00000000
        /*0620*/ 	.short	0x010a
        /*0622*/ 	.byte	0x04
	.zero		1


	//   ....[81]....
        /*0624*/ 	.word	0x00003d90
        /*0628*/ 	.word	0x000000ff
        /*062c*/ 	.word	0x00000120
        /*0630*/ 	.short	0x010a
        /*0632*/ 	.byte	0x17
	.zero		1


	//   ....[82]....
        /*0634*/ 	.word	0x00003e40
        /*0638*/ 	.word	0x000000ff
        /*063c*/ 	.word	0x00000000
        /*0640*/ 	.short	0x010a
        /*0642*/ 	.byte	0x05
	.zero		1


	//   ....[83]....
        /*0644*/ 	.word	0x00003f80
        /*0648*/ 	.word	0x000000ff
        /*064c*/ 	.word	0x00000000
        /*0650*/ 	.short	0x010a
        /*0652*/ 	.byte	0x04
	.zero		1


	//   ....[84]....
        /*0654*/ 	.word	0x000041d0
        /*0658*/ 	.word	0x000000ff
        /*065c*/ 	.word	0x00000000
        /*0660*/ 	.short	0x010a
        /*0662*/ 	.byte	0x04
	.zero		1


	//   ....[85]....
        /*0664*/ 	.word	0x00004270
        /*0668*/ 	.word	0x00000000
        /*066c*/ 	.word	0x00000000
        /*0670*/ 	.short	0x010a
        /*0672*/ 	.byte	0xff
	.zero		1


	//   ....[86]....
        /*0674*/ 	.word	0x000042b0
        /*0678*/ 	.word	0x00000000
        /*067c*/ 	.word	0x00000000
        /*0680*/ 	.short	0x010a
        /*0682*/ 	.byte	0xff
	.zero		1


	//   ....[87]....
        /*0684*/ 	.word	0x00004320
        /*0688*/ 	.word	0x000000ff
        /*068c*/ 	.word	0x00000000
        /*0690*/ 	.short	0x0101
        /*0692*/ 	.byte	0x04
	.zero		1


	//   ....[88]....
        /*0694*/ 	.word	0x00004360
        /*0698*/ 	.word	0x000000ff
        /*069c*/ 	.word	0x00000150
        /*06a0*/ 	.short	0x010a
        /*06a2*/ 	.byte	0x11
	.zero		1


	//   ....[89]....
        /*06a4*/ 	.word	0x000043b0
        /*06a8*/ 	.word	0x000000ff
        /*06ac*/ 	.word	0x00000000
        /*06b0*/ 	.short	0x0101
        /*06b2*/ 	.byte	0x04
	.zero		1


	//   ....[90]....
        /*06b4*/ 	.word	0x00004850
        /*06b8*/ 	.word	0x0000000c
        /*06bc*/ 	.word	0x000000f0
        /*06c0*/ 	.short	0x010a
        /*06c2*/ 	.byte	0xff
	.zero		1


	//   ....[91]....
        /*06c4*/ 	.word	0x000049c0
        /*06c8*/ 	.word	0x00000000
        /*06cc*/ 	.word	0x00000000
        /*06d0*/ 	.short	0x0101
        /*06d2*/ 	.byte	0xff
	.zero		1


	//   ....[92]....
        /*06d4*/ 	.word	0x00004e50
        /*06d8*/ 	.word	0x000000ff
        /*06dc*/ 	.word	0x000000e8
        /*06e0*/ 	.short	0x010a
        /*06e2*/ 	.byte	0x15
	.zero		1


	//   ....[93]....
        /*06e4*/ 	.word	0x00004fd0
        /*06e8*/ 	.word	0x000000ff
        /*06ec*/ 	.word	0x000000c0
        /*06f0*/ 	.short	0x010a
        /*06f2*/ 	.byte	0x15
	.zero		1


	//   ....[94]....
        /*06f4*/ 	.word	0x00005150
        /*06f8*/ 	.word	0x000000ff
        /*06fc*/ 	.word	0x000000a0
        /*0700*/ 	.short	0x010b
        /*0702*/ 	.byte	0x15
	.zero		1


	//   ....[95]....
        /*0704*/ 	.word	0x00005160
        /*0708*/ 	.word	0x000000ff
        /*070c*/ 	.word	0x00000000
        /*0710*/ 	.short	0x0101
        /*0712*/ 	.byte	0x06
	.zero		1


	//   ....[96]....
        /*0714*/ 	.word	0x00005170
        /*0718*/ 	.word	0x000000ff
        /*071c*/ 	.word	0x000000c8
        /*0720*/ 	.short	0x010a
        /*0722*/ 	.byte	0x15
	.zero		1


	//   ....[97]....
        /*0724*/ 	.word	0x000052d0
        /*0728*/ 	.word	0x000000ff
        /*072c*/ 	.word	0x000000a8
        /*0730*/ 	.short	0x010b
        /*0732*/ 	.byte	0x15
	.zero		1


	//   ....[98]....
        /*0734*/ 	.word	0x000052e0
        /*0738*/ 	.word	0x000000ff
        /*073c*/ 	.word	0x00000000
        /*0740*/ 	.short	0x0101
        /*0742*/ 	.byte	0x06
	.zero		1


	//   ....[99]....
        /*0744*/ 	.word	0x000052f0
        /*0748*/ 	.word	0x000000ff
        /*074c*/ 	.word	0x000000d0
        /*0750*/ 	.short	0x010a
        /*0752*/ 	.byte	0x15
	.zero		1


	//   ....[100]....
        /*0754*/ 	.word	0x00005440
        /*0758*/ 	.word	0x000000ff
        /*075c*/ 	.word	0x000000b0
        /*0760*/ 	.short	0x010b
        /*0762*/ 	.byte	0x15
	.zero		1


	//   ....[101]....
        /*0764*/ 	.word	0x00005450
        /*0768*/ 	.word	0x000000ff
        /*076c*/ 	.word	0x00000000
        /*0770*/ 	.short	0x0101
        /*0772*/ 	.byte	0x06
	.zero		1


	//   ....[102]....
        /*0774*/ 	.word	0x00005460
        /*0778*/ 	.word	0x000000ff
        /*077c*/ 	.word	0x000000d8
        /*0780*/ 	.short	0x010a
        /*0782*/ 	.byte	0x15
	.zero		1


	//   ....[103]....
        /*0784*/ 	.word	0x00005650
        /*0788*/ 	.word	0x000000ff
        /*078c*/ 	.word	0x000000b8
        /*0790*/ 	.short	0x010b
        /*0792*/ 	.byte	0x15
	.zero		1


	//   ....[104]....
        /*0794*/ 	.word	0x00005660
        /*0798*/ 	.word	0x000000ff
        /*079c*/ 	.word	0x00000000
        /*07a0*/ 	.short	0x0101
        /*07a2*/ 	.byte	0x25
	.zero		1


	//   ....[105]....
        /*07a4*/ 	.word	0x00005690
        /*07a8*/ 	.word	0x000000ff
        /*07ac*/ 	.word	0x000000c0
        /*07b0*/ 	.short	0x010a
        /*07b2*/ 	.byte	0x15
	.zero		1


	//   ....[106]....
        /*07b4*/ 	.word	0x000056b0
        /*07b8*/ 	.word	0x000000ff
        /*07bc*/ 	.word	0x000000c8
        /*07c0*/ 	.short	0x010a
        /*07c2*/ 	.byte	0x15
	.zero		1


	//   ....[107]....
        /*07c4*/ 	.word	0x000056d0
        /*07c8*/ 	.word	0x000000ff
        /*07cc*/ 	.word	0x000000d0
        /*07d0*/ 	.short	0x010a
        /*07d2*/ 	.byte	0x15
	.zero		1


	//   ....[108]....
        /*07d4*/ 	.word	0x00005710
        /*07d8*/ 	.word	0x00000000
        /*07dc*/ 	.word	0x000000d8
        /*07e0*/ 	.short	0x010a
        /*07e2*/ 	.byte	0xff
	.zero		1


	//   ....[109]....
        /*07e4*/ 	.word	0x00005a50
        /*07e8*/ 	.word	0x00000003
        /*07ec*/ 	.word	0x000000f0
        /*07f0*/ 	.short	0x010a
        /*07f2*/ 	.byte	0xff
	.zero		1


	//   ....[110]....
        /*07f4*/ 	.word	0x00005bd0
        /*07f8*/ 	.word	0x00000000
        /*07fc*/ 	.word	0x00000000
        /*0800*/ 	.short	0x0101
        /*0802*/ 	.byte	0xff
	.zero		1


	//   ....[111]....
        /*0804*/ 	.word	0x000067a0
        /*0808*/ 	.word	0x000000ff
        /*080c*/ 	.word	0x000000a0
        /*0810*/ 	.short	0x010a
        /*0812*/ 	.byte	0x2c
	.zero		1


	//   ....[112]....
        /*0814*/ 	.word	0x00006880
        /*0818*/ 	.word	0x000000aa
        /*081c*/ 	.word	0x00000110
        /*0820*/ 	.short	0x010a
        /*0822*/ 	.byte	0xff
	.zero		1


	//   ....[113]....
        /*0824*/ 	.word	0x00006a40
        /*0828*/ 	.word	0x000000ff
        /*082c*/ 	.word	0x000000a0
        /*0830*/ 	.short	0x010a
        /*0832*/ 	.byte	0x2c
	.zero		1


	//   ....[114]....
        /*0834*/ 	.word	0x00006b70
        /*0838*/ 	.word	0x000000aa
        /*083c*/ 	.word	0x00000110
        /*0840*/ 	.short	0x010a
        /*0842*/ 	.byte	0xff
	.zero		1


	//   ....[115]....
        /*0844*/ 	.word	0x00007d80
        /*0848*/ 	.word	0x00000000
        /*084c*/ 	.word	0x00000000
        /*0850*/ 	.short	0x0101
        /*0852*/ 	.byte	0xff
	.zero		1


	//   ....[116]....
        /*0854*/ 	.word	0x00007d90
        /*0858*/ 	.word	0x00000003
        /*085c*/ 	.word	0x000000a0
        /*0860*/ 	.short	0x010a
        /*0862*/ 	.byte	0xff
	.zero		1


	//   ....[117]....
        /*0864*/ 	.word	0x00007e70
        /*0868*/ 	.word	0x00000003
        /*086c*/ 	.word	0x000000a0
        /*0870*/ 	.short	0x010a
        /*0872*/ 	.byte	0xff
	.zero		1


	//   ....[118]....
        /*0874*/ 	.word	0x000091b0
        /*0878*/ 	.word	0x0000004d
        /*087c*/ 	.word	0x00000000
        /*0880*/ 	.short	0x0101
        /*0882*/ 	.byte	0xff
	.zero		1


	//   ....[119]....
        /*0884*/ 	.word	0x000091d0
        /*0888*/ 	.word	0x00000000
        /*088c*/ 	.word	0x000000a0
        /*0890*/ 	.short	0x010a
        /*0892*/ 	.byte	0xff
	.zero		1


	//   ....[120]....
        /*0894*/ 	.word	0x000092a0
        /*0898*/ 	.word	0x00000000
        /*089c*/ 	.word	0x000000a0
        /*08a0*/ 	.short	0x010a
        /*08a2*/ 	.byte	0xff
	.zero		1


	//   ....[121]....
        /*08a4*/ 	.word	0x0000a5e0
        /*08a8*/ 	.word	0x0000004a
        /*08ac*/ 	.word	0x00000000
        /*08b0*/ 	.short	0x0101
        /*08b2*/ 	.byte	0xff
	.zero		1


	//   ....[122]....
        /*08b4*/ 	.word	0x0000a600
        /*08b8*/ 	.word	0x00000003
        /*08bc*/ 	.word	0x000000a0
        /*08c0*/ 	.short	0x010a
        /*08c2*/ 	.byte	0xff
	.zero		1


	//   ....[123]....
        /*08c4*/ 	.word	0x0000a6d0
        /*08c8*/ 	.word	0x00000003
        /*08cc*/ 	.word	0x000000a0
        /*08d0*/ 	.short	0x010a
        /*08d2*/ 	.byte	0xff
	.zero		1


	//   ....[124]....
        /*08d4*/ 	.word	0x0000ab60
        /*08d8*/ 	.word	0x000000aa
        /*08dc*/ 	.word	0x00000000
        /*08e0*/ 	.short	0x0101
        /*08e2*/ 	.byte	0xff
	.zero		1


	//   ....[125]....
        /*08e4*/ 	.word	0x0000ba50
        /*08e8*/ 	.word	0x00000000
        /*08ec*/ 	.word	0x00000000
        /*08f0*/ 	.short	0x0101
        /*08f2*/ 	.byte	0xff
	.zero		1


	//   ....[126]....
        /*08f4*/ 	.word	0x0000bce0
        /*08f8*/ 	.word	0x000000ff
        /*08fc*/ 	.word	0x00000000
        /*0900*/ 	.short	0x0101
        /*0902*/ 	.byte	0x04
	.zero		1


	//   ....[127]....
        /*0904*/ 	.word	0x0000bd00
        /*0908*/ 	.word	0x00000003
        /*090c*/ 	.word	0x00000140
        /*0910*/ 	.short	0x010a
        /*0912*/ 	.byte	0xff
	.zero		1


	//   ....[128]....
        /*0914*/ 	.word	0x0000bd60
        /*0918*/ 	.word	0x00000000
        /*091c*/ 	.word	0x00000050
        /*0920*/ 	.short	0x010a
        /*0922*/ 	.byte	0xff
	.zero		1


	//   ....[129]....
        /*0924*/ 	.word	0x0000bdc0
        /*0928*/ 	.word	0x00000000
        /*092c*/ 	.word	0x00000050
        /*0930*/ 	.short	0x010a
        /*0932*/ 	.byte	0xff
	.zero		1


	//   ....[130]....
        /*0934*/ 	.word	0x0000be10
        /*0938*/ 	.word	0x00000003
        /*093c*/ 	.word	0x000000f0
        /*0940*/ 	.short	0x010a
        /*0942*/ 	.byte	0xff
	.zero		1


	//   ....[131]....
        /*0944*/ 	.word	0x0000be70
        /*0948*/ 	.word	0x00000000
        /*094c*/ 	.word	0x00000000
        /*0950*/ 	.short	0x010a
        /*0952*/ 	.byte	0xff
	.zero		1


	//   ....[132]....
        /*0954*/ 	.word	0x0000bed0
        /*0958*/ 	.word	0x00000000
        /*095c*/ 	.word	0x00000000
        /*0960*/ 	.short	0x010a
        /*0962*/ 	.byte	0xff
	.zero		1


	//   ....[133]....
        /*0964*/ 	.word	0x0000bf30
        /*0968*/ 	.word	0x00000000
        /*096c*/ 	.word	0x00000000
        /*0970*/ 	.short	0x010a
        /*0972*/ 	.byte	0xff
	.zero		1


	//   ....[134]....
        /*0974*/ 	.word	0x0000bf90
        /*0978*/ 	.word	0x00000000
        /*097c*/ 	.word	0x00000000
        /*0980*/ 	.short	0x010a
        /*0982*/ 	.byte	0xff
	.zero		1


	//   ....[135]....
        /*0984*/ 	.word	0x0000bff0
        /*0988*/ 	.word	0x00000000
        /*098c*/ 	.word	0x00000000
        /*0990*/ 	.short	0x010a
        /*0992*/ 	.byte	0xff
	.zero		1


	//   ....[136]....
        /*0994*/ 	.word	0x0000c050
        /*0998*/ 	.word	0x00000000
        /*099c*/ 	.word	0x00000000
        /*09a0*/ 	.short	0x010a
        /*09a2*/ 	.byte	0xff
	.zero		1


	//   ....[137]....
        /*09a4*/ 	.word	0x0000c0b0
        /*09a8*/ 	.word	0x00000000
        /*09ac*/ 	.word	0x00000000
        /*09b0*/ 	.short	0x010a
        /*09b2*/ 	.byte	0xff
	.zero		1


	//   ....[138]....
        /*09b4*/ 	.word	0x0000c110
        /*09b8*/ 	.word	0x00000000
        /*09bc*/ 	.word	0x00000000
        /*09c0*/ 	.short	0x010a
        /*09c2*/ 	.byte	0xff
	.zero		1


	//   ....[139]....
        /*09c4*/ 	.word	0x0000c170
        /*09c8*/ 	.word	0x00000000
        /*09cc*/ 	.word	0x00000000
        /*09d0*/ 	.short	0x010a
        /*09d2*/ 	.byte	0xff
	.zero		1


	//   ....[140]....
        /*09d4*/ 	.word	0x0000c1c0
        /*09d8*/ 	.word	0x00000002
        /*09dc*/ 	.word	0x00000130
        /*09e0*/ 	.short	0x010a
        /*09e2*/ 	.byte	0xff
	.zero		1


	//   ....[141]....
        /*09e4*/ 	.word	0x0000c220
        /*09e8*/ 	.word	0x00000002
        /*09ec*/ 	.word	0x00000100
        /*09f0*/ 	.short	0x010a
        /*09f2*/ 	.byte	0xff
	.zero		1


	//   ....[142]....
        /*09f4*/ 	.word	0x0000c270
        /*09f8*/ 	.word	0x00000002
        /*09fc*/ 	.word	0x000000f0
        /*0a00*/ 	.short	0x010a
        /*0a02*/ 	.byte	0xff
	.zero		1


	//   ....[143]....
        /*0a04*/ 	.word	0x0000c2d0
        /*0a08*/ 	.word	0x00000000
        /*0a0c*/ 	.word	0x00000100
        /*0a10*/ 	.short	0x010a
        /*0a12*/ 	.byte	0xff
	.zero		1


	//   ....[144]....
        /*0a14*/ 	.word	0x0000c330
        /*0a18*/ 	.word	0x00000000
        /*0a1c*/ 	.word	0x00000008
        /*0a20*/ 	.short	0x010a
        /*0a22*/ 	.byte	0xff
	.zero		1


	//   ....[145]....
        /*0a24*/ 	.word	0x0000c410
        /*0a28*/ 	.word	0x00000000
        /*0a2c*/ 	.word	0x00000008
        /*0a30*/ 	.short	0x010a
        /*0a32*/ 	.byte	0xff
	.zero		1


	//   ....[146]....
        /*0a34*/ 	.word	0x0000c460
        /*0a38*/ 	.word	0x00000000
        /*0a3c*/ 	.word	0x000000f0
        /*0a40*/ 	.short	0x010a
        /*0a42*/ 	.byte	0xff
	.zero		1


	//   ....[147]....
        /*0a44*/ 	.word	0x0000c4c0
        /*0a48*/ 	.word	0x00000000
        /*0a4c*/ 	.word	0x00000120
        /*0a50*/ 	.short	0x010a
        /*0a52*/ 	.byte	0xff
	.zero		1


	//   ....[148]....
        /*0a54*/ 	.word	0x0000c520
        /*0a58*/ 	.word	0x00000000
        /*0a5c*/ 	.word	0x00000000
        /*0a60*/ 	.short	0x010a
        /*0a62*/ 	.byte	0xff
	.zero		1


	//   ....[149]....
        /*0a64*/ 	.word	0x0000c580
        /*0a68*/ 	.word	0x00000000
        /*0a6c*/ 	.word	0x00000000
        /*0a70*/ 	.short	0x010a
        /*0a72*/ 	.byte	0xff
	.zero		1


	//   ....[150]....
        /*0a74*/ 	.word	0x0000c5e0
        /*0a78*/ 	.word	0x00000000
        /*0a7c*/ 	.word	0x00000150
        /*0a80*/ 	.short	0x010a
        /*0a82*/ 	.byte	0xff
	.zero		1


	//   ....[151]....
        /*0a84*/ 	.word	0x0000c630
        /*0a88*/ 	.word	0x0000000c
        /*0a8c*/ 	.word	0x000000f0
        /*0a90*/ 	.short	0x010a
        /*0a92*/ 	.byte	0xff
	.zero		1


	//   ....[152]....
        /*0a94*/ 	.word	0x0000c690
        /*0a98*/ 	.word	0x00000000
        /*0a9c*/ 	.word	0x000000e8
        /*0aa0*/ 	.short	0x010a
        /*0aa2*/ 	.byte	0xff
	.zero		1


	//   ....[153]....
        /*0aa4*/ 	.word	0x0000c6f0
        /*0aa8*/ 	.word	0x00000000
        /*0aac*/ 	.word	0x000000c0
        /*0ab0*/ 	.short	0x010a
        /*0ab2*/ 	.byte	0xff
	.zero		1


	//   ....[154]....
        /*0ab4*/ 	.word	0x0000c750
        /*0ab8*/ 	.word	0x00000000
        /*0abc*/ 	.word	0x000000c8
        /*0ac0*/ 	.short	0x010a
        /*0ac2*/ 	.byte	0xff
	.zero		1


	//   ....[155]....
        /*0ac4*/ 	.word	0x0000c7b0
        /*0ac8*/ 	.word	0x00000000
        /*0acc*/ 	.word	0x000000d0
        /*0ad0*/ 	.short	0x010a
        /*0ad2*/ 	.byte	0xff
	.zero		1


	//   ....[156]....
        /*0ad4*/ 	.word	0x0000c810
        /*0ad8*/ 	.word	0x00000000
        /*0adc*/ 	.word	0x000000d8
        /*0ae0*/ 	.short	0x010a
        /*0ae2*/ 	.byte	0xff
	.zero		1


	//   ....[157]....
        /*0ae4*/ 	.word	0x0000c870
        /*0ae8*/ 	.word	0x00000000
        /*0aec*/ 	.word	0x000000c0
        /*0af0*/ 	.short	0x010a
        /*0af2*/ 	.byte	0xff
	.zero		1


	//   ....[158]....
        /*0af4*/ 	.word	0x0000c8d0
        /*0af8*/ 	.word	0x00000000
        /*0afc*/ 	.word	0x000000c8
        /*0b00*/ 	.short	0x010a
        /*0b02*/ 	.byte	0xff
	.zero		1


	//   ....[159]....
        /*0b04*/ 	.word	0x0000c930
        /*0b08*/ 	.word	0x00000000
        /*0b0c*/ 	.word	0x000000d0
        /*0b10*/ 	.short	0x010a
        /*0b12*/ 	.byte	0xff
	.zero		1


	//   ....[160]....
        /*0b14*/ 	.word	0x0000c980
        /*0b18*/ 	.word	0x00000003
        /*0b1c*/ 	.word	0x000000f0
        /*0b20*/ 	.short	0x010a
        /*0b22*/ 	.byte	0xff
	.zero		1


	//   ....[161]....
        /*0b24*/ 	.word	0x0000c9e0
        /*0b28*/ 	.word	0x00000000
        /*0b2c*/ 	.word	0x000000a0
        /*0b30*/ 	.short	0x010a
        /*0b32*/ 	.byte	0xff
	.zero		1


	//   ....[162]....
        /*0b34*/ 	.word	0x0000ca30
        /*0b38*/ 	.word	0x000000aa
        /*0b3c*/ 	.word	0x00000110
        /*0b40*/ 	.short	0x010a
        /*0b42*/ 	.byte	0xff
	.zero		1


	//   ....[163]....
        /*0b44*/ 	.word	0x0000ca80
        /*0b48*/ 	.word	0x00000003
        /*0b4c*/ 	.word	0x000000a0
        /*0b50*/ 	.short	0x010a
        /*0b52*/ 	.byte	0xff
	.zero		1


	//   ....[164]....
        /*0b54*/ 	.word	0x0000cad0
        /*0b58*/ 	.word	0x00000000
        /*0b5c*/ 	.word	0x000000a0
        /*0b60*/ 	.short	0x010a
        /*0b62*/ 	.byte	0xff
	.zero		1


	//   ....[165]....
        /*0b64*/ 	.word	0x0000cb20
        /*0b68*/ 	.word	0x00000003
        /*0b6c*/ 	.word	0x000000a0
        /*0b70*/ 	.short	0x010a
        /*0b72*/ 	.byte	0xff
	.zero		1


	//----- nvinfo : EIATTR_NUM_MBARRIERS
	.align		4
.L_47:
        /*0b74*/ 	.byte	0x03, 0x38
        /*0b76*/ 	.short	0x002b


	//----- nvinfo : EIATTR_EXIT_INSTR_OFFSETS
	.align		4
        /*0b78*/ 	.byte	0x04, 0x1c
        /*0b7a*/ 	.short	(.L_49 - .L_48)


	//   ....[0]....
.L_48:
        /*0b7c*/ 	.word	0x00002f10


	//   ....[1]....
        /*0b80*/ 	.word	0x00003400


	//   ....[2]....
        /*0b84*/ 	.word	0x00003460


	//   ....[3]....
        /*0b88*/ 	.word	0x000045e0


	//   ....[4]....
        /*0b8c*/ 	.word	0x00005740


	//   ....[5]....
        /*0b90*/ 	.word	0x00005780


	//   ....[6]....
        /*0b94*/ 	.word	0x0000bbd0


	//   ....[7]....
        /*0b98*/ 	.word	0x0000bc50


	//   ....[8]....
        /*0b9c*/ 	.word	0x0000bc80


	//   ....[9]....
        /*0ba0*/ 	.word	0x0000bcf0


	//----- nvinfo : EIATTR_MAX_THREADS
	.align		4
.L_49:
        /*0ba4*/ 	.byte	0x04, 0x05
        /*0ba6*/ 	.short	(.L_51 - .L_50)
.L_50:
        /*0ba8*/ 	.word	0x00000100
        /*0bac*/ 	.word	0x00000001
        /*0bb0*/ 	.word	0x00000001


	//----- nvinfo : EIATTR_CRS_STACK_SIZE
	.align		4
.L_51:
        /*0bb4*/ 	.byte	0x04, 0x1e
        /*0bb6*/ 	.short	(.L_53 - .L_52)
.L_52:
        /*0bb8*/ 	.word	0x00000000


	//----- nvinfo : EIATTR_CBANK_PARAM_SIZE
	.align		4
.L_53:
        /*0bbc*/ 	.byte	0x03, 0x19
        /*0bbe*/ 	.short	0x0800


	//----- nvinfo : EIATTR_PARAM_CBANK
	.align		4
        /*0bc0*/ 	.byte	0x04, 0x0a
        /*0bc2*/ 	.short	(.L_55 - .L_54)
	.align		4
.L_54:
        /*0bc4*/ 	.word	index@(.nv.constant0._ZN7cutlass13device_kernelINS_4gemm6kernel13GemmUniversalIN4cute5tupleIJiiiiEEENS1_10collective13CollectiveMmaINS1_35MainloopSm100TmaUmmaWarpSpecializedILi10ELi2ELi2ENS5_IJNS4_1CILi2EEESB_NSA_ILi1EEEEEEEENS5_IJNSA_ILi256EEESF_NSA_ILi32EEEEEENS_10bfloat16_tENS5_IJlSC_lEEESI_SJ_NS4_8TiledMMAINS4_8MMA_AtomIJNS4_26SM100_MMA_F16BF16_2x1SM_SSISI_SI_fLi256ELi256ELNS4_4UMMA5MajorE0ELSO_0ELNSN_7ScaleInE0ELSP_0EEEEEENS4_6LayoutINS5_IJSC_SC_SC_EEENS5_IJNSA_ILi0EEESU_SU_EEEEENS5_IJNS4_10UnderscoreESX_SX_EEEEENS4_28SM100_TMA_2SM_LOAD_MULTICASTENS4_14ComposedLayoutINS4_7SwizzleILi2ELi4ELi3EEENS4_18smem_ptr_flag_bitsILi16EEENSS_INS5_IJNSA_ILi8EEESG_EEENS5_IJSG_SC_EEEEEEEvNS4_8identityENS4_18SM100_TMA_2SM_LOADES1A_vS1B_EENS_8epilogue10collective18CollectiveEpilogueINS1E_23Sm100TmaWarpSpecializedILi4ELi2ELi64ELb1ELb0EEEJNS5_IJNSA_ILi128EEESF_SG_EEENS5_IJNSS_IS1J_SC_EENSS_INSA_ILi64EEESC_EEEEESI_SJ_SI_SJ_NS1E_6fusion15FusionCallbacksIS1I_NS1P_17LinearCombinationISI_fSI_fLNS_15FloatRoundStyleE2EEES1K_S1O_JEEENS4_5SM1004TMEM4LOAD26SM100_TMEM_LOAD_32dp32b64xENS4_13SM90_TMA_LOADENS11_INS12_ILi3ELi4ELi3EEES15_NSS_INS5_IJS16_S1M_EEENS5_IJS1M_SC_EEEEEEENS4_39AutoVectorizingCopyWithAssumedAlignmentILi128EEENS4_14SM90_TMA_STOREES24_S26_S26_EEEvvEEEEvNT_6ParamsE)
        /*0bc8*/ 	.short	0x0380
        /*0bca*/ 	.short	0x0800


	//----- nvinfo : EIATTR_SW_WAR
	.align		4
.L_55:
        /*0bcc*/ 	.byte	0x04, 0x36
        /*0bce*/ 	.short	(.L_57 - .L_56)
.L_56:
        /*0bd0*/ 	.word	0x00000008
.L_57:


//--------------------- .nv.callgraph             --------------------------
	.section	.nv.callgraph,"",@"SHT_CUDA_CALLGRAPH"
	.align	4
	.sectionentsize	8
	.align		4
        /*0000*/ 	.word	0x00000000
	.align		4
        /*0004*/ 	.word	0xffffffff
	.align		4
        /*0008*/ 	.word	index@(_ZN7cutlass13device_kernelINS_4gemm6kernel13GemmUniversalIN4cute5tupleIJiiiiEEENS1_10collective13CollectiveMmaINS1_35MainloopSm100TmaUmmaWarpSpecializedILi10ELi2ELi2ENS5_IJNS4_1CILi2EEESB_NSA_ILi1EEEEEEEENS5_IJNSA_ILi256EEESF_NSA_ILi32EEEEEENS_10bfloat16_tENS5_IJlSC_lEEESI_SJ_NS4_8TiledMMAINS4_8MMA_AtomIJNS4_26SM100_MMA_F16BF16_2x1SM_SSISI_SI_fLi256ELi256ELNS4_4UMMA5MajorE0ELSO_0ELNSN_7ScaleInE0ELSP_0EEEEEENS4_6LayoutINS5_IJSC_SC_SC_EEENS5_IJNSA_ILi0EEESU_SU_EEEEENS5_IJNS4_10UnderscoreESX_SX_EEEEENS4_28SM100_TMA_2SM_LOAD_MULTICASTENS4_14ComposedLayoutINS4_7SwizzleILi2ELi4ELi3EEENS4_18smem_ptr_flag_bitsILi16EEENSS_INS5_IJNSA_ILi8EEESG_EEENS5_IJSG_SC_EEEEEEEvNS4_8identityENS4_18SM100_TMA_2SM_LOADES1A_vS1B_EENS_8epilogue10collective18CollectiveEpilogueINS1E_23Sm100TmaWarpSpecializedILi4ELi2ELi64ELb1ELb0EEEJNS5_IJNSA_ILi128EEESF_SG_EEENS5_IJNSS_IS1J_SC_EENSS_INSA_ILi64EEESC_EEEEESI_SJ_SI_SJ_NS1E_6fusion15FusionCallbacksIS1I_NS1P_17LinearCombinationISI_fSI_fLNS_15FloatRoundStyleE2EEES1K_S1O_JEEENS4_5SM1004TMEM4LOAD26SM100_TMEM_LOAD_32dp32b64xENS4_13SM90_TMA_LOADENS11_INS12_ILi3ELi4ELi3EEES15_NSS_INS5_IJS16_S1M_EEENS5_IJS1M_SC_EEEEEEENS4_39AutoVectorizingCopyWithAssumedAlignmentILi128EEENS4_14SM90_TMA_STOREES24_S26_S26_EEEvvEEEEvNT_6ParamsE)
	.align		4
        /*000c*/ 	.word	index@(__assertfail)
	.align		4
        /*0010*/ 	.word	0x00000000
	.align		4
        /*0014*/ 	.word	0xfffffffe
	.align		4
        /*0018*/ 	.word	0x00000000
	.align		4
        /*001c*/ 	.word	0xfffffffd
	.align		4
        /*0020*/ 	.word	0x00000000
	.align		4
        /*0024*/ 	.word	0xfffffffc


//--------------------- .nv.constant4             --------------------------
	.section	.nv.constant4,"a",@progbits
	.align	8
	.align		8
.nv.constant4:
        /*0000*/ 	.dword	__assertfail
	.align		8
        /*0008*/ 	.dword	__unnamed_1
	.align		8
        /*0010*/ 	.dword	__unnamed_2
	.align		8
        /*0018*/ 	.dword	_ZN39_INTERNAL_234e7c09_4_k_cu_104df579_79724cuda3std3__45__cpo5beginE
	.align		8
        /*0020*/ 	.dword	_ZN39_INTERNAL_234e7c09_4_k_cu_104df579_79724cuda3std3__45__cpo3endE
	.align		8
        /*0028*/ 	.dword	_ZN39_INTERNAL_234e7c09_4_k_cu_104df579_79724cuda3std3__45__cpo6cbeginE
	.align		8
        /*0030*/ 	.dword	_ZN39_INTERNAL_234e7c09_4_k_cu_104df579_79724cuda3std3__45__cpo4cendE
	.align		8
        /*0038*/ 	.dword	_ZN39_INTERNAL_234e7c09_4_k_cu_104df579_79724cuda3std3__441_GLOBAL__N__234e7c09_4_k_cu_104df579_79726ignoreE
	.align		8
        /*0040*/ 	.dword	_ZN39_INTERNAL_234e7c09_4_k_cu_104df579_79724cuda3std3__419piecewise_constructE
	.align		8
        /*0048*/ 	.dword	_ZN39_INTERNAL_234e7c09_4_k_cu_104df579_79724cuda3std3__48in_placeE
	.align		8
        /*0050*/ 	.dword	_ZN39_INTERNAL_234e7c09_4_k_cu_104df579_79724cuda3std6ranges3__45__cpo4swapE
	.align		8
        /*0058*/ 	.dword	_ZN39_INTERNAL_234e7c09_4_k_cu_104df579_79724cuda3std6ranges3__45__cpo9iter_moveE
	.align		8
        /*0060*/ 	.dword	_ZN39_INTERNAL_234e7c09_4_k_cu_104df579_79724cute7productE
	.align		8
        /*0068*/ 	.dword	_ZN39_INTERNAL_234e7c09_4_k_cu_104df579_79724cute1_E
	.align		8
        /*0070*/ 	.dword	$str$25
	.align		8
        /*0078*/ 	.dword	$str$26
	.align		8
        /*0080*/ 	.dword	$str$27
	.align		8
        /*0088*/ 	.dword	$str$28


//--------------------- .text._ZN7cutlass13device_kernelINS_4gemm6kernel13GemmUniversalIN4cute5tupleIJiiiiEEENS1_10collective13CollectiveMmaINS1_35MainloopSm100TmaUmmaWarpSpecializedILi10ELi2ELi2ENS5_IJNS4_1CILi2EEESB_NSA_ILi1EEEEEEEENS5_IJNSA_ILi256EEESF_NSA_ILi32EEEEEENS_10bfloat16_tENS5_IJlSC_lEEESI_SJ_NS4_8TiledMMAINS4_8MMA_AtomIJNS4_26SM100_MMA_F16BF16_2x1SM_SSISI_SI_fLi256ELi256ELNS4_4UMMA5MajorE0ELSO_0ELNSN_7ScaleInE0ELSP_0EEEEEENS4_6LayoutINS5_IJSC_SC_SC_EEENS5_IJNSA_ILi0EEESU_SU_EEEEENS5_IJNS4_10UnderscoreESX_SX_EEEEENS4_28SM100_TMA_2SM_LOAD_MULTICASTENS4_14ComposedLayoutINS4_7SwizzleILi2ELi4ELi3EEENS4_18smem_ptr_flag_bitsILi16EEENSS_INS5_IJNSA_ILi8EEESG_EEENS5_IJSG_SC_EEEEEEEvNS4_8identityENS4_18SM100_TMA_2SM_LOADES1A_vS1B_EENS_8epilogue10collective18CollectiveEpilogueINS1E_23Sm100TmaWarpSpecializedILi4ELi2ELi64ELb1ELb0EEEJNS5_IJNSA_ILi128EEESF_SG_EEENS5_IJNSS_IS1J_SC_EENSS_INSA_ILi64EEESC_EEEEESI_SJ_SI_SJ_NS1E_6fusion15FusionCallbacksIS1I_NS1P_17LinearCombinationISI_fSI_fLNS_15FloatRoundStyleE2EEES1K_S1O_JEEENS4_5SM1004TMEM4LOAD26SM100_TMEM_LOAD_32dp32b64xENS4_13SM90_TMA_LOADENS11_INS12_ILi3ELi4ELi3EEES15_NSS_INS5_IJS16_S1M_EEENS5_IJS1M_SC_EEEEEEENS4_39AutoVectorizingCopyWithAssumedAlignmentILi128EEENS4_14SM90_TMA_STOREES24_S26_S26_EEEvvEEEEvNT_6ParamsE --------------------------
	.section	.text._ZN7cutlass13device_kernelINS_4gemm6kernel13GemmUniversalIN4cute5tupleIJiiiiEEENS1_10collective13CollectiveMmaINS1_35MainloopSm100TmaUmmaWarpSpecializedILi10ELi2ELi2ENS5_IJNS4_1CILi2EEESB_NSA_ILi1EEEEEEEENS5_IJNSA_ILi256EEESF_NSA_ILi32EEEEEENS_10bfloat16_tENS5_IJlSC_lEEESI_SJ_NS4_8TiledMMAINS4_8MMA_AtomIJNS4_26SM100_MMA_F16BF16_2x1SM_SSISI_SI_fLi256ELi256ELNS4_4UMMA5MajorE0ELSO_0ELNSN_7ScaleInE0ELSP_0EEEEEENS4_6LayoutINS5_IJSC_SC_SC_EEENS5_IJNSA_ILi0EEESU_SU_EEEEENS5_IJNS4_10UnderscoreESX_SX_EEEEENS4_28SM100_TMA_2SM_LOAD_MULTICASTENS4_14ComposedLayoutINS4_7SwizzleILi2ELi4ELi3EEENS4_18smem_ptr_flag_bitsILi16EEENSS_INS5_IJNSA_ILi8EEESG_EEENS5_IJSG_SC_EEEEEEEvNS4_8identityENS4_18SM100_TMA_2SM_LOADES1A_vS1B_EENS_8epilogue10collective18CollectiveEpilogueINS1E_23Sm100TmaWarpSpecializedILi4ELi2ELi64ELb1ELb0EEEJNS5_IJNSA_ILi128EEESF_SG_EEENS5_IJNSS_IS1J_SC_EENSS_INSA_ILi64EEESC_EEEEESI_SJ_SI_SJ_NS1E_6fusion15FusionCallbacksIS1I_NS1P_17LinearCombinationISI_fSI_fLNS_15FloatRoundStyleE2EEES1K_S1O_JEEENS4_5SM1004TMEM4LOAD26SM100_TMEM_LOAD_32dp32b64xENS4_13SM90_TMA_LOADENS11_INS12_ILi3ELi4ELi3EEES15_NSS_INS5_IJS16_S1M_EEENS5_IJS1M_SC_EEEEEEENS4_39AutoVectorizingCopyWithAssumedAlignmentILi128EEENS4_14SM90_TMA_STOREES24_S26_S26_EEEvvEEEEvNT_6ParamsE,"ax",@progbits
	.align	128
.text._ZN7cutlass13device_kernelINS_4gemm6kernel13GemmUniversalIN4cute5tupleIJiiiiEEENS1_10collective13CollectiveMmaINS1_35MainloopSm100TmaUmmaWarpSpecializedILi10ELi2ELi2ENS5_IJNS4_1CILi2EEESB_NSA_ILi1EEEEEEEENS5_IJNSA_ILi256EEESF_NSA_ILi32EEEEEENS_10bfloat16_tENS5_IJlSC_lEEESI_SJ_NS4_8TiledMMAINS4_8MMA_AtomIJNS4_26SM100_MMA_F16BF16_2x1SM_SSISI_SI_fLi256ELi256ELNS4_4UMMA5MajorE0ELSO_0ELNSN_7ScaleInE0ELSP_0EEEEEENS4_6LayoutINS5_IJSC_SC_SC_EEENS5_IJNSA_ILi0EEESU_SU_EEEEENS5_IJNS4_10UnderscoreESX_SX_EEEEENS4_28SM100_TMA_2SM_LOAD_MULTICASTENS4_14ComposedLayoutINS4_7SwizzleILi2ELi4ELi3EEENS4_18smem_ptr_flag_bitsILi16EEENSS_INS5_IJNSA_ILi8EEESG_EEENS5_IJSG_SC_EEEEEEEvNS4_8identityENS4_18SM100_TMA_2SM_LOADES1A_vS1B_EENS_8epilogue10collective18CollectiveEpilogueINS1E_23Sm100TmaWarpSpecializedILi4ELi2ELi64ELb1ELb0EEEJNS5_IJNSA_ILi128EEESF_SG_EEENS5_IJNSS_IS1J_SC_EENSS_INSA_ILi64EEESC_EEEEESI_SJ_SI_SJ_NS1E_6fusion15FusionCallbacksIS1I_NS1P_17LinearCombinationISI_fSI_fLNS_15FloatRoundStyleE2EEES1K_S1O_JEEENS4_5SM1004TMEM4LOAD26SM100_TMEM_LOAD_32dp32b64xENS4_13SM90_TMA_LOADENS11_INS12_ILi3ELi4ELi3EEES15_NSS_INS5_IJS16_S1M_EEENS5_IJS1M_SC_EEEEEEENS4_39AutoVectorizingCopyWithAssumedAlignmentILi128EEENS4_14SM90_TMA_STOREES24_S26_S26_EEEvvEEEEvNT_6ParamsE:
        .type           _ZN7cutlass13device_kernelINS_4gemm6kernel13GemmUniversalIN4cute5tupleIJiiiiEEENS1_10collective13CollectiveMmaINS1_35MainloopSm100TmaUmmaWarpSpecializedILi10ELi2ELi2ENS5_IJNS4_1CILi2EEESB_NSA_ILi1EEEEEEEENS5_IJNSA_ILi256EEESF_NSA_ILi32EEEEEENS_10bfloat16_tENS5_IJlSC_lEEESI_SJ_NS4_8TiledMMAINS4_8MMA_AtomIJNS4_26SM100_MMA_F16BF16_2x1SM_SSISI_SI_fLi256ELi256ELNS4_4UMMA5MajorE0ELSO_0ELNSN_7ScaleInE0ELSP_0EEEEEENS4_6LayoutINS5_IJSC_SC_SC_EEENS5_IJNSA_ILi0EEESU_SU_EEEEENS5_IJNS4_10UnderscoreESX_SX_EEEEENS4_28SM100_TMA_2SM_LOAD_MULTICASTENS4_14ComposedLayoutINS4_7SwizzleILi2ELi4ELi3EEENS4_18smem_ptr_flag_bitsILi16EEENSS_INS5_IJNSA_ILi8EEESG_EEENS5_IJSG_SC_EEEEEEEvNS4_8identityENS4_18SM100_TMA_2SM_LOADES1A_vS1B_EENS_8epilogue10collective18CollectiveEpilogueINS1E_23Sm100TmaWarpSpecializedILi4ELi2ELi64ELb1ELb0EEEJNS5_IJNSA_ILi128EEESF_SG_EEENS5_IJNSS_IS1J_SC_EENSS_INSA_ILi64EEESC_EEEEESI_SJ_SI_SJ_NS1E_6fusion15FusionCallbacksIS1I_NS1P_17LinearCombinationISI_fSI_fLNS_15FloatRoundStyleE2EEES1K_S1O_JEEENS4_5SM1004TMEM4LOAD26SM100_TMEM_LOAD_32dp32b64xENS4_13SM90_TMA_LOADENS11_INS12_ILi3ELi4ELi3EEES15_NSS_INS5_IJS16_S1M_EEENS5_IJS1M_SC_EEEEEEENS4_39AutoVectorizingCopyWithAssumedAlignmentILi128EEENS4_14SM90_TMA_STOREES24_S26_S26_EEEvvEEEEvNT_6ParamsE,@function
        .size           _ZN7cutlass13device_kernelINS_4gemm6kernel13GemmUniversalIN4cute5tupleIJiiiiEEENS1_10collective13CollectiveMmaINS1_35MainloopSm100TmaUmmaWarpSpecializedILi10ELi2ELi2ENS5_IJNS4_1CILi2EEESB_NSA_ILi1EEEEEEEENS5_IJNSA_ILi256EEESF_NSA_ILi32EEEEEENS_10bfloat16_tENS5_IJlSC_lEEESI_SJ_NS4_8TiledMMAINS4_8MMA_AtomIJNS4_26SM100_MMA_F16BF16_2x1SM_SSISI_SI_fLi256ELi256ELNS4_4UMMA5MajorE0ELSO_0ELNSN_7ScaleInE0ELSP_0EEEEEENS4_6LayoutINS5_IJSC_SC_SC_EEENS5_IJNSA_ILi0EEESU_SU_EEEEENS5_IJNS4_10UnderscoreESX_SX_EEEEENS4_28SM100_TMA_2SM_LOAD_MULTICASTENS4_14ComposedLayoutINS4_7SwizzleILi2ELi4ELi3EEENS4_18smem_ptr_flag_bitsILi16EEENSS_INS5_IJNSA_ILi8EEESG_EEENS5_IJSG_SC_EEEEEEEvNS4_8identityENS4_18SM100_TMA_2SM_LOADES1A_vS1B_EENS_8epilogue10collective18CollectiveEpilogueINS1E_23Sm100TmaWarpSpecializedILi4ELi2ELi64ELb1ELb0EEEJNS5_IJNSA_ILi128EEESF_SG_EEENS5_IJNSS_IS1J_SC_EENSS_INSA_ILi64EEESC_EEEEESI_SJ_SI_SJ_NS1E_6fusion15FusionCallbacksIS1I_NS1P_17LinearCombinationISI_fSI_fLNS_15FloatRoundStyleE2EEES1K_S1O_JEEENS4_5SM1004TMEM4LOAD26SM100_TMEM_LOAD_32dp32b64xENS4_13SM90_TMA_LOADENS11_INS12_ILi3ELi4ELi3EEES15_NSS_INS5_IJS16_S1M_EEENS5_IJS1M_SC_EEEEEEENS4_39AutoVectorizingCopyWithAssumedAlignmentILi128EEENS4_14SM90_TMA_STOREES24_S26_S26_EEEvvEEEEvNT_6ParamsE,(.L_x_210 - _ZN7cutlass13device_kernelINS_4gemm6kernel13GemmUniversalIN4cute5tupleIJiiiiEEENS1_10collective13CollectiveMmaINS1_35MainloopSm100TmaUmmaWarpSpecializedILi10ELi2ELi2ENS5_IJNS4_1CILi2EEESB_NSA_ILi1EEEEEEEENS5_IJNSA_ILi256EEESF_NSA_ILi32EEEEEENS_10bfloat16_tENS5_IJlSC_lEEESI_SJ_NS4_8TiledMMAINS4_8MMA_AtomIJNS4_26SM100_MMA_F16BF16_2x1SM_SSISI_SI_fLi256ELi256ELNS4_4UMMA5MajorE0ELSO_0ELNSN_7ScaleInE0ELSP_0EEEEEENS4_6LayoutINS5_IJSC_SC_SC_EEENS5_IJNSA_ILi0EEESU_SU_EEEEENS5_IJNS4_10UnderscoreESX_SX_EEEEENS4_28SM100_TMA_2SM_LOAD_MULTICASTENS4_14ComposedLayoutINS4_7SwizzleILi2ELi4ELi3EEENS4_18smem_ptr_flag_bitsILi16EEENSS_INS5_IJNSA_ILi8EEESG_EEENS5_IJSG_SC_EEEEEEEvNS4_8identityENS4_18SM100_TMA_2SM_LOADES1A_vS1B_EENS_8epilogue10collective18CollectiveEpilogueINS1E_23Sm100TmaWarpSpecializedILi4ELi2ELi64ELb1ELb0EEEJNS5_IJNSA_ILi128EEESF_SG_EEENS5_IJNSS_IS1J_SC_EENSS_INSA_ILi64EEESC_EEEEESI_SJ_SI_SJ_NS1E_6fusion15FusionCallbacksIS1I_NS1P_17LinearCombinationISI_fSI_fLNS_15FloatRoundStyleE2EEES1K_S1O_JEEENS4_5SM1004TMEM4LOAD26SM100_TMEM_LOAD_32dp32b64xENS4_13SM90_TMA_LOADENS11_INS12_ILi3ELi4ELi3EEES15_NSS_INS5_IJS16_S1M_EEENS5_IJS1M_SC_EEEEEEENS4_39AutoVectorizingCopyWithAssumedAlignmentILi128EEENS4_14SM90_TMA_STOREES24_S26_S26_EEEvvEEEEvNT_6ParamsE)
        .other          _ZN7cutlass13device_kernelINS_4gemm6kernel13GemmUniversalIN4cute5tupleIJiiiiEEENS1_10collective13CollectiveMmaINS1_35MainloopSm100TmaUmmaWarpSpecializedILi10ELi2ELi2ENS5_IJNS4_1CILi2EEESB_NSA_ILi1EEEEEEEENS5_IJNSA_ILi256EEESF_NSA_ILi32EEEEEENS_10bfloat16_tENS5_IJlSC_lEEESI_SJ_NS4_8TiledMMAINS4_8MMA_AtomIJNS4_26SM100_MMA_F16BF16_2x1SM_SSISI_SI_fLi256ELi256ELNS4_4UMMA5MajorE0ELSO_0ELNSN_7ScaleInE0ELSP_0EEEEEENS4_6LayoutINS5_IJSC_SC_SC_EEENS5_IJNSA_ILi0EEESU_SU_EEEEENS5_IJNS4_10UnderscoreESX_SX_EEEEENS4_28SM100_TMA_2SM_LOAD_MULTICASTENS4_14ComposedLayoutINS4_7SwizzleILi2ELi4ELi3EEENS4_18smem_ptr_flag_bitsILi16EEENSS_INS5_IJNSA_ILi8EEESG_EEENS5_IJSG_SC_EEEEEEEvNS4_8identityENS4_18SM100_TMA_2SM_LOADES1A_vS1B_EENS_8epilogue10collective18CollectiveEpilogueINS1E_23Sm100TmaWarpSpecializedILi4ELi2ELi64ELb1ELb0EEEJNS5_IJNSA_ILi128EEESF_SG_EEENS5_IJNSS_IS1J_SC_EENSS_INSA_ILi64EEESC_EEEEESI_SJ_SI_SJ_NS1E_6fusion15FusionCallbacksIS1I_NS1P_17LinearCombinationISI_fSI_fLNS_15FloatRoundStyleE2EEES1K_S1O_JEEENS4_5SM1004TMEM4LOAD26SM100_TMEM_LOAD_32dp32b64xENS4_13SM90_TMA_LOADENS11_INS12_ILi3ELi4ELi3EEES15_NSS_INS5_IJS16_S1M_EEENS5_IJS1M_SC_EEEEEEENS4_39AutoVectorizingCopyWithAssumedAlignmentILi128EEENS4_14SM90_TMA_STOREES24_S26_S26_EEEvvEEEEvNT_6ParamsE,@"STO_CUDA_ENTRY STV_DEFAULT"
_ZN7cutlass13device_kernelINS_4gemm6kernel13GemmUniversalIN4cute5tupleIJiiiiEEENS1_10collective13CollectiveMmaINS1_35MainloopSm100TmaUmmaWarpSpecializedILi10ELi2ELi2ENS5_IJNS4_1CILi2EEESB_NSA_ILi1EEEEEEEENS5_IJNSA_ILi256EEESF_NSA_ILi32EEEEEENS_10bfloat16_tENS5_IJlSC_lEEESI_SJ_NS4_8TiledMMAINS4_8MMA_AtomIJNS4_26SM100_MMA_F16BF16_2x1SM_SSISI_SI_fLi256ELi256ELNS4_4UMMA5MajorE0ELSO_0ELNSN_7ScaleInE0ELSP_0EEEEEENS4_6LayoutINS5_IJSC_SC_SC_EEENS5_IJNSA_ILi0EEESU_SU_EEEEENS5_IJNS4_10UnderscoreESX_SX_EEEEENS4_28SM100_TMA_2SM_LOAD_MULTICASTENS4_14ComposedLayoutINS4_7SwizzleILi2ELi4ELi3EEENS4_18smem_ptr_flag_bitsILi16EEENSS_INS5_IJNSA_ILi8EEESG_EEENS5_IJSG_SC_EEEEEEEvNS4_8identityENS4_18SM100_TMA_2SM_LOADES1A_vS1B_EENS_8epilogue10collective18CollectiveEpilogueINS1E_23Sm100TmaWarpSpecializedILi4ELi2ELi64ELb1ELb0EEEJNS5_IJNSA_ILi128EEESF_SG_EEENS5_IJNSS_IS1J_SC_EENSS_INSA_ILi64EEESC_EEEEESI_SJ_SI_SJ_NS1E_6fusion15FusionCallbacksIS1I_NS1P_17LinearCombinationISI_fSI_fLNS_15FloatRoundStyleE2EEES1K_S1O_JEEENS4_5SM1004TMEM4LOAD26SM100_TMEM_LOAD_32dp32b64xENS4_13SM90_TMA_LOADENS11_INS12_ILi3ELi4ELi3EEES15_NSS_INS5_IJS16_S1M_EEENS5_IJS1M_SC_EEEEEEENS4_39AutoVectorizingCopyWithAssumedAlignmentILi128EEENS4_14SM90_TMA_STOREES24_S26_S26_EEEvvEEEEvNT_6ParamsE:
[----:B------:R-:W1:Y:S01]  /*0000*/  LDC R1, c[0x0][0x37c] ;  /* 0x0000df00ff017b82 */ /* 0x000e620000000800 */
[----:B------:R-:W2:Y:S01]  /*0010*/  S2R R163, SR_TID.X ;  /* 0x0000000000a37919 */ /* 0x000ea20000002100 */
[----:B------:R-:W3:Y:S06]  /*0020*/  LDCU.64 UR8, c[0x0][0x890] ;  /* 0x00011200ff0877ac */ /* 0x000eec0008000a00 */
[----:B------:R-:W4:Y:S01]  /*0030*/  S2UR UR47, SR_CgaCtaId ;  /* 0x00000000002f79c3 */ /* 0x000f220000008800 */
[----:B------:R-:W-:Y:S02]  /*0040*/  PRMT R146, RZ, 0x7610, R146 ;  /* 0x00007610ff927816 */ /* 0x000fe40000000092 */
[----:B------:R-:W-:Y:S01]  /*0050*/  ELECT P1, URZ, PT ;  /* 0x0000000000ff782f */ /* 0x000fe20003820000 */
[----:B---3--:R-:W-:-:S04]  /*0060*/  UISETP.NE.U32.AND UP0, UPT, UR8, URZ, UPT ;  /* 0x000000ff0800728c */ /* 0x008fc8000bf05070 */
[----:B------:R-:W-:Y:S02]  /*0070*/  UISETP.NE.AND.EX UP0, UPT, UR9, URZ, UPT, UP0 ;  /* 0x000000ff0900728c */ /* 0x000fe4000bf05300 */
[----:B----4-:R-:W-:Y:S02]  /*0080*/  ULOP3.LUT UR33, UR47, 0x1, URZ, 0xc0, !UPT ;  /* 0x000000012f217892 */ /* 0x010fe4000f8ec0ff */
[----:B------:R-:W-:Y:S01]  /*0090*/  ULOP3.LUT UR34, UR47, 0x1, URZ, 0x3c, !UPT ;  /* 0x000000012f227892 */ /* 0x000fe2000f8e3cff */
[----:B--2---:R-:W-:-:S05]  /*00a0*/  SHF.R.U32.HI R147, RZ, 0x5, R163 ;  /* 0x00000005ff937819 */ /* 0x004fca00000116a3 */
[----:B------:R-:W2:Y:S02]  /*00b0*/  SHFL.IDX PT, R0, R147, RZ, 0x1f ;  /* 0x00001fff93007589 */ /* 0x000ea400000e0000 */
[----:B--2---:R-:W-:Y:S01]  /*00c0*/  R2UR UR17, R0 ;  /* 0x00000000001172ca */ /* 0x004fe200000e0000 */
[----:B-1----:R-:W-:-:S14]  /*00d0*/  BRA.U UP0, `(.L_x_0) ;  /* 0x0000000100307547 */ /* 0x002fdc000b800000 */
[----:B------:R-:W1:Y:S02]  /*00e0*/  LDCU.64 UR4, c[0x0][0x888] ;  /* 0x00011100ff0477ac */ /* 0x000e640008000a00 */
[----:B-1----:R-:W-:-:S04]  /*00f0*/  UISETP.NE.U32.AND UP0, UPT, UR4, URZ, UPT ;  /* 0x000000ff0400728c */ /* 0x002fc8000bf05070 */
[----:B------:R-:W-:-:S09]  /*0100*/  UISETP.NE.AND.EX UP0, UPT, UR5, URZ, UPT, UP0 ;  /* 0x000000ff0500728c */ /* 0x000fd2000bf05300 */
[----:B------:R-:W-:Y:S05]  /*0110*/  BRA.U !UP0, `(.L_x_1) ;  /* 0x0000000108147547 */ /* 0x000fea000b800000 */
[----:B------:R-:W1:Y:S01]  /*0120*/  LDC.64 R2, c[0x0][0x888] ;  /* 0x00022200ff027b82 */ /* 0x000e620000000a00 */
[----:B------:R-:W1:Y:S02]  /*0130*/  LDCU.64 UR4, c[0x0][0x358] ;  /* 0x00006b00ff0477ac */ /* 0x000e640008000a00 */
[----:B-1----:R1:W5:Y:S01]  /*0140*/  LDG.E R73, desc[UR4][R2.64] ;  /* 0x0000000402497981 */ /* 0x002362000c1e1900 */
[----:B------:R-:W-:Y:S01]  /*0150*/  HFMA2 R146, -RZ, RZ, 0, 5.9604644775390625e-08 ;  /* 0x00000001ff927431 */ /* 0x000fe200000001ff */
[----:B------:R-:W-:Y:S05]  /*0160*/  BRA `(.L_x_0) ;  /* 0x00000000000c7947 */ /* 0x000fea0003800000 */
.L_x_1:
[----:B------:R-:W1:Y:S01]  /*0170*/  LDCU UR4, c[0x0][0x880] ;  /* 0x00011000ff0477ac */ /* 0x000e620008000800 */
[----:B------:R-:W-:Y:S01]  /*0180*/  HFMA2 R146, -RZ, RZ, 0, 5.9604644775390625e-08 ;  /* 0x00000001ff927431 */ /* 0x000fe200000001ff */
[----:B-1----:R-:W-:-:S07]  /*0190*/  MOV R73, UR4 ;  /* 0x0000000400497c02 */ /* 0x002fce0008000f00 */
.L_x_0:
[----:B------:R-:W2:Y:S02]  /*01a0*/  LDCU.64 UR4, c[0x0][0x8b0] ;  /* 0x00011600ff0477ac */ /* 0x000ea40008000a00 */
[----:B--2---:R-:W-:-:S04]  /*01b0*/  UISETP.NE.U32.AND UP0, UPT, UR4, URZ, UPT ;  /* 0x000000ff0400728c */ /* 0x004fc8000bf05070 */
[----:B------:R-:W-:-:S09]  /*01c0*/  UISETP.NE.AND.EX UP0, UPT, UR5, URZ, UPT, UP0 ;  /* 0x000000ff0500728c */ /* 0x000fd2000bf05300 */
[----:B------:R-:W-:Y:S05]  /*01d0*/  BRA.U UP0, `(.L_x_2) ;  /* 0x0000000100287547 */ /* 0x000fea000b800000 */
[----:B------:R-:W2:Y:S02]  /*01e0*/  LDCU.64 UR4, c[0x0][0x8a8] ;  /* 0x00011500ff0477ac */ /* 0x000ea40008000a00 */
[----:B--2---:R-:W-:-:S04]  /*01f0*/  UISETP.NE.U32.AND UP0, UPT, UR4, URZ, UPT ;  /* 0x000000ff0400728c */ /* 0x004fc8000bf05070 */
[----:B------:R-:W-:-:S09]  /*0200*/  UISETP.NE.AND.EX UP0, UPT, UR5, URZ, UPT, UP0 ;  /* 0x000000ff0500728c */ /* 0x000fd2000bf05300 */
[----:B------:R-:W-:Y:S05]  /*0210*/  BRA.U !UP0, `(.L_x_3) ;  /* 0x0000000108107547 */ /* 0x000fea000b800000 */
[----:B------:R-:W2:Y:S01]  /*0220*/  LDC.64 R70, c[0x0][0x8a8] ;  /* 0x00022a00ff467b82 */ /* 0x000ea20000000a00 */
[----:B------:R-:W2:Y:S02]  /*0230*/  LDCU.64 UR4, c[0x0][0x358] ;  /* 0x00006b00ff0477ac */ /* 0x000ea40008000a00 */
[----:B--2---:R2:W5:Y:S01]  /*0240*/  LDG.E R70, desc[UR4][R70.64] ;  /* 0x0000000446467981 */ /* 0x004562000c1e1900 */
[----:B------:R-:W-:Y:S05]  /*0250*/  BRA `(.L_x_2) ;  /* 0x0000000000087947 */ /* 0x000fea0003800000 */
.L_x_3:
[----:B------:R-:W2:Y:S02]  /*0260*/  LDCU UR4, c[0x0][0x8a0] ;  /* 0x00011400ff0477ac */ /* 0x000ea40008000800 */
[----:B--2---:R-:W-:Y:S02]  /*0270*/  MOV R70, UR4 ;  /* 0x0000000400467c02 */ /* 0x004fe40008000f00 */
.L_x_2:
[----:B------:R-:W-:Y:S01]  /*0280*/  IMAD.U32 R0, RZ, RZ, UR17 ;  /* 0x00000011ff007e24 */ /* 0x000fe2000f8e00ff */
[----:B------:R-:W-:Y:S04]  /*0290*/  BSSY.RECONVERGENT B0, `(.L_x_4) ;  /* 0x000000c000007945 */ /* 0x000fe80003800200 */
[C---:B------:R-:W-:Y:S02]  /*02a0*/  ISETP.NE.OR P2, PT, R0.reuse, 0x1, !P1 ;  /* 0x000000010000780c */ /* 0x040fe40004f45670 */
[----:B------:R-:W-:-:S11]  /*02b0*/  ISETP.NE.OR P0, PT, R0, 0x3, !P1 ;  /* 0x000000030000780c */ /* 0x000fd60004f05670 */
[----:B------:R-:W-:Y:S05]  /*02c0*/  @P2 BRA `(.L_x_5) ;  /* 0x0000000000202947 */ /* 0x000fea0003800000 */
[----:B------:R-:W3:Y:S02]  /*02d0*/  LDCU.64 UR4, c[0x0][0x348] ;  /* 0x00006900ff0477ac */ /* 0x000ee40008000a00 */
[----:B---3--:R-:W-:Y:S02]  /*02e0*/  UIADD3 UR6, UP1, UPT, UR4, 0x80, URZ ;  /* 0x0000008004067890 */ /* 0x008fe4000ff3e0ff */
[----:B------:R-:W-:Y:S02]  /*02f0*/  UIADD3 UR4, UP0, UPT, UR4, 0x180, URZ ;  /* 0x0000018004047890 */ /* 0x000fe4000ff1e0ff */
[----:B------:R-:W-:Y:S02]  /*0300*/  UIADD3.X UR7, UPT, UPT, URZ, UR5, URZ, UP1, !UPT ;  /* 0x00000005ff077290 */ /* 0x000fe40008ffe4ff */
[----:B------:R-:W-:-:S07]  /*0310*/  UIADD3.X UR5, UPT, UPT, URZ, UR5, URZ, UP0, !UPT ;  /* 0x00000005ff057290 */ /* 0x000fce00087fe4ff */
[----:B------:R3:W-:Y:S02]  /*0320*/  UTMACCTL.PF [UR6] ;  /* 0x00000000060079b9 */ /* 0x0007e40008040000 */
[----:B------:R3:W-:Y:S02]  /*0330*/  UTMACCTL.PF [UR4] ;  /* 0x00000000040079b9 */ /* 0x0007e40008040000 */
[----:B---3--:R-:W-:Y:S01]  /*0340*/  NOP ;  /* 0x0000000000007918 */ /* 0x008fe20000000000 */
.L_x_5:
[----:B------:R-:W-:Y:S05]  /*0350*/  BSYNC.RECONVERGENT B0 ;  /* 0x0000000000007941 */ /* 0x000fea0003800200 */
.L_x_4:
[----:B------:R-:W-:Y:S04]  /*0360*/  BSSY.RECONVERGENT B0, `(.L_x_6) ;  /* 0x000000a000007945 */ /* 0x000fe80003800200 */
        /* <DEDUP_REMOVED lines=9> */
.L_x_7:
[----:B------:R-:W-:Y:S05]  /*0400*/  BSYNC.RECONVERGENT B0 ;  /* 0x0000000000007941 */ /* 0x000fea0003800200 */
.L_x_6:
[----:B------:R-:W3:Y:S01]  /*0410*/  LDCU.64 UR4, c[0x0][0x888] ;  /* 0x00011100ff0477ac */ /* 0x000ee20008000a00 */
[----:B------:R-:W-:Y:S02]  /*0420*/  UISETP.EQ.U32.AND UP1, UPT, UR8, URZ, UPT ;  /* 0x000000ff0800728c */ /* 0x000fe4000bf22070 */
[----:B------:R-:W-:Y:S02]  /*0430*/  UPLOP3.LUT UP3, UPT, UPT, UPT, UPT, 0x80, 0x8 ;  /* 0x000000000008789c */ /* 0x000fe40003f6f070 */
[----:B---3--:R-:W-:-:S04]  /*0440*/  UISETP.NE.U32.AND UP0, UPT, UR4, URZ, UPT ;  /* 0x000000ff0400728c */ /* 0x008fc8000bf05070 */
[----:B------:R-:W-:-:S04]  /*0450*/  UISETP.NE.AND.EX UP0, UPT, UR5, URZ, UPT, UP0 ;  /* 0x000000ff0500728c */ /* 0x000fc8000bf05300 */
[----:B------:R-:W-:-:S04]  /*0460*/  UISETP.EQ.OR.EX UP2, UPT, UR9, URZ, !UP0, UP1 ;  /* 0x000000ff0900728c */ /* 0x000fc8000c742710 */
[----:B------:R-:W-:-:S06]  /*0470*/  UP2UR UR4, UPR, URZ, 0x4 ;  /* 0x00000004ff047883 */ /* 0x000fcc0008000000 */
[----:B------:R-:W-:Y:S01]  /*0480*/  MOV R149, UR4 ;  /* 0x0000000400957c02 */ /* 0x000fe20008000f00 */
[----:B------:R-:W-:Y:S06]  /*0490*/  BRA.U !UP2, `(.L_x_8) ;  /* 0x000000010a207547 */ /* 0x000fec000b800000 */
[----:B------:R-:W-:Y:S01]  /*04a0*/  UISETP.NE.U32.AND UP1, UPT, UR8, URZ, UPT ;  /* 0x000000ff0800728c */ /* 0x000fe2000bf25070 */
[----:B-----5:R-:W-:Y:S01]  /*04b0*/  FSETP.NEU.AND P0, PT, R73, RZ, PT ;  /* 0x000000ff4900720b */ /* 0x020fe20003f0d000 */
[----:B------:R-:W-:Y:S02]  /*04c0*/  USEL UR4, URZ, 0xffffffff, UP0 ;  /* 0xffffffffff047887 */ /* 0x000fe40008000000 */
[----:B------:R-:W-:-:S10]  /*04d0*/  UISETP.NE.AND.EX UP1, UPT, UR9, URZ, UPT, UP1 ;  /* 0x000000ff0900728c */ /* 0x000fd4000bf25310 */
[----:B------:R-:W-:Y:S01]  /*04e0*/  VOTEU.ANY UP0, P0 ;  /* 0x0000000000ff7886 */ /* 0x000fe20000000100 */
[----:B------:R-:W-:-:S04]  /*04f0*/  @!UP1 USEL UR4, URZ, 0xffffffff, UP0 ;  /* 0xffffffffff049887 */ /* 0x000fc80008000000 */
[----:B------:R-:W-:-:S04]  /*0500*/  ULOP3.LUT UR4, UR4, 0x1, URZ, 0xc0, !UPT ;  /* 0x0000000104047892 */ /* 0x000fc8000f8ec0ff */
[----:B------:R-:W-:-:S11]  /*0510*/  UISETP.NE.U32.AND UP3, UPT, UR4, 0x1, UPT ;  /* 0x000000010400788c */ /* 0x000fd6000bf65070 */
.L_x_8:
[----:B------:R-:W3:Y:S01]  /*0520*/  SHFL.IDX PT, R0, R147, RZ, 0x1f ;  /* 0x00001fff93007589 */ /* 0x000ee200000e0000 */
[----:B------:R-:W-:-:S04]  /*0530*/  UISETP.NE.AND UP0, UPT, UR17, 0x2, UPT ;  /* 0x000000021100788c */ /* 0x000fc8000bf05270 */
[----:B------:R-:W-:Y:S02]  /*0540*/  UISETP.EQ.AND UP1, UPT, UR33, URZ, !UP0 ;  /* 0x000000ff2100728c */ /* 0x000fe4000c722270 */
[----:B------:R-:W-:-:S04]  /*0550*/  USEL UR41, URZ, 0x1, UP0 ;  /* 0x00000001ff297887 */ /* 0x000fc80008000000 */
[----:B------:R-:W-:Y:S02]  /*0560*/  PLOP3.LUT P3, PT, P1, PT, UP1, 0x80, 0x8 ;  /* 0x000000000008781c */ /* 0x000fe40000f6f018 */
[----:B---3--:R-:W-:-:S13]  /*0570*/  ISETP.NE.AND P0, PT, R0, RZ, PT ;  /* 0x000000ff0000720c */ /* 0x008fda0003f05270 */
[----:B------:R-:W-:Y:S05]  /*0580*/  @P0 BRA `(.L_x_9) ;  /* 0x0000000000900947 */ /* 0x000fea0003800000 */
[----:B------:R-:W-:Y:S01]  /*0590*/  ELECT P0, URZ, PT ;  /* 0x0000000000ff782f */ /* 0x000fe20003800000 */
[----:B------:R-:W-:-:S12]  /*05a0*/  BSSY.RECONVERGENT B0, `(.L_x_9) ;  /* 0x0000022000007945 */ /* 0x000fd80003800200 */
[----:B------:R-:W-:Y:S05]  /*05b0*/  @!P0 BRA `(.L_x_10) ;  /* 0x0000000000808947 */ /* 0x000fea0003800000 */
[----:B------:R-:W-:Y:S01]  /*05c0*/  UMOV UR4, 0x400 ;  /* 0x0000040000047882 */ /* 0x000fe20000000000 */
[----:B------:R-:W-:Y:S01]  /*05d0*/  UMOV UR8, 0x1 ;  /* 0x0000000100087882 */ /* 0x000fe20000000000 */
[----:B------:R-:W-:Y:S01]  /*05e0*/  UMOV UR6, 0x2 ;  /* 0x0000000200067882 */ /* 0x000fe20000000000 */
[----:B------:R-:W-:Y:S02]  /*05f0*/  ULEA UR4, UR47, UR4, 0x18 ;  /* 0x000000042f047291 */ /* 0x000fe4000f8ec0ff */
[----:B------:R-:W-:-:S04]  /*0600*/  UIADD3 UR8, UPT, UPT, -UR8, 0x100000, URZ ;  /* 0x0010000008087890 */ /* 0x000fc8000fffe1ff */
[----:B------:R-:W-:Y:S02]  /*0610*/  USHF.L.U32 UR9, UR8, 0xb, URZ ;  /* 0x0000000b08097899 */ /* 0x000fe400080006ff */
[----:B------:R-:W-:Y:S02]  /*0620*/  USHF.L.U32 UR8, UR8, 0x1, URZ ;  /* 0x0000000108087899 */ /* 0x000fe400080006ff */
[----:B------:R-:W-:-:S04]  /*0630*/  UIADD3 UR6, UPT, UPT, -UR6, 0x100000, URZ ;  /* 0x0010000006067890 */ /* 0x000fc8000fffe1ff */
[----:B------:R-:W-:Y:S02]  /*0640*/  USHF.L.U32 UR7, UR6, 0xb, URZ ;  /* 0x0000000b06077899 */ /* 0x000fe400080006ff */
[----:B------:R-:W-:Y:S01]  /*0650*/  USHF.L.U32 UR6, UR6, 0x1, URZ ;  /* 0x0000000106067899 */ /* 0x000fe200080006ff */
[----:B------:R-:W3:Y:S03]  /*0660*/  FENCE.VIEW.ASYNC.S ;  /* 0x00000000000073c6 */ /* 0x000ee60000000000 */
[----:B---3--:R3:W4:Y:S08]  /*0670*/  SYNCS.EXCH.64 URZ, [UR4], UR8 ;  /* 0x0000000804ff75b2 */ /* 0x0087300008000100 */
[----:B------:R3:W1:Y:S01]  /*0680*/  SYNCS.EXCH.64 URZ, [UR4+0x50], UR6 ;  /* 0x0000500604ff75b2 */ /* 0x0006620008000100 */
        /* <DEDUP_REMOVED lines=17> */
[----:B------:R3:W1:Y:S02]  /*07a0*/  SYNCS.EXCH.64 URZ, [UR4+0x98], UR6 ;  /* 0x0000980604ff75b2 */ /* 0x0006640008000100 */
[----:B---34-:R-:W-:Y:S01]  /*07b0*/  NOP ;  /* 0x0000000000007918 */ /* 0x018fe20000000000 */
.L_x_10:
[----:B------:R-:W-:Y:S05]  /*07c0*/  BSYNC.RECONVERGENT B0 ;  /* 0x0000000000007941 */ /* 0x000fea0003800200 */
.L_x_9:
[----:B------:R-:W3:Y:S01]  /*07d0*/  SHFL.IDX PT, R0, R147, RZ, 0x1f ;  /* 0x00001fff93007589 */ /* 0x000ee200000e0000 */
[----:B------:R-:W-:Y:S01]  /*07e0*/  NOP ;  /* 0x0000000000007918 */ /* 0x000fe20000000000 */
[----:B---3--:R-:W-:-:S13]  /*07f0*/  ISETP.NE.AND P0, PT, R0, 0x1, PT ;  /* 0x000000010000780c */ /* 0x008fda0003f05270 */
[----:B------:R-:W-:Y:S05]  /*0800*/  @P0 BRA `(.L_x_11) ;  /* 0x0000000000540947 */ /* 0x000fea0003800000 */
        /* <DEDUP_REMOVED lines=10> */
[----:B------:R-:W-:Y:S01]  /*08b0*/  ELECT P0, URZ, PT ;  /* 0x0000000000ff782f */ /* 0x000fe20003800000 */
[----:B------:R-:W3:Y:S02]  /*08c0*/  FENCE.VIEW.ASYNC.S ;  /* 0x00000000000073c6 */ /* 0x000ee40000000000 */
[----:B---3--:R3:W4:Y:S08]  /*08d0*/  SYNCS.EXCH.64 URZ, [UR4+0xa0], UR8 ;  /* 0x0000a00804ff75b2 */ /* 0x0087300008000100 */
[----:B------:R3:W1:Y:S01]  /*08e0*/  SYNCS.EXCH.64 URZ, [UR4+0xc0], UR6 ;  /* 0x0000c00604ff75b2 */ /* 0x0006620008000100 */
[----:B------:R3:W1:Y:S01]  /*08f0*/  SYNCS.EXCH.64 URZ, [UR4+0xa8], UR8 ;  /* 0x0000a80804ff75b2 */ /* 0x0006620008000100 */
[----:B------:R3:W1:Y:S01]  /*0900*/  SYNCS.EXCH.64 URZ, [UR4+0xc8], UR6 ;  /* 0x0000c80604ff75b2 */ /* 0x0006620008000100 */
[----:B------:R3:W1:Y:S01]  /*0910*/  SYNCS.EXCH.64 URZ, [UR4+0xb0], UR8 ;  /* 0x0000b00804ff75b2 */ /* 0x0006620008000100 */
[----:B------:R3:W1:Y:S01]  /*0920*/  SYNCS.EXCH.64 URZ, [UR4+0xd0], UR6 ;  /* 0x0000d00604ff75b2 */ /* 0x0006620008000100 */
[----:B------:R3:W1:Y:S01]  /*0930*/  SYNCS.EXCH.64 URZ, [UR4+0xb8], UR8 ;  /* 0x0000b80804ff75b2 */ /* 0x0006620008000100 */
[----:B------:R3:W1:Y:S01]  /*0940*/  SYNCS.EXCH.64 URZ, [UR4+0xd8], UR6 ;  /* 0x0000d80604ff75b2 */ /* 0x0006620008000100 */
[----:B------:R-:W-:Y:S01]  /*0950*/  NOP ;  /* 0x0000000000007918 */ /* 0x000fe20000000000 */
.L_x_11:
[----:B------:R-:W2:Y:S01]  /*0960*/  SHFL.IDX PT, R0, R147, RZ, 0x1f ;  /* 0x00001fff93007589 */ /* 0x000ea200000e0000 */
[----:B------:R-:W-:Y:S01]  /*0970*/  NOP ;  /* 0x0000000000007918 */ /* 0x000fe20000000000 */
[----:B--2---:R-:W-:-:S13]  /*0980*/  ISETP.NE.AND P0, PT, R0, 0x3, PT ;  /* 0x000000030000780c */ /* 0x004fda0003f05270 */
[----:B------:R-:W-:Y:S05]  /*0990*/  @P0 BRA `(.L_x_12) ;  /* 0x00000000002c0947 */ /* 0x000fea0003800000 */
[----:B---3--:R-:W-:Y:S01]  /*09a0*/  UMOV UR6, 0x400 ;  /* 0x0000040000067882 */ /* 0x008fe20000000000 */
[----:B------:R-:W-:Y:S01]  /*09b0*/  UMOV UR4, 0x20 ;  /* 0x0000002000047882 */ /* 0x000fe20000000000 */
[----:B------:R-:W-:Y:S02]  /*09c0*/  ULEA UR6, UR47, UR6, 0x18 ;  /* 0x000000062f067291 */ /* 0x000fe4000f8ec0ff */
[----:B------:R-:W-:-:S04]  /*09d0*/  UIADD3 UR4, UPT, UPT, -UR4, 0x100000, URZ ;  /* 0x0010000004047890 */ /* 0x000fc8000fffe1ff */
[----:B------:R-:W-:Y:S02]  /*09e0*/  USHF.L.U32 UR5, UR4, 0xb, URZ ;  /* 0x0000000b04057899 */ /* 0x000fe400080006ff */
[----:B------:R-:W-:Y:S01]  /*09f0*/  USHF.L.U32 UR4, UR4, 0x1, URZ ;  /* 0x0000000104047899 */ /* 0x000fe200080006ff */
[----:B------:R-:W-:Y:S01]  /*0a00*/  ELECT P0, URZ, PT ;  /* 0x0000000000ff782f */ /* 0x000fe20003800000 */
[----:B------:R-:W2:Y:S10]  /*0a10*/  FENCE.VIEW.ASYNC.S ;  /* 0x00000000000073c6 */ /* 0x000eb40000000000 */
[----:B--2---:R2:W3:Y:S01]  /*0a20*/  SYNCS.EXCH.64 URZ, [UR6+0xe0], UR4 ;  /* 0x0000e00406ff75b2 */ /* 0x0044e20008000100 */
[----:B------:R2:W1:Y:S01]  /*0a30*/  SYNCS.EXCH.64 URZ, [UR6+0xe8], UR4 ;  /* 0x0000e80406ff75b2 */ /* 0x0004620008000100 */
[----:B------:R-:W-:Y:S01]  /*0a40*/  NOP ;  /* 0x0000000000007918 */ /* 0x000fe20000000000 */
.L_x_12:
[----:B------:R-:W4:Y:S01]  /*0a50*/  SHFL.IDX PT, R0, R147, RZ, 0x1f ;  /* 0x00001fff93007589 */ /* 0x000f2200000e0000 */
[----:B------:R-:W-:Y:S01]  /*0a60*/  NOP ;  /* 0x0000000000007918 */ /* 0x000fe20000000000 */
[----:B----4-:R-:W-:-:S13]  /*0a70*/  ISETP.NE.AND P0, PT, R0, 0x4, PT ;  /* 0x000000040000780c */ /* 0x010fda0003f05270 */
[----:B------:R-:W-:Y:S05]  /*0a80*/  @P0 BRA `(.L_x_13) ;  /* 0x0000000000480947 */ /* 0x000fea0003800000 */
[----:B--23--:R-:W-:Y:S01]  /*0a90*/  UMOV UR4, 0x3a0 ;  /* 0x000003a000047882 */ /* 0x00cfe20000000000 */
[----:B------:R-:W-:Y:S01]  /*0aa0*/  UMOV UR6, 0x400 ;  /* 0x0000040000067882 */ /* 0x000fe20000000000 */
[----:B------:R-:W-:Y:S01]  /*0ab0*/  USEL UR4, UR4, 0x320, UP3 ;  /* 0x0000032004047887 */ /* 0x000fe20009800000 */
        /* <DEDUP_REMOVED lines=9> */
[----:B------:R-:W2:Y:S02]  /*0b50*/  FENCE.VIEW.ASYNC.S ;  /* 0x00000000000073c6 */ /* 0x000ea40000000000 */
[----:B--2---:R4:W2:Y:S08]  /*0b60*/  SYNCS.EXCH.64 URZ, [UR6+0xf0], UR8 ;  /* 0x0000f00806ff75b2 */ /* 0x0048b00008000100 */
[----:B------:R4:W3:Y:S01]  /*0b70*/  SYNCS.EXCH.64 URZ, [UR6+0x100], UR4 ;  /* 0x0001000406ff75b2 */ /* 0x0008e20008000100 */
[----:B------:R4:W1:Y:S01]  /*0b80*/  SYNCS.EXCH.64 URZ, [UR6+0xf8], UR8 ;  /* 0x0000f80806ff75b2 */ /* 0x0008620008000100 */
[----:B------:R4:W1:Y:S02]  /*0b90*/  SYNCS.EXCH.64 URZ, [UR6+0x108], UR4 ;  /* 0x0001080406ff75b2 */ /* 0x0008640008000100 */
[----:B----4-:R-:W-:Y:S01]  /*0ba0*/  NOP ;  /* 0x0000000000007918 */ /* 0x010fe20000000000 */
.L_x_13:
[----:B------:R-:W4:Y:S01]  /*0bb0*/  SHFL.IDX PT, R0, R147, RZ, 0x1f ;  /* 0x00001fff93007589 */ /* 0x000f2200000e0000 */
[----:B------:R-:W-:Y:S01]  /*0bc0*/  NOP ;  /* 0x0000000000007918 */ /* 0x000fe20000000000 */
[----:B----4-:R-:W-:-:S13]  /*0bd0*/  ISETP.NE.AND P0, PT, R0, 0x5, PT ;  /* 0x000000050000780c */ /* 0x010fda0003f05270 */
[----:B------:R-:W-:Y:S05]  /*0be0*/  @P0 BRA `(.L_x_14) ;  /* 0x0000000000440947 */ /* 0x000fea0003800000 */
[----:B--23--:R-:W-:Y:S01]  /*0bf0*/  UMOV UR4, 0x400 ;  /* 0x0000040000047882 */ /* 0x00cfe20000000000 */
        /* <DEDUP_REMOVED lines=16> */
.L_x_14:
[----:B------:R-:W4:Y:S01]  /*0d00*/  SHFL.IDX PT, R0, R147, RZ, 0x1f ;  /* 0x00001fff93007589 */ /* 0x000f2200000e0000 */
[----:B------:R-:W-:Y:S01]  /*0d10*/  ISETP.NE.OR P1, PT, RZ, UR17, !P1 ;  /* 0x00000011ff007c0c */ /* 0x000fe2000cf25670 */
[----:B------:R-:W-:Y:S01]  /*0d20*/  NOP ;  /* 0x0000000000007918 */ /* 0x000fe20000000000 */
[----:B----4-:R-:W-:-:S13]  /*0d30*/  ISETP.NE.AND P0, PT, R0, 0x3, PT ;  /* 0x000000030000780c */ /* 0x010fda0003f05270 */
[----:B------:R-:W-:Y:S05]  /*0d40*/  @P0 BRA `(.L_x_15) ;  /* 0x0000000000340947 */ /* 0x000fea0003800000 */
[----:B--23--:R-:W-:Y:S01]  /*0d50*/  UMOV UR4, 0x400 ;  /* 0x0000040000047882 */ /* 0x00cfe20000000000 */
[----:B------:R-:W-:Y:S01]  /*0d60*/  UMOV UR6, 0x20 ;  /* 0x0000002000067882 */ /* 0x000fe20000000000 */
[----:B------:R-:W-:Y:S02]  /*0d70*/  ULEA UR4, UR47, UR4, 0x18 ;  /* 0x000000042f047291 */ /* 0x000fe4000f8ec0ff */
[----:B------:R-:W-:-:S04]  /*0d80*/  UIADD3 UR6, UPT, UPT, -UR6, 0x100000, URZ ;  /* 0x0010000006067890 */ /* 0x000fc8000fffe1ff */
[----:B------:R-:W-:Y:S02]  /*0d90*/  USHF.L.U32 UR7, UR6, 0xb, URZ ;  /* 0x0000000b06077899 */ /* 0x000fe400080006ff */
[----:B------:R-:W-:Y:S01]  /*0da0*/  USHF.L.U32 UR6, UR6, 0x1, URZ ;  /* 0x0000000106067899 */ /* 0x000fe200080006ff */
[----:B------:R-:W-:Y:S01]  /*0db0*/  ELECT P0, URZ, PT ;  /* 0x0000000000ff782f */ /* 0x000fe20003800000 */
[----:B------:R-:W2:Y:S10]  /*0dc0*/  FENCE.VIEW.ASYNC.S ;  /* 0x00000000000073c6 */ /* 0x000eb40000000000 */
[----:B--2---:R4:W2:Y:S01]  /*0dd0*/  SYNCS.EXCH.64 URZ, [UR4+0x130], UR6 ;  /* 0x0001300604ff75b2 */ /* 0x0048a20008000100 */
[----:B------:R4:W3:Y:S01]  /*0de0*/  SYNCS.EXCH.64 URZ, [UR4+0x140], UR6 ;  /* 0x0001400604ff75b2 */ /* 0x0008e20008000100 */
[----:B------:R4:W1:Y:S01]  /*0df0*/  SYNCS.EXCH.64 URZ, [UR4+0x138], UR6 ;  /* 0x0001380604ff75b2 */ /* 0x0008620008000100 */
[----:B------:R4:W1:Y:S02]  /*0e00*/  SYNCS.EXCH.64 URZ, [UR4+0x148], UR6 ;  /* 0x0001480604ff75b2 */ /* 0x0008640008000100 */
[----:B----4-:R-:W-:Y:S01]  /*0e10*/  NOP ;  /* 0x0000000000007918 */ /* 0x010fe20000000000 */
.L_x_15:
[----:B------:R-:W-:Y:S01]  /*0e20*/  VOTEU.ALL UP0, P1 ;  /* 0x0000000000ff7886 */ /* 0x000fe20000800000 */
[----:B--23--:R-:W-:Y:S01]  /*0e30*/  UMOV UR4, 0x20 ;  /* 0x0000002000047882 */ /* 0x00cfe20000000000 */
[----:B------:R-:W2:Y:S01]  /*0e40*/  LDCU UR7, c[0x0][0x36c] ;  /* 0x00006d80ff0777ac */ /* 0x000ea20008000800 */
[----:B------:R-:W-:Y:S01]  /*0e50*/  NOP ;  /* 0x0000000000007918 */ /* 0x000fe20000000000 */
[----:B------:R-:W-:Y:S01]  /*0e60*/  LOP3.LUT R0, R163, 0x1f, RZ, 0xc0, !PT ;  /* 0x0000001fa3007812 */ /* 0x000fe200078ec0ff */
[----:B------:R-:W-:Y:S01]  /*0e70*/  @!UP0 UMOV UR6, 0x400 ;  /* 0x0000040000068882 */ /* 0x000fe20000000000 */
[----:B------:R-:W-:-:S04]  /*0e80*/  @!UP0 UIADD3 UR4, UPT, UPT, -UR4, 0x100000, URZ ;  /* 0x0010000004048890 */ /* 0x000fc8000fffe1ff */
[----:B------:R-:W-:Y:S02]  /*0e90*/  @!UP0 USHF.L.U32 UR5, UR4, 0xb, URZ ;  /* 0x0000000b04058899 */ /* 0x000fe400080006ff */
[----:B------:R-:W-:Y:S02]  /*0ea0*/  @!UP0 USHF.L.U32 UR4, UR4, 0x1, URZ ;  /* 0x0000000104048899 */ /* 0x000fe400080006ff */
[----:B------:R-:W-:Y:S01]  /*0eb0*/  @!UP0 ULEA UR6, UR47, UR6, 0x18 ;  /* 0x000000062f068291 */ /* 0x000fe2000f8ec0ff */
[----:B------:R-:W-:Y:S01]  /*0ec0*/  VOTEU.ALL UP0, P1 ;  /* 0x0000000000ff7886 */ /* 0x000fe20000800000 */
[----:B------:R-:W-:Y:S02]  /*0ed0*/  UISETP.NE.AND UP4, UPT, UR17, URZ, UPT ;  /* 0x000000ff1100728c */ /* 0x000fe4000bf85270 */
[----:B--2---:R-:W-:Y:S01]  /*0ee0*/  UISETP.EQ.U32.AND UP5, UPT, UR7, 0x1, UPT ;  /* 0x000000010700788c */ /* 0x004fe2000bfa2070 */
[----:B------:R-:W2:Y:S07]  /*0ef0*/  FENCE.VIEW.ASYNC.S ;  /* 0x00000000000073c6 */ /* 0x000eae0000000000 */
[----:B--2---:R2:W3:Y:S01]  /*0f00*/  @!UP0 SYNCS.EXCH.64 URZ, [UR6+0x150], UR4 ;  /* 0x0001500406ff85b2 */ /* 0x0044e20008000100 */
[----:B------:R-:W-:Y:S05]  /*0f10*/  BRA.U !UP5, `(.L_x_16) ;  /* 0x000000010d087547 */ /* 0x000fea000b800000 */
[----:B-1-3--:R-:W-:Y:S01]  /*0f20*/  UCGABAR_ARV ;  /* 0x00000000000079c7 */ /* 0x00afe20008000000 */
[----:B------:R-:W-:Y:S05]  /*0f30*/  BRA `(.L_x_17) ;  /* 0x0000000000047947 */ /* 0x000fea0003800000 */
.L_x_16:
[----:B-1-3--:R-:W-:Y:S01]  /*0f40*/  NOP ;  /* 0x0000000000007918 */ /* 0x00afe20000000000 */
.L_x_17:
[----:B------:R-:W1:Y:S01]  /*0f50*/  S2UR UR16, SR_CTAID.X ;  /* 0x00000000001079c3 */ /* 0x000e620000002500 */
[----:B------:R-:W-:-:S05]  /*0f60*/  CS2R.32 R148, SR_CgaSize ;  /* 0x0000000000947805 */ /* 0x000fca0000008a00 */
[----:B------:R-:W-:-:S05]  /*0f70*/  IMAD R148, R148, -0xa0, RZ ;  /* 0xffffff6094947824 */ /* 0x000fca00078e02ff */
[----:B--2---:R-:W-:-:S14]  /*0f80*/  R2UR UR5, R148 ;  /* 0x00000000940572ca */ /* 0x004fdc00000e0000 */
[----:B------:R-:W2:Y:S01]  /*0f90*/  LDCU UR5, c[0x0][UR5+0x2b0] ;  /* 0x00005600050577ac */ /* 0x000ea20008000800 */
[----:B------:R-:W-:-:S05]  /*0fa0*/  CS2R.32 R148, SR_CgaSize ;  /* 0x0000000000947805 */ /* 0x000fca0000008a00 */
[----:B------:R-:W-:-:S05]  /*0fb0*/  IMAD R148, R148, -0xa0, RZ ;  /* 0xffffff6094947824 */ /* 0x000fca00078e02ff */
[----:B------:R-:W-:-:S14]  /*0fc0*/  R2UR UR4, R148 ;  /* 0x00000000940472ca */ /* 0x000fdc00000e0000 */
[----:B------:R-:W3:Y:S01]  /*0fd0*/  LDCU UR4, c[0x0][UR4+0x2b4] ;  /* 0x00005680040477ac */ /* 0x000ee20008000800 */
[----:B------:R-:W4:Y:S01]  /*0fe0*/  S2UR UR7, SR_CTAID.Y ;  /* 0x00000000000779c3 */ /* 0x000f220000002600 */
[----:B------:R-:W-:-:S05]  /*0ff0*/  CS2R.32 R148, SR_CgaSize ;  /* 0x0000000000947805 */ /* 0x000fca0000008a00 */
[----:B------:R-:W-:-:S05]  /*1000*/  IMAD R148, R148, -0xa0, RZ ;  /* 0xffffff6094947824 */ /* 0x000fca00078e02ff */
[----:B------:R-:W-:-:S14]  /*1010*/  R2UR UR8, R148 ;  /* 0x00000000940872ca */ /* 0x000fdc00000e0000 */
[----:B------:R-:W3:Y:S01]  /*1020*/  LDCU UR8, c[0x0][UR8+0x2a0] ;  /* 0x00005400080877ac */ /* 0x000ee20008000800 */
[----:B------:R-:W3:Y:S01]  /*1030*/  LDCU UR21, c[0x0][0xb24] ;  /* 0x00016480ff1577ac */ /* 0x000ee20008000800 */
[----:B------:R-:W1:Y:S01]  /*1040*/  S2UR UR36, SR_CTAID.Z ;  /* 0x00000000002479c3 */ /* 0x000e620000002700 */
[----:B------:R-:W-:-:S05]  /*1050*/  CS2R.32 R148, SR_CgaSize ;  /* 0x0000000000947805 */ /* 0x000fca0000008a00 */
[----:B------:R-:W-:-:S05]  /*1060*/  IMAD R148, R148, -0xa0, RZ ;  /* 0xffffff6094947824 */ /* 0x000fca00078e02ff */
[----:B------:R-:W-:-:S14]  /*1070*/  R2UR UR63, R148 ;  /* 0x00000000943f72ca */ /* 0x000fdc00000e0000 */
[----:B------:R-:W3:Y:S01]  /*1080*/  LDCU UR63, c[0x0][UR63+0x2a4] ;  /* 0x000054803f3f77ac */ /* 0x000ee20008000800 */
[----:B------:R-:W-:Y:S02]  /*1090*/  UISETP.GT.U32.AND UP0, UPT, UR33, 0xffff, UPT ;  /* 0x0000ffff2100788c */ /* 0x000fe4000bf04070 */
[----:B------:R-:W-:Y:S01]  /*10a0*/  USHF.L.U32 UR27, UR47, 0xa, URZ ;  /* 0x0000000a2f1b7899 */ /* 0x000fe200080006ff */
[----:B-1----:R-:W-:Y:S01]  /*10b0*/  I2FP.F32.U32 R3, UR16 ;  /* 0x0000001000037c45 */ /* 0x002fe20008201000 */
[----:B------:R-:W-:Y:S01]  /*10c0*/  UMOV UR30, 0x5 ;  /* 0x00000005001e7882 */ /* 0x000fe20000000000 */
[----:B------:R-:W1:Y:S03]  /*10d0*/  LDCU UR42, c[0x0][0xb24] ;  /* 0x00016480ff2a77ac */ /* 0x000e660008000800 */
[----:B--2---:R-:W-:Y:S01]  /*10e0*/  FMUL R3, R3, UR5 ;  /* 0x0000000503037c20 */ /* 0x004fe20008400000 */
[----:B------:R-:W2:Y:S01]  /*10f0*/  LDCU UR29, c[0x0][0xb30] ;  /* 0x00016600ff1d77ac */ /* 0x000ea20008000800 */
[----:B----4-:R-:W-:Y:S01]  /*1100*/  I2FP.F32.U32 R2, UR7 ;  /* 0x0000000700027c45 */ /* 0x010fe20008201000 */
[----:B------:R-:W-:-:S03]  /*1110*/  USHF.L.U32 UR45, UR16, 0x7, URZ ;  /* 0x00000007102d7899 */ /* 0x000fc600080006ff */
[----:B------:R-:W4:Y:S01]  /*1120*/  F2I.U32.TRUNC.NTZ R3, R3 ;  /* 0x0000000300037305 */ /* 0x000f22000020f000 */
[----:B------:R-:W-:Y:S01]  /*1130*/  USEL UR26, UR33, 0xffff, !UP0 ;  /* 0x0000ffff211a7887 */ /* 0x000fe2000c000000 */
[----:B---3--:R-:W-:Y:S01]  /*1140*/  FMUL R2, R2, UR4 ;  /* 0x0000000402027c20 */ /* 0x008fe20008400000 */
[----:B------:R-:W-:Y:S01]  /*1150*/  UISETP.GE.AND UP2, UPT, UR21, 0x1, UPT ;  /* 0x000000011500788c */ /* 0x000fe2000bf46270 */
[----:B------:R-:W-:-:S04]  /*1160*/  UMOV UR20, UR7 ;  /* 0x0000000700147c82 */ /* 0x000fc80008000000 */
[----:B------:R-:W3:Y:S01]  /*1170*/  F2I.U32.TRUNC.NTZ R2, R2 ;  /* 0x0000000200027305 */ /* 0x000ee2000020f000 */
[----:B----4-:R-:W-:Y:S02]  /*1180*/  R2UR UR4, R3 ;  /* 0x00000000030472ca */ /* 0x010fe400000e0000 */
[----:B------:R-:W-:Y:S02]  /*1190*/  PRMT R3, RZ, 0x7610, R3 ;  /* 0x00007610ff037816 */ /* 0x000fe40000000003 */
[----:B---3--:R-:W-:Y:S02]  /*11a0*/  R2UR UR6, R2 ;  /* 0x00000000020672ca */ /* 0x008fe400000e0000 */
[----:B------:R-:W-:-:S07]  /*11b0*/  PRMT R2, RZ, 0x7610, R2 ;  /* 0x00007610ff027816 */ /* 0x000fce0000000002 */
[----:B------:R-:W-:-:S04]  /*11c0*/  UIADD3 UR5, UPT, UPT, -UR4, URZ, URZ ;  /* 0x000000ff04057290 */ /* 0x000fc8000fffe1ff */
[----:B------:R-:W-:Y:S02]  /*11d0*/  UIMAD UR5, UR8, UR5, UR16 ;  /* 0x00000005080572a4 */ /* 0x000fe4000f8e0210 */
[----:B------:R-:W-:-:S04]  /*11e0*/  UIADD3 UR4, UPT, UPT, -UR6, URZ, URZ ;  /* 0x000000ff06047290 */ /* 0x000fc8000fffe1ff */
[----:B------:R-:W-:Y:S01]  /*11f0*/  IMAD.U32 R148, RZ, RZ, UR5 ;  /* 0x00000005ff947e24 */ /* 0x000fe2000f8e00ff */
[----:B------:R-:W-:Y:S01]  /*1200*/  UIMAD UR63, UR63, UR4, UR7 ;  /* 0x000000043f3f72a4 */ /* 0x000fe2000f8e0207 */
[----:B-12---:R-:W-:Y:S11]  /*1210*/  BRA.U UP4, `(.L_x_18) ;  /* 0x0000000104407547 */ /* 0x006ff6000b800000 */
[----:B------:R-:W-:-:S13]  /*1220*/  R2UR UR4, R148 ;  /* 0x00000000940472ca */ /* 0x000fda00000e0000 */
[----:B------:R-:W-:Y:S02]  /*1230*/  UISETP.GT.U32.AND UP0, UPT, UR4, 0x1, UPT ;  /* 0x000000010400788c */ /* 0x000fe4000bf04070 */
[----:B------:R-:W-:Y:S02]  /*1240*/  ULOP3.LUT UR4, UR4, 0xfffffffe, URZ, 0xc0, !UPT ;  /* 0xfffffffe04047892 */ /* 0x000fe4000f8ec0ff */
[----:B------:R-:W-:Y:S02]  /*1250*/  UISETP.NE.AND UP1, UPT, UR63, URZ, UP0 ;  /* 0x000000ff3f00728c */ /* 0x000fe40008725270 */
[----:B------:R-:W-:Y:S02]  /*1260*/  UISETP.NE.AND UP0, UPT, UR63, 0x1, UP0 ;  /* 0x000000013f00788c */ /* 0x000fe40008705270 */
[----:B------:R-:W-:Y:S02]  /*1270*/  USEL UR7, URZ, 0x1, UP1 ;  /* 0x00000001ff077887 */ /* 0x000fe40008800000 */
[----:B------:R-:W-:-:S02]  /*1280*/  USEL UR6, URZ, 0x4, UP0 ;  /* 0x00000004ff067887 */ /* 0x000fc40008000000 */
[----:B------:R-:W-:Y:S02]  /*1290*/  USEL UR5, URZ, 0x2, UP1 ;  /* 0x00000002ff057887 */ /* 0x000fe40008800000 */
[----:B------:R-:W-:Y:S02]  /*12a0*/  ULEA UR4, UR63, UR4, 0x1 ;  /* 0x000000043f047291 */ /* 0x000fe4000f8e08ff */
[----:B------:R-:W-:Y:S02]  /*12b0*/  USEL UR8, URZ, 0x8, UP0 ;  /* 0x00000008ff087887 */ /* 0x000fe40008000000 */
[----:B------:R-:W-:-:S03]  /*12c0*/  UIADD3 UR5, UPT, UPT, UR5, UR6, UR7 ;  /* 0x0000000605057290 */ /* 0x000fc6000fffe007 */
[----:B------:R-:W-:Y:S01]  /*12d0*/  UMOV UR6, 0x3 ;  /* 0x0000000300067882 */ /* 0x000fe20000000000 */
[----:B------:R-:W-:Y:S02]  /*12e0*/  UIADD3 UR5, UPT, UPT, UR5, UR8, URZ ;  /* 0x0000000805057290 */ /* 0x000fe4000fffe0ff */
[----:B------:R-:W-:-:S04]  /*12f0*/  USHF.L.U32 UR4, UR6, UR4, URZ ;  /* 0x0000000406047299 */ /* 0x000fc800080006ff */
[----:B------:R-:W-:Y:S02]  /*1300*/  MOV R3, UR5 ;  /* 0x0000000500037c02 */ /* 0x000fe40008000f00 */
[----:B------:R-:W-:Y:S02]  /*1310*/  IMAD.U32 R2, RZ, RZ, UR4 ;  /* 0x00000004ff027e24 */ /* 0x000fe4000f8e00ff */
.L_x_18:
[----:B------:R-:W-:Y:S05]  /*1320*/  BRA.U !UP2, `(.L_x_19) ;  /* 0x000000010ad47547 */ /* 0x000fea000b800000 */
[----:B------:R-:W1:Y:S01]  /*1330*/  LDCU.128 UR12, c[0x0][0xb10] ;  /* 0x00016200ff0c77ac */ /* 0x000e620008000c00 */
[----:B------:R-:W2:Y:S01]  /*1340*/  LDCU UR6, c[0x0][0x370] ;  /* 0x00006e00ff0677ac */ /* 0x000ea20008000800 */
[----:B------:R-:W3:Y:S01]  /*1350*/  LDCU UR5, c[0x0][0x374] ;  /* 0x00006e80ff0577ac */ /* 0x000ee20008000800 */
[----:B------:R-:W4:Y:S01]  /*1360*/  LDCU UR28, c[0x0][0xb0c] ;  /* 0x00016180ff1c77ac */ /* 0x000f220008000800 */
[----:B------:R-:W4:Y:S01]  /*1370*/  LDCU UR4, c[0x0][0xb20] ;  /* 0x00016400ff0477ac */ /* 0x000f220008000800 */
[----:B------:R-:W4:Y:S01]  /*1380*/  LDCU.64 UR8, c[0x0][0xb28] ;  /* 0x00016500ff0877ac */ /* 0x000f220008000a00 */
[----:B-1----:R-:W-:Y:S02]  /*1390*/  UISETP.NE.AND UP0, UPT, UR14, 0x1, UPT ;  /* 0x000000010e00788c */ /* 0x002fe4000bf05270 */
[----:B---3--:R-:W-:Y:S02]  /*13a0*/  UIMAD.WIDE.U32 UR10, UR5, UR15, URZ ;  /* 0x0000000f050a72a5 */ /* 0x008fe4000f8e00ff */
[----:B--2---:R-:W-:-:S02]  /*13b0*/  UIMAD.WIDE.U32 UR22, UR6, UR12, URZ ;  /* 0x0000000c061672a5 */ /* 0x004fc4000f8e00ff */
[----:B----4-:R-:W-:Y:S02]  /*13c0*/  UISETP.NE.AND UP1, UPT, UR28, 0x1, UPT ;  /* 0x000000011c00788c */ /* 0x010fe4000bf25270 */
[----:B------:R-:W-:Y:S01]  /*13d0*/  UISETP.NE.AND UP2, UPT, UR21, 0x1, UPT ;  /* 0x000000011500788c */ /* 0x000fe2000bf45270 */
[----:B------:R-:W-:Y:S02]  /*13e0*/  UMOV UR10, UR11 ;  /* 0x0000000b000a7c82 */ /* 0x000fe40008000000 */
[----:B------:R-:W-:Y:S01]  /*13f0*/  UMOV UR22, UR23 ;  /* 0x0000001700167c82 */ /* 0x000fe20008000000 */
[----:B------:R-:W-:Y:S02]  /*1400*/  @UP0 USHF.R.U32.HI UR5, URZ, UR4, UR10 ;  /* 0x00000004ff050299 */ /* 0x000fe4000801160a */
[----:B------:R-:W-:Y:S02]  /*1410*/  UIMAD.WIDE.U32 UR24, UR20, UR15, URZ ;  /* 0x0000000f141872a5 */ /* 0x000fe4000f8e00ff */
[----:B------:R-:W-:-:S02]  /*1420*/  UIMAD.WIDE.U32 UR10, UR5, UR8, URZ ;  /* 0x00000008050a72a5 */ /* 0x000fc4000f8e00ff */
[----:B------:R-:W-:Y:S02]  /*1430*/  @UP1 USHF.R.U32.HI UR6, URZ, UR13, UR22 ;  /* 0x0000000dff061299 */ /* 0x000fe40008011616 */
[----:B------:R-:W-:Y:S02]  /*1440*/  UIMAD.WIDE.U32 UR18, UR16, UR12, URZ ;  /* 0x0000000c101272a5 */ /* 0x000fe4000f8e00ff */
[----:B------:R-:W-:Y:S01]  /*1450*/  UIMAD.WIDE.U32 UR22, UR6, UR8, URZ ;  /* 0x00000008061672a5 */ /* 0x000fe2000f8e00ff */
[----:B------:R-:W-:Y:S01]  /*1460*/  UMOV UR24, UR25 ;  /* 0x0000001900187c82 */ /* 0x000fe20008000000 */
[----:B------:R-:W-:Y:S01]  /*1470*/  UMOV UR10, UR11 ;  /* 0x0000000b000a7c82 */ /* 0x000fe20008000000 */
[----:B------:R-:W-:Y:S02]  /*1480*/  USHF.R.U32.HI UR24, URZ, UR4, UR24 ;  /* 0x00000004ff187299 */ /* 0x000fe40008011618 */
[----:B------:R-:W-:Y:S02]  /*1490*/  @UP2 USHF.R.U32.HI UR5, URZ, UR9, UR10 ;  /* 0x00000009ff052299 */ /* 0x000fe4000801160a */
[----:B------:R-:W-:Y:S01]  /*14a0*/  UMOV UR7, UR23 ;  /* 0x0000001700077c82 */ /* 0x000fe20008000000 */
[----:B------:R-:W-:Y:S01]  /*14b0*/  UMOV UR18, UR19 ;  /* 0x0000001300127c82 */ /* 0x000fe20008000000 */
[----:B------:R-:W-:-:S02]  /*14c0*/  @UP2 USHF.R.U32.HI UR6, URZ, UR9, UR7 ;  /* 0x00000009ff062299 */ /* 0x000fc40008011607 */
[----:B------:R-:W-:Y:S02]  /*14d0*/  USHF.R.U32.HI UR13, URZ, UR13, UR18 ;  /* 0x0000000dff0d7299 */ /* 0x000fe40008011612 */
[----:B------:R-:W-:Y:S02]  /*14e0*/  USEL UR4, UR20, UR24, !UP0 ;  /* 0x0000001814047287 */ /* 0x000fe4000c000000 */
[----:B------:R-:W-:Y:S02]  /*14f0*/  UIMAD UR7, UR5, UR21, URZ ;  /* 0x00000015050772a4 */ /* 0x000fe4000f8e02ff */
[----:B------:R-:W-:Y:S02]  /*1500*/  USEL UR5, UR16, UR13, !UP1 ;  /* 0x0000000d10057287 */ /* 0x000fe4000c800000 */
[----:B------:R-:W-:Y:S02]  /*1510*/  UIMAD UR12, UR6, UR21, URZ ;  /* 0x00000015060c72a4 */ /* 0x000fe4000f8e02ff */
[----:B------:R-:W-:-:S02]  /*1520*/  UISETP.GE.AND UP0, UPT, UR4, UR7, UPT ;  /* 0x000000070400728c */ /* 0x000fc4000bf06270 */
[----:B------:R-:W-:Y:S02]  /*1530*/  UIMAD.WIDE.U32 UR10, UR4, UR8, URZ ;  /* 0x00000008040a72a5 */ /* 0x000fe4000f8e00ff */
[----:B------:R-:W-:Y:S02]  /*1540*/  UISETP.GE.OR UP0, UPT, UR5, UR12, UP0 ;  /* 0x0000000c0500728c */ /* 0x000fe40008706670 */
[----:B------:R-:W-:Y:S02]  /*1550*/  UIMAD.WIDE.U32 UR12, UR5, UR8, URZ ;  /* 0x00000008050c72a5 */ /* 0x000fe4000f8e00ff */
[----:B------:R-:W-:Y:S01]  /*1560*/  UIADD3 UR10, UPT, UPT, -UR4, URZ, URZ ;  /* 0x000000ff040a7290 */ /* 0x000fe2000fffe1ff */
[----:B------:R-:W-:Y:S01]  /*1570*/  UMOV UR8, UR11 ;  /* 0x0000000b00087c82 */ /* 0x000fe20008000000 */
[----:B------:R-:W-:Y:S02]  /*1580*/  UIADD3 UR11, UPT, UPT, -UR5, URZ, URZ ;  /* 0x000000ff050b7290 */ /* 0x000fe4000fffe1ff */
[----:B------:R-:W-:-:S03]  /*1590*/  USHF.R.U32.HI UR8, URZ, UR9, UR8 ;  /* 0x00000009ff087299 */ /* 0x000fc60008011608 */
[----:B------:R-:W-:Y:S01]  /*15a0*/  @!UP0 UMOV UR7, UR13 ;  /* 0x0000000d00078c82 */ /* 0x000fe20008000000 */
[----:B------:R-:W-:Y:S02]  /*15b0*/  UIMAD UR20, UR14, UR10, UR20 ;  /* 0x0000000a0e1472a4 */ /* 0x000fe4000f8e0214 */
[----:B------:R-:W-:Y:S02]  /*15c0*/  USEL UR8, UR4, UR8, !UP2 ;  /* 0x0000000804087287 */ /* 0x000fe4000d000000 */
[----:B------:R-:W-:Y:S02]  /*15d0*/  @!UP0 USHF.R.U32.HI UR7, URZ, UR9, UR7 ;  /* 0x00000009ff078299 */ /* 0x000fe40008011607 */
[----:B------:R-:W-:Y:S02]  /*15e0*/  UIADD3 UR9, UPT, UPT, -UR8, URZ, URZ ;  /* 0x000000ff08097290 */ /* 0x000fe4000fffe1ff */
[----:B------:R-:W-:Y:S02]  /*15f0*/  @!UP0 USEL UR7, UR5, UR7, !UP2 ;  /* 0x0000000705078287 */ /* 0x000fe4000d000000 */
[----:B------:R-:W-:-:S02]  /*1600*/  UIMAD UR9, UR21, UR9, UR4 ;  /* 0x00000009150972a4 */ /* 0x000fc4000f8e0204 */
[----:B------:R-:W-:Y:S02]  /*1610*/  @!UP0 UIADD3 UR8, UPT, UPT, UR8, -UR7, URZ ;  /* 0x8000000708088290 */ /* 0x000fe4000fffe0ff */
[----:B------:R-:W-:Y:S02]  /*1620*/  @!UP0 UIMAD UR6, UR9, UR6, UR7 ;  /* 0x00000006090682a4 */ /* 0x000fe4000f8e0207 */
[----:B------:R-:W-:Y:S02]  /*1630*/  @!UP0 UIMAD UR4, UR8, UR21, UR5 ;  /* 0x00000015080482a4 */ /* 0x000fe4000f8e0205 */
[----:B------:R-:W-:Y:S02]  /*1640*/  UIMAD UR16, UR28, UR11, UR16 ;  /* 0x0000000b1c1072a4 */ /* 0x000fe4000f8e0210 */
[----:B------:R-:W-:Y:S01]  /*1650*/  UIMAD UR20, UR4, UR14, UR20 ;  /* 0x0000000e041472a4 */ /* 0x000fe2000f8e0214 */
[----:B------:R-:W-:Y:S02]  /*1660*/  @!UP0 UMOV UR5, UR6 ;  /* 0x0000000600058c82 */ /* 0x000fe40008000000 */
[----:B------:R-:W-:-:S12]  /*1670*/  UIMAD UR16, UR5, UR28, UR16 ;  /* 0x0000001c051072a4 */ /* 0x000fd8000f8e0210 */
.L_x_19:
[----:B------:R-:W-:Y:S02]  /*1680*/  UISETP.NE.AND UP1, UPT, UR29, 0x1, UPT ;  /* 0x000000011d00788c */ /* 0x000fe4000bf25270 */
[----:B------:R-:W-:Y:S02]  /*1690*/  ULOP3.LUT UR21, UR26, 0xffff, URZ, 0xc0, !UPT ;  /* 0x0000ffff1a157892 */ /* 0x000fe4000f8ec0ff */
[----:B------:R-:W-:Y:S02]  /*16a0*/  UISETP.NE.AND UP0, UPT, UR17, 0x2, UPT ;  /* 0x000000021100788c */ /* 0x000fe4000bf05270 */
[----:B------:R-:W-:Y:S02]  /*16b0*/  ULOP3.LUT UR22, UR27, 0x800, URZ, 0xc0, !UPT ;  /* 0x000008001b167892 */ /* 0x000fe4000f8ec0ff */
[----:B------:R-:W-:Y:S02]  /*16c0*/  ULOP3.LUT UR45, UR45, 0x80, URZ, 0xc0, !UPT ;  /* 0x000000802d2d7892 */ /* 0x000fe4000f8ec0ff */
[----:B------:R-:W-:Y:S01]  /*16d0*/  USHF.L.U32 UR21, UR30, UR21, URZ ;  /* 0x000000151e157299 */ /* 0x000fe200080006ff */
[----:B------:R-:W-:Y:S11]  /*16e0*/  BRA.U UP1, `(.L_x_20) ;  /* 0x0000000101447547 */ /* 0x000ff6000b800000 */
[----:B------:R-:W1:Y:S01]  /*16f0*/  LDCU.128 UR8, c[0x0][0xb10] ;  /* 0x00016200ff0877ac */ /* 0x000e620008000c00 */
[----:B------:R-:W2:Y:S01]  /*1700*/  LDCU UR12, c[0x0][0xb0c] ;  /* 0x00016180ff0c77ac */ /* 0x000ea20008000800 */
[----:B------:R-:W3:Y:S01]  /*1710*/  LDCU UR13, c[0x0][0xb20] ;  /* 0x00016400ff0d77ac */ /* 0x000ee20008000800 */
[----:B-1----:R-:W-:Y:S02]  /*1720*/  UIMAD.WIDE.U32 UR6, UR16, UR8, URZ ;  /* 0x00000008100672a5 */ /* 0x002fe4000f8e00ff */
[----:B------:R-:W-:Y:S02]  /*1730*/  UIMAD.WIDE.U32 UR4, UR20, UR11, URZ ;  /* 0x0000000b140472a5 */ /* 0x000fe4000f8e00ff */
[----:B--2---:R-:W-:Y:S02]  /*1740*/  UISETP.NE.AND UP2, UPT, UR12, 0x1, UPT ;  /* 0x000000010c00788c */ /* 0x004fe4000bf45270 */
[----:B------:R-:W-:Y:S01]  /*1750*/  UISETP.NE.AND UP1, UPT, UR10, 0x1, UPT ;  /* 0x000000010a00788c */ /* 0x000fe2000bf25270 */
[----:B------:R-:W-:-:S02]  /*1760*/  UMOV UR6, UR7 ;  /* 0x0000000700067c82 */ /* 0x000fc40008000000 */
[----:B------:R-:W-:Y:S01]  /*1770*/  UMOV UR4, UR5 ;  /* 0x0000000500047c82 */ /* 0x000fe20008000000 */
[----:B------:R-:W-:Y:S02]  /*1780*/  USHF.R.U32.HI UR6, URZ, UR9, UR6 ;  /* 0x00000009ff067299 */ /* 0x000fe40008011606 */
[----:B---3--:R-:W-:Y:S02]  /*1790*/  USHF.R.U32.HI UR4, URZ, UR13, UR4 ;  /* 0x0000000dff047299 */ /* 0x008fe40008011604 */
[----:B------:R-:W-:Y:S02]  /*17a0*/  USEL UR5, UR16, UR6, !UP2 ;  /* 0x0000000610057287 */ /* 0x000fe4000d000000 */
[----:B------:R-:W-:-:S04]  /*17b0*/  USEL UR4, UR20, UR4, !UP1 ;  /* 0x0000000414047287 */ /* 0x000fc8000c800000 */
[----:B------:R-:W-:Y:S02]  /*17c0*/  UIADD3 UR6, UPT, UPT, UR5, -UR4, URZ ;  /* 0x8000000405067290 */ /* 0x000fe4000fffe0ff */
[----:B------:R-:W-:Y:S02]  /*17d0*/  UIADD3 UR4, UPT, UPT, -UR5, UR4, URZ ;  /* 0x0000000405047290 */ /* 0x000fe4000fffe1ff */
[----:B------:R-:W-:Y:S02]  /*17e0*/  UIMAD UR20, UR6, UR10, UR20 ;  /* 0x0000000a061472a4 */ /* 0x000fe4000f8e0214 */
[----:B------:R-:W-:-:S12]  /*17f0*/  UIMAD UR16, UR4, UR12, UR16 ;  /* 0x0000000c041072a4 */ /* 0x000fd8000f8e0210 */
.L_x_20:
[----:B------:R-:W-:Y:S05]  /*1800*/  BRA.U !UP5, `(.L_x_21) ;  /* 0x000000010d0c7547 */ /* 0x000fea000b800000 */
[----:B------:R-:W-:Y:S01]  /*1810*/  UCGABAR_WAIT ;  /* 0x0000000000007dc7 */ /* 0x000fe20008000000 */
[----:B------:R-:W-:Y:S01]  /*1820*/  CCTL.IVALL ;  /* 0x00000000ff00798f */ /* 0x000fe20002000000 */
[----:B------:R-:W-:Y:S05]  /*1830*/  BRA `(.L_x_22) ;  /* 0x0000000000047947 */ /* 0x000fea0003800000 */
.L_x_21:
[----:B------:R-:W-:Y:S06]  /*1840*/  BAR.SYNC.DEFER_BLOCKING 0x0 ;  /* 0x0000000000007b1d */ /* 0x000fec0000010000 */
.L_x_22:
[----:B------:R-:W-:Y:S05]  /*1850*/  BRA.U UP0, `(.L_x_23) ;  /* 0x0000001500b47547 */ /* 0x000fea000b800000 */
[----:B------:R-:W1:Y:S01]  /*1860*/  LDCU UR6, c[0x0][0x38c] ;  /* 0x00007180ff0677ac */ /* 0x000e620008000800 */
[----:B------:R-:W-:Y:S01]  /*1870*/  PLOP3.LUT P1, PT, PT, PT, UP3, 0x80, 0x8 ;  /* 0x000000000008781c */ /* 0x000fe20003f2f038 */
[----:B------:R-:W-:Y:S01]  /*1880*/  IMAD.MOV.U32 R12, RZ, RZ, 0x1 ;  /* 0x00000001ff0c7424 */ /* 0x000fe200078e00ff */
[----:B------:R-:W-:Y:S02]  /*1890*/  ISETP.NE.AND P2, PT, R0, RZ, P3 ;  /* 0x000000ff0000720c */ /* 0x000fe40001f45270 */
[----:B------:R-:W-:Y:S02]  /*18a0*/  CS2R R10, SRZ ;  /* 0x00000000000a7805 */ /* 0x000fe4000001ff00 */
[----:B------:R-:W-:Y:S01]  /*18b0*/  PLOP3.LUT P1, PT, P1, PT, PT, 0x8, 0x80 ;  /* 0x000000000080781c */ /* 0x000fe20000f2e170 */
[----:B------:R-:W-:Y:S01]  /*18c0*/  IMAD.MOV.U32 R9, RZ, RZ, RZ ;  /* 0x000000ffff097224 */ /* 0x000fe200078e00ff */
[----:B------:R-:W2:Y:S01]  /*18d0*/  LDCU UR38, c[0x0][0x370] ;  /* 0x00006e00ff2677ac */ /* 0x000ea20008000800 */
[----:B------:R-:W-:Y:S01]  /*18e0*/  IMAD.MOV.U32 R8, RZ, RZ, 0x1 ;  /* 0x00000001ff087424 */ /* 0x000fe200078e00ff */
[----:B------:R-:W3:Y:S01]  /*18f0*/  LDCU.64 UR26, c[0x0][0x348] ;  /* 0x00006900ff1a77ac */ /* 0x000ee20008000a00 */
[----:B------:R-:W-:Y:S01]  /*1900*/  ULEA.HI UR43, UR22, UR45, URZ, 0x1b ;  /* 0x0000002d162b7291 */ /* 0x000fe2000f8fd8ff */
[----:B------:R-:W4:Y:S01]  /*1910*/  LDCU UR37, c[0x0][0x374] ;  /* 0x00006e80ff2577ac */ /* 0x000f220008000800 */
[----:B-1----:R-:W-:-:S02]  /*1920*/  UIADD3 UR5, UPT, UPT, UR6, 0x1f, URZ ;  /* 0x0000001f06057890 */ /* 0x002fc4000fffe0ff */
[----:B------:R-:W-:Y:S02]  /*1930*/  UIADD3 UR46, UPT, UPT, UR6, 0x3e, URZ ;  /* 0x0000003e062e7890 */ /* 0x000fe4000fffe0ff */
[----:B------:R-:W-:Y:S01]  /*1940*/  USHF.R.S32.HI UR4, URZ, 0x1f, UR5 ;  /* 0x0000001fff047899 */ /* 0x000fe20008011405 */
[----:B------:R-:W-:-:S03]  /*1950*/  UMOV UR7, URZ ;  /* 0x000000ff00077c82 */ /* 0x000fc60008000000 */
[----:B------:R-:W-:Y:S02]  /*1960*/  ULEA.HI UR4, UR4, UR5, URZ, 0x5 ;  /* 0x0000000504047291 */ /* 0x000fe4000f8f28ff */
[----:B------:R-:W-:Y:S02]  /*1970*/  UIADD3 UR5, UPT, UPT, UR6, -0x1, URZ ;  /* 0xffffffff06057890 */ /* 0x000fe4000fffe0ff */
[----:B------:R-:W-:Y:S02]  /*1980*/  USHF.R.S32.HI UR40, URZ, 0x5, UR4 ;  /* 0x00000005ff287899 */ /* 0x000fe40008011404 */
[----:B------:R-:W-:Y:S02]  /*1990*/  UISETP.GE.U32.AND UP1, UPT, UR5, -0x3f, UPT ;  /* 0xffffffc10500788c */ /* 0x000fe4000bf26070 */
[----:B------:R-:W-:-:S04]  /*19a0*/  UISETP.LT.U32.AND UP0, UPT, UR40, 0xa, UPT ;  /* 0x0000000a2800788c */ /* 0x000fc8000bf01070 */
[----:B------:R-:W-:Y:S02]  /*19b0*/  USEL UR39, UR40, 0xa, UP0 ;  /* 0x0000000a28277887 */ /* 0x000fe40008000000 */
[----:B------:R-:W-:Y:S02]  /*19c0*/  UISETP.NE.AND UP0, UPT, UR17, URZ, UPT ;  /* 0x000000ff1100728c */ /* 0x000fe4000bf05270 */
[----:B------:R-:W-:Y:S02]  /*19d0*/  UIADD3 UR4, UPT, UPT, UR39, -0x1, URZ ;  /* 0xffffffff27047890 */ /* 0x000fe4000fffe0ff */
[----:B------:R-:W-:Y:S02]  /*19e0*/  @UP1 UIADD3 UR4, UPT, UPT, UR39, URZ, URZ ;  /* 0x000000ff27041290 */ /* 0x000fe4000fffe0ff */
[----:B------:R-:W-:Y:S02]  /*19f0*/  USEL UR23, UR41, 0x2, UP0 ;  /* 0x0000000229177887 */ /* 0x000fe40008000000 */
[----:B------:R-:W-:-:S02]  /*1a00*/  UIADD3 UR44, UPT, UPT, UR40, -UR39, URZ ;  /* 0x80000027282c7290 */ /* 0x000fc4000fffe0ff */
[----:B------:R-:W-:Y:S02]  /*1a10*/  UIADD3 UR25, UPT, UPT, UR4, 0x1, URZ ;  /* 0x0000000104197890 */ /* 0x000fe4000fffe0ff */
[----:B--234-:R-:W-:-:S12]  /*1a20*/  UIADD3 UR41, UPT, UPT, -UR4, URZ, URZ ;  /* 0x000000ff04297290 */ /* 0x01cfd8000fffe1ff */
.L_x_43:
[----:B------:R-:W-:Y:S01]  /*1a30*/  UISETP.NE.AND UP0, UPT, UR47, URZ, UPT ;  /* 0x000000ff2f00728c */ /* 0x000fe2000bf05270 */
[----:B-1----:R-:W1:Y:S08]  /*1a40*/  S2UR UR47, SR_CgaCtaId ;  /* 0x00000000002f79c3 */ /* 0x002e700000008800 */
[----:B------:R-:W-:Y:S05]  /*1a50*/  BRA.U UP0, `(.L_x_24) ;  /* 0x0000000100347547 */ /* 0x000fea000b800000 */
[----:B------:R-:W2:Y:S01]  /*1a60*/  S2R R0, SR_CgaCtaId ;  /* 0x0000000000007919 */ /* 0x000ea20000008800 */
[----:B------:R-:W-:Y:S02]  /*1a70*/  MOV R3, 0x400 ;  /* 0x0000040000037802 */ /* 0x000fe40000000f00 */
[----:B------:R-:W-:Y:S02]  /*1a80*/  SHF.L.U32 R2, R8, 0x1f, RZ ;  /* 0x0000001f08027819 */ /* 0x000fe400000006ff */
[----:B--2---:R-:W-:-:S05]  /*1a90*/  LEA R0, R0, R3, 0x18 ;  /* 0x0000000300007211 */ /* 0x004fca00078ec0ff */
[----:B------:R-:W-:-:S04]  /*1aa0*/  IMAD R3, R9, 0x8, R0 ;  /* 0x0000000809037824 */ /* 0x000fc800078e0200 */
[----:B------:R-:W2:Y:S02]  /*1ab0*/  SYNCS.PHASECHK.TRANS64.TRYWAIT P0, [R3+URZ+0x140], R2 ;  /* 0x00014002030075a7 */ /* 0x000ea400080011ff */
[----:B--2---:R-:W-:Y:S05]  /*1ac0*/  @!P0 BRA `(.L_x_25) ;  /* 0x000000a0008c8947 */ /* 0x004fea0003800000 */
.L_x_154:
[----:B------:R-:W-:Y:S01]  /*1ad0*/  VIADD R9, R9, 0x1 ;  /* 0x0000000109097836 */ /* 0x000fe20000000000 */
[----:B------:R2:W-:Y:S04]  /*1ae0*/  SYNCS.ARRIVE.TRANS64.A1T0 RZ, [R3+URZ+0x130], RZ ;  /* 0x000130ff03ff79a7 */ /* 0x0005e800081000ff */
[----:B------:R-:W-:-:S04]  /*1af0*/  ISETP.NE.AND P0, PT, R9, 0x2, PT ;  /* 0x000000020900780c */ /* 0x000fc80003f05270 */
[----:B------:R-:W-:Y:S02]  /*1b00*/  SEL R9, R9, RZ, P0 ;  /* 0x000000ff09097207 */ /* 0x000fe40000000000 */
[----:B--2---:R-:W-:-:S04]  /*1b10*/  SEL R3, RZ, 0x1, P0 ;  /* 0x00000001ff037807 */ /* 0x004fc80000000000 */
[----:B------:R-:W-:-:S07]  /*1b20*/  LOP3.LUT R8, R8, R3, RZ, 0x3c, !PT ;  /* 0x0000000308087212 */ /* 0x000fce00078e3cff */
.L_x_24:
[----:B------:R-:W-:Y:S01]  /*1b30*/  UMOV UR6, 0x400 ;  /* 0x0000040000067882 */ /* 0x000fe20000000000 */
[----:B------:R-:W-:Y:S01]  /*1b40*/  SHF.L.U32 R0, R12, 0x1f, RZ ;  /* 0x0000001f0c007819 */ /* 0x000fe200000006ff */
[----:B-1----:R-:W-:Y:S02]  /*1b50*/  ULEA UR6, UR47, UR6, 0x18 ;  /* 0x000000062f067291 */ /* 0x002fe4000f8ec0ff */
[----:B------:R-:W-:Y:S02]  /*1b60*/  UISETP.GE.U32.AND UP0, UPT, UR46, 0x3f, UPT ;  /* 0x0000003f2e00788c */ /* 0x000fe4000bf06070 */
[----:B------:R-:W-:Y:S02]  /*1b70*/  ULEA UR4, UR7, UR6, 0x3 ;  /* 0x0000000607047291 */ /* 0x000fe4000f8e18ff */
[----:B------:R-:W-:Y:S01]  /*1b80*/  ULEA UR11, UR20, UR45, 0x8 ;  /* 0x0000002d140b7291 */ /* 0x000fe2000f8e40ff */
[----:B------:R-:W-:-:S06]  /*1b90*/  UMOV UR13, URZ ;  /* 0x000000ff000d7c82 */ /* 0x000fcc0008000000 */
[----:B------:R1:W2:Y:S01]  /*1ba0*/  SYNCS.PHASECHK.TRANS64.TRYWAIT P0, [UR4+0x50], R0 ;  /* 0x00005000ff0075a7 */ /* 0x0002a20008001104 */
[----:B------:R-:W-:-:S04]  /*1bb0*/  ULEA.HI UR4, UR16, UR16, URZ, 0x1 ;  /* 0x0000001010047291 */ /* 0x000fc8000f8f08ff */
[----:B------:R-:W-:-:S04]  /*1bc0*/  USHF.L.U32 UR4, UR4, 0x7, URZ ;  /* 0x0000000704047899 */ /* 0x000fc800080006ff */
[----:B------:R-:W-:-:S04]  /*1bd0*/  ULOP3.LUT UR35, UR4, 0xffffff00, URZ, 0xc0, !UPT ;  /* 0xffffff0004237892 */ /* 0x000fc8000f8ec0ff */
[----:B------:R-:W-:Y:S01]  /*1be0*/  UIADD3 UR35, UPT, UPT, UR43, UR35, URZ ;  /* 0x000000232b237290 */ /* 0x000fe2000fffe0ff */
[----:B------:R-:W-:Y:S11]  /*1bf0*/  BRA.U !UP0, `(.L_x_26) ;  /* 0x0000000108c47547 */ /* 0x000ff6000b800000 */
[----:B------:R-:W-:Y:S01]  /*1c00*/  UMOV UR16, UR41 ;  /* 0x0000002900107c82 */ /* 0x000fe20008000000 */
[----:B------:R-:W-:Y:S01]  /*1c10*/  UMOV UR4, UR7 ;  /* 0x0000000700047c82 */ /* 0x000fe20008000000 */
[----:B------:R-:W-:-:S05]  /*1c20*/  UMOV UR34, URZ ;  /* 0x000000ff00227c82 */ /* 0x000fca0008000000 */
.L_x_32:
[----:B------:R-:W-:Y:S01]  /*1c30*/  ULEA UR33, UR4, UR6, 0x3 ;  /* 0x0000000604217291 */ /* 0x000fe2000f8e18ff */
[----:B------:R-:W-:Y:S01]  /*1c40*/  @P3 MOV R2, 0x8000 ;  /* 0x0000800000023802 */ /* 0x000fe20000000f00 */
[----:B--234-:R-:W-:Y:S10]  /*1c50*/  @P0 BRA `(.L_x_27) ;  /* 0x00000000000c0947 */ /* 0x01cff40003800000 */
[----:B------:R-:W-:-:S04]  /*1c60*/  SHF.L.U32 R3, R12, 0x1f, RZ ;  /* 0x0000001f0c037819 */ /* 0x000fc800000006ff */
[----:B------:R-:W2:Y:S02]  /*1c70*/  SYNCS.PHASECHK.TRANS64.TRYWAIT P0, [UR33+0x50], R3 ;  /* 0x00005003ff0075a7 */ /* 0x000ea40008001121 */
[----:B--2---:R-:W-:Y:S05]  /*1c80*/  @!P0 BRA `(.L_x_28) ;  /* 0x000000a000308947 */ /* 0x004fea0003800000 */
.L_x_27:
[----:B------:R2:W-:Y:S01]  /*1c90*/  @P3 SYNCS.ARRIVE.TRANS64 RZ, [UR33], R2 ;  /* 0x00000002ffff39a7 */ /* 0x0005e20008000021 */
[----:B------:R-:W-:Y:S02]  /*1ca0*/  ULOP3.LUT UR5, UR23, 0x2, URZ, 0xfc, !UPT ;  /* 0x0000000217057892 */ /* 0x000fe4000f8efcff */
[----:B------:R-:W-:Y:S02]  /*1cb0*/  UIADD3 UR16, UPT, UPT, UR16, 0x1, URZ ;  /* 0x0000000110107890 */ /* 0x000fe4000fffe0ff */
[----:B------:R-:W-:Y:S02]  /*1cc0*/  UISETP.NE.AND UP0, UPT, UR5, 0x2, UPT ;  /* 0x000000020500788c */ /* 0x000fe4000bf05270 */
[----:B------:R-:W-:-:S07]  /*1cd0*/  UISETP.NE.AND UP2, UPT, UR16, 0x1, UPT ;  /* 0x000000011000788c */ /* 0x000fce000bf45270 */
[----:B------:R-:W-:Y:S05]  /*1ce0*/  BRA.U UP0, `(.L_x_29) ;  /* 0x0000000100047547 */ /* 0x000fea000b800000 */
[----:B------:R-:W-:Y:S05]  /*1cf0*/  BPT.TRAP 0x1 ;  /* 0x000000040000795c */ /* 0x000fea0000300000 */
.L_x_29:
[----:B------:R-:W-:Y:S04]  /*1d00*/  BSSY.RECONVERGENT B0, `(.L_x_30) ;  /* 0x0000003000007945 */ /* 0x000fe80003800200 */
[----:B------:R-:W-:Y:S05]  /*1d10*/  @!P2 BRA `(.L_x_31) ;  /* 0x000000000004a947 */ /* 0x000fea0003800000 */
[----:B------:R-:W-:Y:S05]  /*1d20*/  BPT.TRAP 0x1 ;  /* 0x000000040000795c */ /* 0x000fea0000300000 */
.L_x_31:
[----:B------:R-:W-:Y:S05]  /*1d30*/  BSYNC.RECONVERGENT B0 ;  /* 0x0000000000007941 */ /* 0x000fea0003800200 */
.L_x_30:
[----:B------:R-:W-:Y:S02]  /*1d40*/  UIADD3 UR5, UPT, UPT, UR4, 0x1, URZ ;  /* 0x0000000104057890 */ /* 0x000fe4000fffe0ff */
[----:B------:R-:W-:Y:S02]  /*1d50*/  UIADD3 UR14, UP1, UPT, UR26, 0x80, URZ ;  /* 0x000000801a0e7890 */ /* 0x000fe4000ff3e0ff */
[----:B------:R-:W-:Y:S02]  /*1d60*/  UISETP.NE.AND UP0, UPT, UR5, 0xa, UPT ;  /* 0x0000000a0500788c */ /* 0x000fe4000bf05270 */
[----:B------:R-:W-:Y:S02]  /*1d70*/  ULOP3.LUT UR33, UR33, 0xfefffff8, URZ, 0xc0, !UPT ;  /* 0xfefffff821217892 */ /* 0x000fe4000f8ec0ff */
[----:B------:R-:W-:Y:S02]  /*1d80*/  USEL UR8, URZ, 0x1, UP0 ;  /* 0x00000001ff087887 */ /* 0x000fe40008000000 */
[----:B------:R-:W-:-:S02]  /*1d90*/  USEL UR7, UR5, URZ, UP0 ;  /* 0x000000ff05077287 */ /* 0x000fc40008000000 */
[----:B------:R-:W-:Y:S02]  /*1da0*/  UIADD3.X UR15, UPT, UPT, URZ, UR27, URZ, UP1, !UPT ;  /* 0x0000001bff0f7290 */ /* 0x000fe40008ffe4ff */
[----:B------:R-:W-:Y:S01]  /*1db0*/  ULEA UR5, UR7, UR6, 0x3 ;  /* 0x0000000607057291 */ /* 0x000fe2000f8e18ff */
[----:B------:R-:W-:Y:S01]  /*1dc0*/  LOP3.LUT R12, R12, UR8, RZ, 0x3c, !PT ;  /* 0x000000080c0c7c12 */ /* 0x000fe2000f8e3cff */
[----:B------:R-:W-:Y:S02]  /*1dd0*/  USHF.L.U32 UR8, UR4, 0xd, URZ ;  /* 0x0000000d04087899 */ /* 0x000fe400080006ff */
[----:B------:R-:W-:Y:S01]  /*1de0*/  UIADD3 UR4, UP0, UPT, UR26, 0x180, URZ ;  /* 0x000001801a047890 */ /* 0x000fe2000ff1e0ff */
[----:B-1----:R-:W-:Y:S01]  /*1df0*/  SHF.L.U32 R0, R12, 0x1f, RZ ;  /* 0x0000001f0c007819 */ /* 0x002fe200000006ff */
[----:B------:R-:W-:Y:S02]  /*1e00*/  ULEA UR32, UR22, UR8, 0x1 ;  /* 0x0000000816207291 */ /* 0x000fe4000f8e08ff */
[----:B------:R-:W-:Y:S01]  /*1e10*/  UPRMT UR13, URZ, 0x5410, UR21 ;  /* 0x00005410ff0d7896 */ /* 0x000fe20008000015 */
[----:B------:R3:W4:Y:S01]  /*1e20*/  SYNCS.PHASECHK.TRANS64.TRYWAIT P0, [UR5+0x50], R0 ;  /* 0x00005000ff0075a7 */ /* 0x0007220008001105 */
[----:B------:R-:W-:-:S02]  /*1e30*/  UIADD3 UR32, UPT, UPT, UR6, 0x10800, UR32 ;  /* 0x0001080006207890 */ /* 0x000fc4000fffe020 */
[----:B------:R-:W-:Y:S02]  /*1e40*/  UIADD3 UR8, UPT, UPT, UR6, 0x24800, UR8 ;  /* 0x0002480006087890 */ /* 0x000fe4000fffe008 */
[----:B------:R-:W-:Y:S01]  /*1e50*/  UIADD3.X UR5, UPT, UPT, URZ, UR27, URZ, UP0, !UPT ;  /* 0x0000001bff057290 */ /* 0x000fe200087fe4ff */
[----:B------:R-:W-:Y:S01]  /*1e60*/  UMOV UR18, 0x0 ;  /* 0x0000000000127882 */ /* 0x000fe20000000000 */
[----:B------:R-:W-:Y:S01]  /*1e70*/  UMOV UR19, 0x10000000 ;  /* 0x1000000000137882 */ /* 0x000fe20000000000 */
[----:B------:R-:W-:Y:S01]  /*1e80*/  UMOV UR10, UR34 ;  /* 0x00000022000a7c82 */ /* 0x000fe20008000000 */
[----:B------:R-:W-:Y:S01]  /*1e90*/  UMOV UR12, UR36 ;  /* 0x00000024000c7c82 */ /* 0x000fe20008000000 */
[----:B------:R-:W-:Y:S01]  /*1ea0*/  UMOV UR9, UR33 ;  /* 0x0000002100097c82 */ /* 0x000fe20008000000 */
[----:B------:R1:W-:Y:S03]  /*1eb0*/  UTMALDG.3D.MULTICAST.2CTA [UR32], [UR14], UR13, desc[UR18] ;  /* 0x000012200e0073b4 */ /* 0x0003e6000821180d */
[----:B------:R2:W-:Y:S01]  /*1ec0*/  UTMALDG.3D.2CTA [UR8], [UR4], desc[UR18] ;  /* 0x00001208040075b4 */ /* 0x0005e20008211000 */
[----:B-1----:R-:W-:Y:S01]  /*1ed0*/  UIADD3 UR34, UPT, UPT, UR34, 0x20, URZ ;  /* 0x0000002022227890 */ /* 0x002fe2000fffe0ff */
[----:B------:R-:W-:Y:S01]  /*1ee0*/  UMOV UR13, UR25 ;  /* 0x00000019000d7c82 */ /* 0x000fe20008000000 */
[----:B--2---:R-:W-:Y:S01]  /*1ef0*/  UMOV UR4, UR7 ;  /* 0x0000000700047c82 */ /* 0x004fe20008000000 */
[----:B------:R-:W-:Y:S09]  /*1f00*/  BRA.U UP2, `(.L_x_32) ;  /* 0xfffffffd02487547 */ /* 0x000ff2000b83ffff */
.L_x_26:
[----:B------:R-:W-:Y:S01]  /*1f10*/  ULEA UR4, UR7, UR6, 0x3 ;  /* 0x0000000607047291 */ /* 0x000fe2000f8e18ff */
[----:B-1-3--:R-:W-:Y:S01]  /*1f20*/  SHF.L.U32 R0, R12, 0x1f, RZ ;  /* 0x0000001f0c007819 */ /* 0x00afe200000006ff */
[----:B------:R-:W-:Y:S01]  /*1f30*/  @!P1 SYNCS.ARRIVE.TRANS64.A1T0 RZ, [UR6+0xe8], RZ ;  /* 0x0000e8ffffff99a7 */ /* 0x000fe20008100006 */
[----:B------:R-:W-:-:S06]  /*1f40*/  UISETP.GT.AND UP0, UPT, UR40, UR39, UPT ;  /* 0x000000272800728c */ /* 0x000fcc000bf04270 */
[----:B--2-4-:R1:W2:Y:S03]  /*1f50*/  SYNCS.PHASECHK.TRANS64.TRYWAIT P0, [UR4+0x50], R0 ;  /* 0x00005000ff0075a7 */ /* 0x0142a60008001104 */
[----:B------:R-:W-:Y:S05]  /*1f60*/  BRA.U !UP0, `(.L_x_33) ;  /* 0x0000000108c47547 */ /* 0x000fea000b800000 */
[----:B------:R-:W-:Y:S01]  /*1f70*/  UIADD3 UR24, UPT, UPT, UR44, UR13, URZ ;  /* 0x0000000d2c187290 */ /* 0x000fe2000fffe0ff */
[----:B------:R-:W-:-:S11]  /*1f80*/  UMOV UR4, UR7 ;  /* 0x0000000700047c82 */ /* 0x000fd60008000000 */
.L_x_39:
[----:B------:R-:W-:Y:S01]  /*1f90*/  ULEA UR17, UR4, UR6, 0x3 ;  /* 0x0000000604117291 */ /* 0x000fe2000f8e18ff */
[----:B--2---:R-:W-:Y:S01]  /*1fa0*/  @P3 MOV R2, 0x8000 ;  /* 0x0000800000023802 */ /* 0x004fe20000000f00 */
[----:B--2-4-:R-:W-:Y:S10]  /*1fb0*/  @P0 BRA `(.L_x_34) ;  /* 0x00000000000c0947 */ /* 0x014ff40003800000 */
[----:B------:R-:W-:-:S04]  /*1fc0*/  SHF.L.U32 R3, R12, 0x1f, RZ ;  /* 0x0000001f0c037819 */ /* 0x000fc800000006ff */
[----:B------:R-:W2:Y:S02]  /*1fd0*/  SYNCS.PHASECHK.TRANS64.TRYWAIT P0, [UR17+0x50], R3 ;  /* 0x00005003ff0075a7 */ /* 0x000ea40008001111 */
[----:B--2---:R-:W-:Y:S05]  /*1fe0*/  @!P0 BRA `(.L_x_35) ;  /* 0x0000009c00708947 */ /* 0x004fea0003800000 */
.L_x_34:
[----:B------:R2:W-:Y:S01]  /*1ff0*/  @P3 SYNCS.ARRIVE.TRANS64 RZ, [UR17], R2 ;  /* 0x00000002ffff39a7 */ /* 0x0005e20008000011 */
[----:B------:R-:W-:-:S04]  /*2000*/  ULOP3.LUT UR5, UR23, 0x2, URZ, 0xfc, !UPT ;  /* 0x0000000217057892 */ /* 0x000fc8000f8efcff */
[----:B------:R-:W-:-:S09]  /*2010*/  UISETP.NE.AND UP0, UPT, UR5, 0x2, UPT ;  /* 0x000000020500788c */ /* 0x000fd2000bf05270 */
[----:B------:R-:W-:Y:S05]  /*2020*/  BRA.U UP0, `(.L_x_36) ;  /* 0x0000000100047547 */ /* 0x000fea000b800000 */
[----:B------:R-:W-:Y:S05]  /*2030*/  BPT.TRAP 0x1 ;  /* 0x000000040000795c */ /* 0x000fea0000300000 */
.L_x_36:
[----:B------:R-:W-:Y:S04]  /*2040*/  BSSY.RECONVERGENT B0, `(.L_x_37) ;  /* 0x0000003000007945 */ /* 0x000fe80003800200 */
[----:B------:R-:W-:Y:S05]  /*2050*/  @!P2 BRA `(.L_x_38) ;  /* 0x000000000004a947 */ /* 0x000fea0003800000 */
[----:B------:R-:W-:Y:S05]  /*2060*/  BPT.TRAP 0x1 ;  /* 0x000000040000795c */ /* 0x000fea0000300000 */
.L_x_38:
[----:B------:R-:W-:Y:S05]  /*2070*/  BSYNC.RECONVERGENT B0 ;  /* 0x0000000000007941 */ /* 0x000fea0003800200 */
.L_x_37:
[----:B------:R-:W-:Y:S02]  /*2080*/  UIADD3 UR5, UPT, UPT, UR4, 0x1, URZ ;  /* 0x0000000104057890 */ /* 0x000fe4000fffe0ff */
[----:B------:R-:W-:Y:S02]  /*2090*/  USHF.L.U32 UR18, UR13, 0x5, URZ ;  /* 0x000000050d127899 */ /* 0x000fe400080006ff */
[----:B------:R-:W-:Y:S02]  /*20a0*/  UISETP.NE.AND UP0, UPT, UR5, 0xa, UPT ;  /* 0x0000000a0500788c */ /* 0x000fe4000bf05270 */
[----:B------:R-:W-:Y:S02]  /*20b0*/  ULOP3.LUT UR17, UR17, 0xfefffff8, URZ, 0xc0, !UPT ;  /* 0xfefffff811117892 */ /* 0x000fe4000f8ec0ff */
[----:B------:R-:W-:Y:S02]  /*20c0*/  USEL UR8, URZ, 0x1, UP0 ;  /* 0x00000001ff087887 */ /* 0x000fe40008000000 */
[----:B------:R-:W-:-:S02]  /*20d0*/  USEL UR7, UR5, URZ, UP0 ;  /* 0x000000ff05077287 */ /* 0x000fc40008000000 */
[----:B------:R-:W-:Y:S02]  /*20e0*/  UIADD3 UR14, UP0, UPT, UR26, 0x180, URZ ;  /* 0x000001801a0e7890 */ /* 0x000fe4000ff1e0ff */
        /* <DEDUP_REMOVED lines=9> */
[----:B------:R-:W-:Y:S02]  /*2180*/  UIADD3.X UR5, UPT, UPT, URZ, UR27, URZ, UP1, !UPT ;  /* 0x0000001bff057290 */ /* 0x000fe40008ffe4ff */
[----:B------:R-:W-:Y:S02]  /*2190*/  UIADD3 UR8, UPT, UPT, UR6, 0x24800, UR8 ;  /* 0x0002480006087890 */ /* 0x000fe4000fffe008 */
[----:B------:R-:W-:Y:S01]  /*21a0*/  UIADD3.X UR15, UPT, UPT, URZ, UR27, URZ, UP0, !UPT ;  /* 0x0000001bff0f7290 */ /* 0x000fe200087fe4ff */
[----:B------:R-:W-:Y:S01]  /*21b0*/  UMOV UR28, 0x0 ;  /* 0x00000000001c7882 */ /* 0x000fe20000000000 */
[----:B------:R-:W-:Y:S01]  /*21c0*/  UMOV UR29, 0x10000000 ;  /* 0x10000000001d7882 */ /* 0x000fe20000000000 */
[----:B------:R-:W-:Y:S01]  /*21d0*/  UMOV UR19, UR35 ;  /* 0x0000002300137c82 */ /* 0x000fe20008000000 */
[----:B------:R-:W-:Y:S01]  /*21e0*/  UMOV UR20, UR36 ;  /* 0x0000002400147c82 */ /* 0x000fe20008000000 */
[----:B------:R-:W-:Y:S01]  /*21f0*/  UMOV UR12, UR36 ;  /* 0x00000024000c7c82 */ /* 0x000fe20008000000 */
[----:B------:R1:W-:Y:S01]  /*2200*/  UTMALDG.3D.MULTICAST.2CTA [UR16], [UR4], UR10, desc[UR28] ;  /* 0x00001c10040073b4 */ /* 0x0003e2000821180a */
[----:B------:R-:W-:Y:S01]  /*2210*/  UMOV UR9, UR17 ;  /* 0x0000001100097c82 */ /* 0x000fe20008000000 */
[----:B------:R-:W-:-:S04]  /*2220*/  UIADD3 UR13, UPT, UPT, UR13, 0x1, URZ ;  /* 0x000000010d0d7890 */ /* 0x000fc8000fffe0ff */
[----:B------:R-:W-:Y:S01]  /*2230*/  UISETP.NE.AND UP0, UPT, UR13, UR24, UPT ;  /* 0x000000180d00728c */ /* 0x000fe2000bf05270 */
[----:B-1----:R-:W-:Y:S01]  /*2240*/  UMOV UR10, UR18 ;  /* 0x00000012000a7c82 */ /* 0x002fe20008000000 */
[----:B------:R-:W-:Y:S01]  /*2250*/  UMOV UR4, UR7 ;  /* 0x0000000700047c82 */ /* 0x000fe20008000000 */
[----:B------:R3:W-:Y:S06]  /*2260*/  UTMALDG.3D.2CTA [UR8], [UR14], desc[UR28] ;  /* 0x00001c080e0075b4 */ /* 0x0007ec0008211000 */
[----:B---3--:R-:W-:Y:S05]  /*2270*/  BRA.U UP0, `(.L_x_39) ;  /* 0xfffffffd00447547 */ /* 0x008fea000b83ffff */
.L_x_33:
[C---:B------:R-:W-:Y:S01]  /*2280*/  LEA R3, R11.reuse, UR6, 0x3 ;  /* 0x000000060b037c11 */ /* 0x040fe2000f8e18ff */
[----:B------:R-:W-:Y:S01]  /*2290*/  NOP ;  /* 0x0000000000007918 */ /* 0x000fe20000000000 */
[----:B-1----:R-:W-:Y:S02]  /*22a0*/  SHF.L.U32 R0, R10, 0x1f, RZ ;  /* 0x0000001f0a007819 */ /* 0x002fe400000006ff */
[----:B------:R-:W-:Y:S02]  /*22b0*/  LEA R5, R11, UR6, 0x4 ;  /* 0x000000060b057c11 */ /* 0x000fe4000f8e20ff */
[----:B--2-4-:R-:W1:Y:S02]  /*22c0*/  SYNCS.PHASECHK.TRANS64.TRYWAIT P0, [R3+URZ+0xf0], R0 ;  /* 0x0000f000030075a7 */ /* 0x014e6400080011ff */
[----:B-1----:R-:W-:Y:S05]  /*22d0*/  @!P0 BRA `(.L_x_40) ;  /* 0x0000009800cc8947 */ /* 0x002fea0003800000 */
.L_x_157:
[----:B------:R-:W2:Y:S01]  /*22e0*/  LDS.128 R4, [R5+0x160] ;  /* 0x0001600005047984 */ /* 0x000ea20000000c00 */
[----:B------:R-:W-:Y:S01]  /*22f0*/  UISETP.GE.AND UP0, UPT, UR42, 0x1, UPT ;  /* 0x000000012a00788c */ /* 0x000fe2000bf06270 */
[----:B------:R-:W-:Y:S01]  /*2300*/  @!PT LDS RZ, [RZ] ;  /* 0x00000000fffff984 */ /* 0x000fe20000000800 */
[----:B------:R-:W-:Y:S01]  /*2310*/  @!PT LDS RZ, [RZ] ;  /* 0x00000000fffff984 */ /* 0x000fe20000000800 */
[----:B------:R-:W-:Y:S01]  /*2320*/  @!PT LDS RZ, [RZ] ;  /* 0x00000000fffff984 */ /* 0x000fe20000000800 */
[----:B------:R-:W-:Y:S01]  /*2330*/  @!PT LDS RZ, [RZ] ;  /* 0x00000000fffff984 */ /* 0x000fe20000000800 */
[----:B------:R3:W-:Y:S06]  /*2340*/  MEMBAR.ALL.CTA ;  /* 0x0000000000007992 */ /* 0x0007ec0000008000 */
[----:B---3--:R-:W3:Y:S01]  /*2350*/  FENCE.VIEW.ASYNC.S ;  /* 0x00000000000073c6 */ /* 0x008ee20000000000 */
[----:B--2---:R-:W-:-:S13]  /*2360*/  LOP3.LUT P0, RZ, R6, 0x1, RZ, 0xc0, !PT ;  /* 0x0000000106ff7812 */ /* 0x004fda000780c0ff */
[----:B---3--:R-:W-:Y:S01]  /*2370*/  VOTEU.ANY UP1, P0 ;  /* 0x0000000000ff7886 */ /* 0x008fe20000020100 */
[----:B------:R-:W-:-:S13]  /*2380*/  PLOP3.LUT P0, PT, PT, PT, UP1, 0x80, 0x8 ;  /* 0x000000000008781c */ /* 0x000fda0003f0f018 */
[----:B-1----:R-:W-:Y:S02]  /*2390*/  @P0 LOP3.LUT R0, R5, 0xffff, RZ, 0xc0, !PT ;  /* 0x0000ffff05000812 */ /* 0x002fe400078ec0ff */
[----:B------:R-:W-:Y:S02]  /*23a0*/  @P0 MOV R2, R4 ;  /* 0x0000000400020202 */ /* 0x000fe40000000f00 */
[----:B------:R-:W-:Y:S01]  /*23b0*/  @P0 R2UR UR5, R0 ;  /* 0x00000000000502ca */ /* 0x000fe200000e0000 */
[----:B------:R-:W-:Y:S01]  /*23c0*/  VIADD R0, R3, 0x100 ;  /* 0x0000010003007836 */ /* 0x000fe20000000000 */
[----:B------:R-:W-:Y:S02]  /*23d0*/  @P0 SHF.R.U32.HI R4, RZ, 0x10, R5 ;  /* 0x00000010ff040819 */ /* 0x000fe40000011605 */
[----:B------:R-:W-:Y:S02]  /*23e0*/  @P0 R2UR UR8, R2 ;  /* 0x00000000020802ca */ /* 0x000fe400000e0000 */
[----:B------:R-:W-:-:S02]  /*23f0*/  PRMT R0, RZ, 0x654, R0 ;  /* 0x00000654ff007816 */ /* 0x000fc40000000000 */
[----:B------:R-:W-:Y:S02]  /*2400*/  @P0 R2UR UR4, R4 ;  /* 0x00000000040402ca */ /* 0x000fe400000e0000 */
[----:B------:R1:W-:Y:S03]  /*2410*/  SYNCS.ARRIVE.TRANS64.RED.A1T0 RZ, [R0+URZ], RZ ;  /* 0x000000ff00ff79a7 */ /* 0x0003e600081004ff */
[----:B------:R-:W-:-:S04]  /*2420*/  @UP1 UMOV UR30, UR5 ;  /* 0x00000005001e1c82 */ /* 0x000fc80008000000 */
[----:B------:R-:W-:-:S04]  /*2430*/  @UP1 UMOV UR31, UR8 ;  /* 0x00000008001f1c82 */ /* 0x000fc80008000000 */
[----:B------:R-:W-:Y:S01]  /*2440*/  @UP1 UMOV UR36, UR4 ;  /* 0x0000000400241c82 */ /* 0x000fe20008000000 */
[----:B------:R-:W-:Y:S05]  /*2450*/  BRA.U !UP0, `(.L_x_41) ;  /* 0x0000000108d47547 */ /* 0x000fea000b800000 */
[----:B------:R-:W2:Y:S01]  /*2460*/  LDCU.128 UR12, c[0x0][0xb10] ;  /* 0x00016200ff0c77ac */ /* 0x000ea20008000c00 */
[----:B------:R-:W3:Y:S01]  /*2470*/  LDCU UR24, c[0x0][0xb20] ;  /* 0x00016400ff1877ac */ /* 0x000ee20008000800 */
[----:B------:R-:W4:Y:S01]  /*2480*/  LDCU UR20, c[0x0][0xb0c] ;  /* 0x00016180ff1477ac */ /* 0x000f220008000800 */
[----:B------:R-:W1:Y:S01]  /*2490*/  LDCU.64 UR10, c[0x0][0xb28] ;  /* 0x00016500ff0a77ac */ /* 0x000e620008000a00 */
[----:B------:R-:W-:Y:S02]  /*24a0*/  UISETP.NE.AND UP3, UPT, UR42, 0x1, UPT ;  /* 0x000000012a00788c */ /* 0x000fe4000bf65270 */
[----:B--2---:R-:W-:Y:S02]  /*24b0*/  UIMAD.WIDE.U32 UR8, UR37, UR15, URZ ;  /* 0x0000000f250872a5 */ /* 0x004fe4000f8e00ff */
[----:B------:R-:W-:Y:S02]  /*24c0*/  UIMAD.WIDE.U32 UR4, UR38, UR12, URZ ;  /* 0x0000000c260472a5 */ /* 0x000fe4000f8e00ff */
[----:B------:R-:W-:-:S02]  /*24d0*/  UISETP.NE.AND UP0, UPT, UR14, 0x1, UPT ;  /* 0x000000010e00788c */ /* 0x000fc4000bf05270 */
[----:B------:R-:W-:Y:S01]  /*24e0*/  UIMAD.WIDE.U32 UR28, UR30, UR15, URZ ;  /* 0x0000000f1e1c72a5 */ /* 0x000fe2000f8e00ff */
[----:B------:R-:W-:Y:S02]  /*24f0*/  UMOV UR8, UR9 ;  /* 0x0000000900087c82 */ /* 0x000fe40008000000 */
[----:B------:R-:W-:Y:S01]  /*2500*/  UMOV UR4, UR5 ;  /* 0x0000000500047c82 */ /* 0x000fe20008000000 */
[----:B---3--:R-:W-:Y:S02]  /*2510*/  USHF.R.U32.HI UR8, URZ, UR24, UR8 ;  /* 0x00000018ff087299 */ /* 0x008fe40008011608 */
[----:B----4-:R-:W-:Y:S02]  /*2520*/  UISETP.NE.AND UP2, UPT, UR20, 0x1, UPT ;  /* 0x000000011400788c */ /* 0x010fe4000bf45270 */
[----:B------:R-:W-:Y:S02]  /*2530*/  USHF.R.U32.HI UR4, URZ, UR13, UR4 ;  /* 0x0000000dff047299 */ /* 0x000fe40008011604 */
[----:B------:R-:W-:-:S02]  /*2540*/  USEL UR5, UR37, UR8, !UP0 ;  /* 0x0000000825057287 */ /* 0x000fc4000c000000 */
[----:B------:R-:W-:Y:S02]  /*2550*/  USEL UR8, UR38, UR4, !UP2 ;  /* 0x0000000426087287 */ /* 0x000fe4000d000000 */
[----:B-1----:R-:W-:Y:S01]  /*2560*/  UIMAD.WIDE.U32 UR16, UR5, UR10, URZ ;  /* 0x0000000a051072a5 */ /* 0x002fe2000f8e00ff */
[----:B------:R-:W-:Y:S01]  /*2570*/  UMOV UR4, UR29 ;  /* 0x0000001d00047c82 */ /* 0x000fe20008000000 */
[----:B------:R-:W-:Y:S02]  /*2580*/  UIMAD.WIDE.U32 UR18, UR31, UR12, URZ ;  /* 0x0000000c1f1272a5 */ /* 0x000fe4000f8e00ff */
[----:B------:R-:W-:-:S03]  /*2590*/  UIMAD.WIDE.U32 UR28, UR8, UR10, URZ ;  /* 0x0000000a081c72a5 */ /* 0x000fc6000f8e00ff */
[----:B------:R-:W-:Y:S01]  /*25a0*/  UMOV UR16, UR17 ;  /* 0x0000001100107c82 */ /* 0x000fe20008000000 */
[----:B------:R-:W-:Y:S02]  /*25b0*/  USHF.R.U32.HI UR4, URZ, UR24, UR4 ;  /* 0x00000018ff047299 */ /* 0x000fe40008011604 */
[----:B------:R-:W-:Y:S01]  /*25c0*/  @UP3 USHF.R.U32.HI UR5, URZ, UR11, UR16 ;  /* 0x0000000bff053299 */ /* 0x000fe20008011610 */
[----:B------:R-:W-:Y:S01]  /*25d0*/  UMOV UR18, UR19 ;  /* 0x0000001300127c82 */ /* 0x000fe20008000000 */
[----:B------:R-:W-:Y:S01]  /*25e0*/  UMOV UR28, UR29 ;  /* 0x0000001d001c7c82 */ /* 0x000fe20008000000 */
[----:B------:R-:W-:Y:S02]  /*25f0*/  USHF.R.U32.HI UR13, URZ, UR13, UR18 ;  /* 0x0000000dff0d7299 */ /* 0x000fe40008011612 */
[----:B------:R-:W-:Y:S02]  /*2600*/  USEL UR4, UR30, UR4, !UP0 ;  /* 0x000000041e047287 */ /* 0x000fe4000c000000 */
[----:B------:R-:W-:-:S02]  /*2610*/  @UP3 USHF.R.U32.HI UR8, URZ, UR11, UR28 ;  /* 0x0000000bff083299 */ /* 0x000fc4000801161c */
[----:B------:R-:W-:Y:S02]  /*2620*/  UIMAD UR9, UR42, UR5, URZ ;  /* 0x000000052a0972a4 */ /* 0x000fe4000f8e02ff */
[----:B------:R-:W-:Y:S02]  /*2630*/  USEL UR5, UR31, UR13, !UP2 ;  /* 0x0000000d1f057287 */ /* 0x000fe4000d000000 */
[----:B------:R-:W-:Y:S02]  /*2640*/  UIMAD UR12, UR42, UR8, URZ ;  /* 0x000000082a0c72a4 */ /* 0x000fe4000f8e02ff */
[----:B------:R-:W-:Y:S02]  /*2650*/  UISETP.GE.AND UP0, UPT, UR4, UR9, UPT ;  /* 0x000000090400728c */ /* 0x000fe4000bf06270 */
[----:B------:R-:W-:Y:S02]  /*2660*/  UIMAD.WIDE.U32 UR16, UR4, UR10, URZ ;  /* 0x0000000a041072a5 */ /* 0x000fe4000f8e00ff */
[----:B------:R-:W-:-:S02]  /*2670*/  UISETP.GE.OR UP0, UPT, UR5, UR12, UP0 ;  /* 0x0000000c0500728c */ /* 0x000fc40008706670 */
        /* <DEDUP_REMOVED lines=19> */
.L_x_41:
[----:B------:R-:W2:Y:S02]  /*27b0*/  LDCU UR4, c[0x0][0xb30] ;  /* 0x00016600ff0477ac */ /* 0x000ea40008000800 */
[----:B--2---:R-:W-:-:S09]  /*27c0*/  UISETP.NE.AND UP0, UPT, UR4, 0x1, UPT ;  /* 0x000000010400788c */ /* 0x004fd2000bf05270 */
[----:B------:R-:W-:Y:S05]  /*27d0*/  BRA.U UP0, `(.L_x_42) ;  /* 0x0000000100447547 */ /* 0x000fea000b800000 */
[----:B------:R-:W2:Y:S01]  /*27e0*/  LDCU.128 UR12, c[0x0][0xb10] ;  /* 0x00016200ff0c77ac */ /* 0x000ea20008000c00 */
[----:B------:R-:W3:Y:S01]  /*27f0*/  LDCU UR10, c[0x0][0xb0c] ;  /* 0x00016180ff0a77ac */ /* 0x000ee20008000800 */
[----:B------:R-:W4:Y:S01]  /*2800*/  LDCU UR11, c[0x0][0xb20] ;  /* 0x00016400ff0b77ac */ /* 0x000f220008000800 */
[----:B--2---:R-:W-:Y:S02]  /*2810*/  UIMAD.WIDE.U32 UR8, UR31, UR12, URZ ;  /* 0x0000000c1f0872a5 */ /* 0x004fe4000f8e00ff */
[----:B------:R-:W-:Y:S02]  /*2820*/  UIMAD.WIDE.U32 UR4, UR30, UR15, URZ ;  /* 0x0000000f1e0472a5 */ /* 0x000fe4000f8e00ff */
[----:B---3--:R-:W-:Y:S02]  /*2830*/  UISETP.NE.AND UP2, UPT, UR10, 0x1, UPT ;  /* 0x000000010a00788c */ /* 0x008fe4000bf45270 */
[----:B------:R-:W-:Y:S01]  /*2840*/  UISETP.NE.AND UP0, UPT, UR14, 0x1, UPT ;  /* 0x000000010e00788c */ /* 0x000fe2000bf05270 */
[----:B------:R-:W-:-:S02]  /*2850*/  UMOV UR8, UR9 ;  /* 0x0000000900087c82 */ /* 0x000fc40008000000 */
[----:B------:R-:W-:Y:S01]  /*2860*/  UMOV UR4, UR5 ;  /* 0x0000000500047c82 */ /* 0x000fe20008000000 */
[----:B------:R-:W-:Y:S02]  /*2870*/  USHF.R.U32.HI UR13, URZ, UR13, UR8 ;  /* 0x0000000dff0d7299 */ /* 0x000fe40008011608 */
[----:B----4-:R-:W-:Y:S02]  /*2880*/  USHF.R.U32.HI UR4, URZ, UR11, UR4 ;  /* 0x0000000bff047299 */ /* 0x010fe40008011604 */
[----:B------:R-:W-:Y:S02]  /*2890*/  USEL UR5, UR31, UR13, !UP2 ;  /* 0x0000000d1f057287 */ /* 0x000fe4000d000000 */
[----:B------:R-:W-:-:S04]  /*28a0*/  USEL UR4, UR30, UR4, !UP0 ;  /* 0x000000041e047287 */ /* 0x000fc8000c000000 */
[----:B------:R-:W-:Y:S02]  /*28b0*/  UIADD3 UR8, UPT, UPT, UR5, -UR4, URZ ;  /* 0x8000000405087290 */ /* 0x000fe4000fffe0ff */
[----:B------:R-:W-:Y:S02]  /*28c0*/  UIADD3 UR4, UPT, UPT, -UR5, UR4, URZ ;  /* 0x0000000405047290 */ /* 0x000fe4000fffe1ff */
[----:B------:R-:W-:Y:S02]  /*28d0*/  UIMAD UR30, UR8, UR14, UR30 ;  /* 0x0000000e081e72a4 */ /* 0x000fe4000f8e021e */
[----:B------:R-:W-:-:S12]  /*28e0*/  UIMAD UR31, UR4, UR10, UR31 ;  /* 0x0000000a041f72a4 */ /* 0x000fd8000f8e021f */
.L_x_42:
[----:B------:R-:W-:Y:S01]  /*28f0*/  VIADD R11, R11, 0x1 ;  /* 0x000000010b0b7836 */ /* 0x000fe20000000000 */
[----:B------:R-:W-:Y:S01]  /*2900*/  R2UR UR4, R148 ;  /* 0x00000000940472ca */ /* 0x000fe200000e0000 */
[----:B------:R-:W-:Y:S01]  /*2910*/  UIADD3 UR20, UPT, UPT, UR30, UR63, URZ ;  /* 0x0000003f1e147290 */ /* 0x000fe2000fffe0ff */
[----:B------:R-:W-:Y:S02]  /*2920*/  PLOP3.LUT P1, PT, PT, PT, PT, 0x80, 0x8 ;  /* 0x000000000008781c */ /* 0x000fe40003f2f070 */
[----:B------:R-:W-:-:S04]  /*2930*/  ISETP.NE.AND P0, PT, R11, 0x2, PT ;  /* 0x000000020b00780c */ /* 0x000fc80003f05270 */
[----:B------:R-:W-:Y:S02]  /*2940*/  SEL R3, RZ, 0x1, P0 ;  /* 0x00000001ff037807 */ /* 0x000fe40000000000 */
[----:B------:R-:W-:Y:S02]  /*2950*/  SEL R11, R11, RZ, P0 ;  /* 0x000000ff0b0b7207 */ /* 0x000fe40000000000 */
[----:B------:R-:W-:Y:S01]  /*2960*/  LOP3.LUT R10, R10, R3, RZ, 0x3c, !PT ;  /* 0x000000030a0a7212 */ /* 0x000fe200078e3cff */
[----:B------:R-:W-:Y:S01]  /*2970*/  UIADD3 UR16, UPT, UPT, UR31, UR4, URZ ;  /* 0x000000041f107290 */ /* 0x000fe2000fffe0ff */
[----:B------:R-:W-:Y:S11]  /*2980*/  BRA.U UP1, `(.L_x_43) ;  /* 0xfffffff101287547 */ /* 0x000ff6000b83ffff */
[----:B------:R-:W-:Y:S01]  /*2990*/  UIADD3 UR8, UPT, UPT, UR6, 0x50, URZ ;  /* 0x0000005006087890 */ /* 0x000fe2000fffe0ff */
[----:B------:R-:W-:-:S03]  /*29a0*/  SHF.L.U32 R3, R12, 0x1f, RZ ;  /* 0x0000001f0c037819 */ /* 0x000fc600000006ff */
[----:B------:R-:W-:-:S09]  /*29b0*/  ULEA UR4, UR7, UR8, 0x3 ;  /* 0x0000000807047291 */ /* 0x000fd2000f8e18ff */
[----:B------:R-:W2:Y:S02]  /*29c0*/  SYNCS.PHASECHK.TRANS64.TRYWAIT P0, [UR4], R3 ;  /* 0x00000003ff0075a7 */ /* 0x000ea40008001104 */
[----:B--2---:R-:W-:Y:S05]  /*29d0*/  @!P0 BRA `(.L_x_44) ;  /* 0x0000009400208947 */ /* 0x004fea0003800000 */
.L_x_159:
[----:B------:R-:W-:-:S04]  /*29e0*/  UIADD3 UR4, UPT, UPT, UR7, 0x1, URZ ;  /* 0x0000000107047890 */ /* 0x000fc8000fffe0ff */
[----:B------:R-:W-:-:S04]  /*29f0*/  UISETP.NE.AND UP0, UPT, UR4, 0xa, UPT ;  /* 0x0000000a0400788c */ /* 0x000fc8000bf05270 */
[----:B------:R-:W-:Y:S02]  /*2a00*/  USEL UR6, URZ, 0x1, UP0 ;  /* 0x00000001ff067887 */ /* 0x000fe40008000000 */
[----:B------:R-:W-:-:S04]  /*2a10*/  USEL UR4, UR4, URZ, UP0 ;  /* 0x000000ff04047287 */ /* 0x000fc80008000000 */
[----:B------:R-:W-:Y:S01]  /*2a20*/  ULEA UR5, UR4, UR8, 0x3 ;  /* 0x0000000804057291 */ /* 0x000fe2000f8e18ff */
[----:B------:R-:W-:-:S04]  /*2a30*/  LOP3.LUT R2, R12, UR6, RZ, 0x3c, !PT ;  /* 0x000000060c027c12 */ /* 0x000fc8000f8e3cff */
[----:B-1----:R-:W-:-:S04]  /*2a40*/  SHF.L.U32 R3, R2, 0x1f, RZ ;  /* 0x0000001f02037819 */ /* 0x002fc800000006ff */
[----:B------:R-:W1:Y:S02]  /*2a50*/  SYNCS.PHASECHK.TRANS64.TRYWAIT P0, [UR5], R3 ;  /* 0x00000003ff0075a7 */ /* 0x000e640008001105 */
[----:B-1----:R-:W-:Y:S05]  /*2a60*/  @!P0 BRA `(.L_x_45) ;  /* 0x0000009400148947 */ /* 0x002fea0003800000 */
.L_x_161:
        /* <DEDUP_REMOVED lines=9> */
.L_x_163:
        /* <DEDUP_REMOVED lines=9> */
.L_x_165:
        /* <DEDUP_REMOVED lines=9> */
.L_x_167:
        /* <DEDUP_REMOVED lines=9> */
.L_x_169:
        /* <DEDUP_REMOVED lines=9> */
.L_x_171:
        /* <DEDUP_REMOVED lines=9> */
.L_x_173:
        /* <DEDUP_REMOVED lines=9> */
.L_x_175:
[----:B------:R-:W-:-:S04]  /*2e60*/  UIADD3 UR4, UPT, UPT, UR4, 0x1, URZ ;  /* 0x0000000104047890 */ /* 0x000fc8000fffe0ff */
[----:B------:R-:W-:-:S04]  /*2e70*/  UISETP.NE.AND UP0, UPT, UR4, 0xa, UPT ;  /* 0x0000000a0400788c */ /* 0x000fc8000bf05270 */
[----:B------:R-:W-:Y:S02]  /*2e80*/  USEL UR5, URZ, 0x1, UP0 ;  /* 0x00000001ff057887 */ /* 0x000fe40008000000 */
[----:B------:R-:W-:-:S04]  /*2e90*/  USEL UR4, UR4, URZ, UP0 ;  /* 0x000000ff04047287 */ /* 0x000fc80008000000 */
[----:B------:R-:W-:Y:S01]  /*2ea0*/  ULEA UR4, UR4, UR8, 0x3 ;  /* 0x0000000804047291 */ /* 0x000fe2000f8e18ff */
[----:B-1----:R-:W-:-:S04]  /*2eb0*/  LOP3.LUT R3, R2, UR5, RZ, 0x3c, !PT ;  /* 0x0000000502037c12 */ /* 0x002fc8000f8e3cff */
[----:B------:R-:W-:Y:S01]  /*2ec0*/  SHF.L.U32 R3, R3, 0x1f, RZ ;  /* 0x0000001f03037819 */ /* 0x000fe200000006ff */
[----:B------:R-:W-:-:S07]  /*2ed0*/  IMAD.U32 R0, RZ, RZ, UR4 ;  /* 0x00000004ff007e24 */ /* 0x000fce000f8e00ff */
.L_x_53:
[----:B-1----:R1:W2:Y:S02]  /*2ee0*/  SYNCS.PHASECHK.TRANS64.TRYWAIT P0, [R0+URZ], R3 ;  /* 0x00000003000075a7 */ /* 0x0022a400080011ff */
[----:B--2---:R-:W-:Y:S05]  /*2ef0*/  @!P0 NANOSLEEP.SYNCS 0x989680 ;  /* 0x009896800000895d */ /* 0x004fea0003900000 */
[----:B------:R-:W2:Y:S02]  /*2f00*/  @!P0 SYNCS.PHASECHK.TRANS64 P0, [R0+URZ], R3 ;  /* 0x00000003000085a7 */ /* 0x000ea400080010ff */
[----:B--2---:R-:W-:Y:S05]  /*2f10*/  @P0 EXIT ;  /* 0x000000000000094d */ /* 0x004fea0003800000 */
[----:B------:R-:W-:Y:S05]  /*2f20*/  BRA `(.L_x_53) ;  /* 0xfffffffc00ec7947 */ /* 0x000fea000383ffff */
.L_x_23:
[----:B------:R-:W-:-:S04]  /*2f30*/  UISETP.NE.AND UP0, UPT, UR47, URZ, UPT ;  /* 0x000000ff2f00728c */ /* 0x000fc8000bf05270 */
[----:B------:R-:W-:-:S09]  /*2f40*/  UISETP.NE.OR UP0, UPT, UR17, 0x1, UP0 ;  /* 0x000000011100788c */ /* 0x000fd20008705670 */
[----:B------:R-:W-:Y:S05]  /*2f50*/  BRA.U UP0, `(.L_x_54) ;  /* 0x0000000500487547 */ /* 0x000fea000b800000 */
[----:B------:R-:W-:Y:S01]  /*2f60*/  ISETP.GE.U32.AND P2, PT, R0, 0x4, PT ;  /* 0x000000040000780c */ /* 0x000fe20003f46070 */
[----:B------:R-:W-:Y:S01]  /*2f70*/  IMAD.MOV.U32 R12, RZ, RZ, 0x1 ;  /* 0x00000001ff0c7424 */ /* 0x000fe200078e00ff */
[----:B------:R-:W-:Y:S02]  /*2f80*/  CS2R R10, SRZ ;  /* 0x00000000000a7805 */ /* 0x000fe4000001ff00 */
[----:B------:R-:W-:Y:S01]  /*2f90*/  CS2R R8, SRZ ;  /* 0x0000000000087805 */ /* 0x000fe2000001ff00 */
[----:B------:R-:W-:Y:S01]  /*2fa0*/  UMOV UR6, 0x400 ;  /* 0x0000040000067882 */ /* 0x000fe20000000000 */
[----:B------:R-:W-:Y:S01]  /*2fb0*/  UMOV UR5, URZ ;  /* 0x000000ff00057c82 */ /* 0x000fe20008000000 */
[----:B------:R-:W-:-:S12]  /*2fc0*/  ULEA UR6, UR47, UR6, 0x18 ;  /* 0x000000062f067291 */ /* 0x000fd8000f8ec0ff */
.L_x_58:
[----:B------:R-:W-:Y:S02]  /*2fd0*/  LEA R2, R8, UR6, 0x3 ;  /* 0x0000000608027c11 */ /* 0x000fe4000f8e18ff */
[----:B------:R-:W-:-:S03]  /*2fe0*/  SHF.L.U32 R5, R9, 0x1f, RZ ;  /* 0x0000001f09057819 */ /* 0x000fc600000006ff */
[----:B------:R-:W-:Y:S01]  /*2ff0*/  VIADD R4, R2, 0x140 ;  /* 0x0000014002047836 */ /* 0x000fe20000000000 */
[----:B------:R-:W1:Y:S02]  /*3000*/  SYNCS.PHASECHK.TRANS64.TRYWAIT P0, [R2+URZ+0x130], R5 ;  /* 0x00013005020075a7 */ /* 0x000e6400080011ff */
[----:B-1----:R-:W-:Y:S05]  /*3010*/  @!P0 BRA `(.L_x_55) ;  /* 0x0000009000688947 */ /* 0x002fea0003800000 */
.L_x_176:
[----:B------:R-:W-:Y:S01]  /*3020*/  ULEA UR4, UR5, UR6, 0x3 ;  /* 0x0000000605047291 */ /* 0x000fe2000f8e18ff */
[----:B------:R-:W-:Y:S02]  /*3030*/  PRMT R4, RZ, 0x654, R4 ;  /* 0x00000654ff047816 */ /* 0x000fe40000000004 */
[----:B-1----:R-:W-:Y:S01]  /*3040*/  SHF.L.U32 R5, R12, 0x1f, RZ ;  /* 0x0000001f0c057819 */ /* 0x002fe200000006ff */
[----:B------:R-:W-:Y:S01]  /*3050*/  UIADD3 UR7, UPT, UPT, UR4, 0xf0, URZ ;  /* 0x000000f004077890 */ /* 0x000fe2000fffe0ff */
[----:B------:R1:W-:Y:S05]  /*3060*/  SYNCS.ARRIVE.TRANS64.RED.A1T0 RZ, [R4+URZ], RZ ;  /* 0x000000ff04ff79a7 */ /* 0x0003ea00081004ff */
[----:B------:R-:W-:Y:S01]  /*3070*/  IMAD.U32 R7, RZ, RZ, UR7 ;  /* 0x00000007ff077e24 */ /* 0x000fe2000f8e00ff */
[----:B------:R-:W2:Y:S04]  /*3080*/  SYNCS.PHASECHK.TRANS64.TRYWAIT P0, [UR4+0x100], R5 ;  /* 0x00010005ff0075a7 */ /* 0x000ea80008001104 */
[----:B------:R-:W-:Y:S01]  /*3090*/  PRMT R6, R0, 0x654, R7 ;  /* 0x0000065400067816 */ /* 0x000fe20000000007 */
[----:B-1----:R-:W-:Y:S01]  /*30a0*/  @!P2 IMAD.MOV.U32 R4, RZ, RZ, 0x10 ;  /* 0x00000010ff04a424 */ /* 0x002fe200078e00ff */
[----:B--2---:R-:W-:Y:S06]  /*30b0*/  @!P0 BRA `(.L_x_56) ;  /* 0x0000009000548947 */ /* 0x004fec0003800000 */
.L_x_178:
[----:B------:R-:W-:Y:S01]  /*30c0*/  ULEA UR8, UR5, UR6, 0x4 ;  /* 0x0000000605087291 */ /* 0x000fe2000f8e20ff */
[----:B------:R-:W-:Y:S01]  /*30d0*/  SEL R3, R6, R3, !P2 ;  /* 0x0000000306037207 */ /* 0x000fe20005000000 */
[----:B------:R-:W-:Y:S01]  /*30e0*/  UIADD3 UR9, UPT, UPT, UR4, 0xf0, URZ ;  /* 0x000000f004097890 */ /* 0x000fe2000fffe0ff */
[----:B-1----:R-:W-:Y:S01]  /*30f0*/  LEA R2, R11, UR6, 0x3 ;  /* 0x000000060b027c11 */ /* 0x002fe2000f8e18ff */
[----:B------:R-:W-:Y:S01]  /*3100*/  UIADD3 UR8, UPT, UPT, UR8, 0x160, URZ ;  /* 0x0000016008087890 */ /* 0x000fe2000fffe0ff */
[----:B------:R-:W-:Y:S01]  /*3110*/  SHF.L.U32 R5, R10, 0x1f, RZ ;  /* 0x0000001f0a057819 */ /* 0x000fe200000006ff */
[----:B------:R1:W-:Y:S01]  /*3120*/  @!P2 SYNCS.ARRIVE.TRANS64.RED RZ, [R3+URZ], R4 ;  /* 0x0000000403ffa9a7 */ /* 0x0003e200080004ff */
[----:B------:R-:W-:Y:S01]  /*3130*/  UIADD3 UR4, UPT, UPT, UR5, 0x1, URZ ;  /* 0x0000000105047890 */ /* 0x000fe2000fffe0ff */
[----:B------:R-:W-:-:S03]  /*3140*/  VIADD R8, R8, 0x1 ;  /* 0x0000000108087836 */ /* 0x000fc60000000000 */
[----:B------:R-:W-:Y:S02]  /*3150*/  UISETP.NE.AND UP0, UPT, UR4, 0x2, UPT ;  /* 0x000000020400788c */ /* 0x000fe4000bf05270 */
[----:B------:R-:W-:Y:S06]  /*3160*/  UGETNEXTWORKID.BROADCAST [UR8], [UR9] ;  /* 0x00000000080073ca */ /* 0x000fec0008000100 */
[----:B------:R-:W-:Y:S01]  /*3170*/  USEL UR7, URZ, 0x1, UP0 ;  /* 0x00000001ff077887 */ /* 0x000fe20008000000 */
[----:B------:R-:W-:Y:S01]  /*3180*/  ISETP.NE.AND P0, PT, R8, 0x2, PT ;  /* 0x000000020800780c */ /* 0x000fe20003f05270 */
[----:B------:R-:W-:Y:S01]  /*3190*/  USEL UR5, UR4, URZ, UP0 ;  /* 0x000000ff04057287 */ /* 0x000fe20008000000 */
[----:B------:R-:W2:Y:S03]  /*31a0*/  SYNCS.PHASECHK.TRANS64.TRYWAIT P1, [R2+URZ+0xf0], R5 ;  /* 0x0000f005020075a7 */ /* 0x000ea600080211ff */
[----:B------:R-:W-:Y:S01]  /*31b0*/  LOP3.LUT R12, R12, UR7, RZ, 0x3c, !PT ;  /* 0x000000070c0c7c12 */ /* 0x000fe2000f8e3cff */
[----:B-12---:R-:W-:Y:S07]  /*31c0*/  @!P1 BRA `(.L_x_57) ;  /* 0x0000009000289947 */ /* 0x006fee0003800000 */
.L_x_179:
[C---:B------:R-:W-:Y:S01]  /*31d0*/  LEA R4, R11.reuse, UR6, 0x4 ;  /* 0x000000060b047c11 */ /* 0x040fe2000f8e20ff */
[----:B-1----:R-:W-:Y:S01]  /*31e0*/  VIADD R2, R2, 0x100 ;  /* 0x0000010002027836 */ /* 0x002fe20000000000 */
[----:B------:R-:W-:Y:S01]  /*31f0*/  SEL R8, R8, RZ, P0 ;  /* 0x000000ff08087207 */ /* 0x000fe20000000000 */
[----:B------:R-:W-:-:S03]  /*3200*/  VIADD R11, R11, 0x1 ;  /* 0x000000010b0b7836 */ /* 0x000fc60000000000 */
[----:B------:R-:W1:Y:S01]  /*3210*/  LDS.128 R4, [R4+0x160] ;  /* 0x0001600004047984 */ /* 0x000e620000000c00 */
[----:B------:R-:W-:Y:S02]  /*3220*/  PRMT R2, RZ, 0x654, R2 ;  /* 0x00000654ff027816 */ /* 0x000fe40000000002 */
[C---:B------:R-:W-:Y:S01]  /*3230*/  ISETP.NE.AND P1, PT, R11.reuse, 0x2, PT ;  /* 0x000000020b00780c */ /* 0x040fe20003f25270 */
[----:B------:R-:W-:Y:S01]  /*3240*/  @!PT LDS RZ, [RZ] ;  /* 0x00000000fffff984 */ /* 0x000fe20000000800 */
[----:B------:R-:W-:Y:S01]  /*3250*/  @!PT LDS RZ, [RZ] ;  /* 0x00000000fffff984 */ /* 0x000fe20000000800 */
[----:B------:R-:W-:Y:S01]  /*3260*/  @!PT LDS RZ, [RZ] ;  /* 0x00000000fffff984 */ /* 0x000fe20000000800 */
[----:B------:R-:W-:Y:S01]  /*3270*/  @!PT LDS RZ, [RZ] ;  /* 0x00000000fffff984 */ /* 0x000fe20000000800 */
[----:B------:R2:W-:Y:S06]  /*3280*/  MEMBAR.ALL.CTA ;  /* 0x0000000000007992 */ /* 0x0005ec0000008000 */
[----:B--2---:R-:W2:Y:S01]  /*3290*/  FENCE.VIEW.ASYNC.S ;  /* 0x00000000000073c6 */ /* 0x004ea20000000000 */
[----:B------:R-:W-:Y:S01]  /*32a0*/  SEL R11, R11, RZ, P1 ;  /* 0x000000ff0b0b7207 */ /* 0x000fe20000800000 */
[----:B--2---:R2:W-:Y:S01]  /*32b0*/  SYNCS.ARRIVE.TRANS64.RED.A1T0 RZ, [R2+URZ], RZ ;  /* 0x000000ff02ff79a7 */ /* 0x0045e200081004ff */
[----:B-1----:R-:W-:-:S02]  /*32c0*/  LOP3.LUT P3, RZ, R6, 0x1, RZ, 0xc0, !PT ;  /* 0x0000000106ff7812 */ /* 0x002fc4000786c0ff */
[----:B------:R-:W-:-:S04]  /*32d0*/  SEL R5, RZ, 0x1, P1 ;  /* 0x00000001ff057807 */ /* 0x000fc80000800000 */
[----:B------:R-:W-:Y:S02]  /*32e0*/  LOP3.LUT R10, R10, R5, RZ, 0x3c, !PT ;  /* 0x000000050a0a7212 */ /* 0x000fe400078e3cff */
[----:B--2---:R-:W-:-:S04]  /*32f0*/  SEL R2, RZ, 0x1, P0 ;  /* 0x00000001ff027807 */ /* 0x004fc80000000000 */
[----:B------:R-:W-:Y:S01]  /*3300*/  LOP3.LUT R9, R9, R2, RZ, 0x3c, !PT ;  /* 0x0000000209097212 */ /* 0x000fe200078e3cff */
[----:B------:R-:W-:Y:S06]  /*3310*/  @P3 BRA `(.L_x_58) ;  /* 0xfffffffc002c3947 */ /* 0x000fec000383ffff */
[----:B------:R-:W-:Y:S01]  /*3320*/  ULEA UR4, UR5, UR6, 0x3 ;  /* 0x0000000605047291 */ /* 0x000fe2000f8e18ff */
[----:B------:R-:W-:-:S08]  /*3330*/  SHF.L.U32 R3, R12, 0x1f, RZ ;  /* 0x0000001f0c037819 */ /* 0x000fd000000006ff */
[----:B------:R-:W1:Y:S02]  /*3340*/  SYNCS.PHASECHK.TRANS64 P0, [UR4+0x100], R3 ;  /* 0x00010003ff0075a7 */ /* 0x000e640008001004 */
[----:B-1----:R-:W-:Y:S05]  /*3350*/  @P0 BRA `(.L_x_59) ;  /* 0x0000000000080947 */ /* 0x002fea0003800000 */
[----:B------:R-:W1:Y:S02]  /*3360*/  SYNCS.PHASECHK.TRANS64.TRYWAIT P0, [UR4+0x100], R3 ;  /* 0x00010003ff0075a7 */ /* 0x000e640008001104 */
[----:B-1----:R-:W-:Y:S05]  /*3370*/  @!P0 BRA `(.L_x_60) ;  /* 0x0000008c00d08947 */ /* 0x002fea0003800000 */
.L_x_59:
[----:B------:R-:W-:-:S04]  /*3380*/  UIADD3 UR7, UPT, UPT, UR5, 0x1, URZ ;  /* 0x0000000105077890 */ /* 0x000fc8000fffe0ff */
[----:B------:R-:W-:-:S04]  /*3390*/  UISETP.NE.AND UP0, UPT, UR7, 0x2, UPT ;  /* 0x000000020700788c */ /* 0x000fc8000bf05270 */
[----:B------:R-:W-:Y:S02]  /*33a0*/  USEL UR8, URZ, 0x1, UP0 ;  /* 0x00000001ff087887 */ /* 0x000fe40008000000 */
[----:B------:R-:W-:-:S04]  /*33b0*/  USEL UR7, UR7, URZ, UP0 ;  /* 0x000000ff07077287 */ /* 0x000fc80008000000 */
[----:B------:R-:W-:Y:S01]  /*33c0*/  ULEA UR7, UR7, UR6, 0x3 ;  /* 0x0000000607077291 */ /* 0x000fe2000f8e18ff */
[----:B-1----:R-:W-:-:S04]  /*33d0*/  LOP3.LUT R3, R12, UR8, RZ, 0x3c, !PT ;  /* 0x000000080c037c12 */ /* 0x002fc8000f8e3cff */
[----:B------:R-:W-:-:S04]  /*33e0*/  SHF.L.U32 R0, R3, 0x1f, RZ ;  /* 0x0000001f03007819 */ /* 0x000fc800000006ff */
[----:B------:R-:W1:Y:S02]  /*33f0*/  SYNCS.PHASECHK.TRANS64 P0, [UR7+0x100], R0 ;  /* 0x00010000ff0075a7 */ /* 0x000e640008001007 */
[----:B-1----:R-:W-:Y:S05]  /*3400*/  @P0 EXIT ;  /* 0x000000000000094d */ /* 0x002fea0003800000 */
[----:B------:R-:W-:Y:S02]  /*3410*/  SHF.L.U32 R3, R3, 0x1f, RZ ;  /* 0x0000001f03037819 */ /* 0x000fe400000006ff */
[----:B------:R-:W-:-:S07]  /*3420*/  MOV R0, UR7 ;  /* 0x0000000700007c02 */ /* 0x000fce0008000f00 */
.L_x_61:
[----:B-1----:R1:W2:Y:S02]  /*3430*/  SYNCS.PHASECHK.TRANS64.TRYWAIT P0, [R0+URZ+0x100], R3 ;  /* 0x00010003000075a7 */ /* 0x0022a400080011ff */
[----:B--2---:R-:W-:Y:S05]  /*3440*/  @!P0 NANOSLEEP.SYNCS 0x989680 ;  /* 0x009896800000895d */ /* 0x004fea0003900000 */
[----:B------:R-:W2:Y:S02]  /*3450*/  @!P0 SYNCS.PHASECHK.TRANS64 P0, [R0+URZ+0x100], R3 ;  /* 0x00010003000085a7 */ /* 0x000ea400080010ff */
[----:B--2---:R-:W-:Y:S05]  /*3460*/  @P0 EXIT ;  /* 0x000000000000094d */ /* 0x004fea0003800000 */
[----:B------:R-:W-:Y:S05]  /*3470*/  BRA `(.L_x_61) ;  /* 0xfffffffc00ec7947 */ /* 0x000fea000383ffff */
.L_x_54:
[----:B------:R-:W-:Y:S05]  /*3480*/  BRA.U UP4, `(.L_x_62) ;  /* 0x0000001104587547 */ /* 0x000fea000b800000 */
[----:B------:R-:W-:Y:S01]  /*3490*/  UMOV UR4, 0x40 ;  /* 0x0000004000047882 */ /* 0x000fe20000000000 */
[----:B------:R-:W-:Y:S01]  /*34a0*/  NOP ;  /* 0x0000000000007918 */ /* 0x000fe20000000000 */
[----:B------:R-:W-:Y:S01]  /*34b0*/  ULEA UR5, UR47, UR4, 0x18 ;  /* 0x000000042f057291 */ /* 0x000fe2000f8ec0ff */
[----:B------:R-:W-:Y:S02]  /*34c0*/  UMOV UR6, 0x400 ;  /* 0x0000040000067882 */ /* 0x000fe40000000000 */
[----:B------:R-:W-:-:S06]  /*34d0*/  ULEA UR6, UR47, UR6, 0x18 ;  /* 0x000000062f067291 */ /* 0x000fcc000f8ec0ff */
[----:B------:R-:W1:Y:S02]  /*34e0*/  LDS.U8 R0, [UR5+0x1c] ;  /* 0x00001c05ff007984 */ /* 0x000e640008000000 */
[----:B-1----:R-:W-:-:S13]  /*34f0*/  ISETP.NE.AND P0, PT, R0, RZ, PT ;  /* 0x000000ff0000720c */ /* 0x002fda0003f05270 */
[----:B------:R-:W-:Y:S05]  /*3500*/  @P0 BRA `(.L_x_63) ;  /* 0x0000000400080947 */ /* 0x000fea0003800000 */
[----:B------:R-:W-:Y:S02]  /*3510*/  UISETP.NE.U32.AND UP1, UPT, UR33, 0x1, UPT ;  /* 0x000000012100788c */ /* 0x000fe4000bf25070 */
[----:B------:R-:W-:-:S07]  /*3520*/  UIADD3 UR7, UPT, UPT, UR5, 0x8, URZ ;  /* 0x0000000805077890 */ /* 0x000fce000fffe0ff */
[----:B------:R-:W-:Y:S05]  /*3530*/  BRA.U !UP1, `(.L_x_64) ;  /* 0x00000001099c7547 */ /* 0x000fea000b800000 */
[----:B------:R-:W-:Y:S01]  /*3540*/  ELECT P0, URZ, PT ;  /* 0x0000000000ff782f */ /* 0x000fe20003800000 */
[----:B------:R-:W-:-:S12]  /*3550*/  BSSY B0, `(.L_x_64) ;  /* 0x0000025000007945 */ /* 0x000fd80003800000 */
[----:B------:R-:W-:Y:S05]  /*3560*/  @!P0 BRA `(.L_x_65) ;  /* 0x00000000008c8947 */ /* 0x000fea0003800000 */
[----:B------:R-:W-:-:S05]  /*3570*/  UMOV UR4, 0x10 ;  /* 0x0000001000047882 */ /* 0x000fca0000000000 */
[----:B------:R-:W-:Y:S04]  /*3580*/  DEPBAR.LE SB1, 0x36 ;  /* 0x00009d800000791a */ /* 0x000fe80000000000 */
[----:B------:R-:W1:Y:S02]  /*3590*/  UTCATOMSWS.2CTA.FIND_AND_SET.ALIGN UP0, UR4, UR4 ;  /* 0x00000004000475e3 */ /* 0x000e640008200800 */
[----:B-1----:R-:W-:Y:S01]  /*35a0*/  MOV R11, UR4 ;  /* 0x00000004000b7c02 */ /* 0x002fe20008000f00 */
[----:B------:R-:W-:Y:S06]  /*35b0*/  BRA.U UP0, `(.L_x_66) ;  /* 0x0000000100187547 */ /* 0x000fec000b800000 */
.L_x_67:
[----:B------:R-:W-:Y:S05]  /*35c0*/  NANOSLEEP 0x64 ;  /* 0x000000640000795d */ /* 0x000fea0003800000 */
[----:B------:R-:W-:-:S05]  /*35d0*/  UMOV UR4, 0x10 ;  /* 0x0000001000047882 */ /* 0x000fca0000000000 */
[----:B------:R-:W-:Y:S04]  /*35e0*/  DEPBAR.LE SB1, 0x36 ;  /* 0x00009d800000791a */ /* 0x000fe80000000000 */
[----:B------:R-:W1:Y:S02]  /*35f0*/  UTCATOMSWS.2CTA.FIND_AND_SET.ALIGN UP0, UR4, UR4 ;  /* 0x00000004000475e3 */ /* 0x000e640008200800 */
[----:B-1----:R-:W-:Y:S01]  /*3600*/  MOV R11, UR4 ;  /* 0x00000004000b7c02 */ /* 0x002fe20008000f00 */
[----:B------:R-:W-:Y:S05]  /*3610*/  BRA.U !UP0, `(.L_x_67) ;  /* 0xfffffffd08e87547 */ /* 0x000fea000b83ffff */
.L_x_66:
[----:B------:R-:W1:Y:S01]  /*3620*/  LDS R7, [UR5+0x10] ;  /* 0x00001005ff077984 */ /* 0x000e620008000800 */
[----:B------:R-:W-:Y:S01]  /*3630*/  IMAD.U32 R5, RZ, RZ, UR6 ;  /* 0x00000006ff057e24 */ /* 0x000fe2000f8e00ff */
[----:B------:R-:W-:-:S03]  /*3640*/  MOV R4, UR34 ;  /* 0x0000002200047c02 */ /* 0x000fc60008000f00 */
[----:B------:R-:W-:Y:S01]  /*3650*/  VIADD R5, R5, 0x180 ;  /* 0x0000018005057836 */ /* 0x000fe20000000000 */
[----:B-1----:R-:W-:-:S04]  /*3660*/  SHF.L.U32 R7, R7, 0x1f, RZ ;  /* 0x0000001f07077819 */ /* 0x002fc800000006ff */
[----:B------:R-:W1:Y:S02]  /*3670*/  SYNCS.PHASECHK.TRANS64.TRYWAIT P0, [UR5+0x8], R7 ;  /* 0x00000807ff0075a7 */ /* 0x000e640008001105 */
[----:B-1----:R-:W-:Y:S05]  /*3680*/  @P0 BRA `(.L_x_68) ;  /* 0x0000000000080947 */ /* 0x002fea0003800000 */
[----:B------:R-:W1:Y:S02]  /*3690*/  SYNCS.PHASECHK.TRANS64.TRYWAIT P0, [UR5+0x8], R7 ;  /* 0x00000807ff0075a7 */ /* 0x000e640008001105 */
[----:B-1----:R-:W-:Y:S05]  /*36a0*/  @!P0 BRA `(.L_x_69) ;  /* 0x0000008c001c8947 */ /* 0x002fea0003800000 */
.L_x_68:
[----:B-1----:R-:W-:Y:S01]  /*36b0*/  HFMA2 R0, -RZ, RZ, 0, 5.9604644775390625e-08 ;  /* 0x00000001ff007431 */ /* 0x002fe200000001ff */
[----:B------:R-:W-:Y:S01]  /*36c0*/  UPRMT UR4, UR34, 0x654, UR7 ;  /* 0x0000065422047896 */ /* 0x000fe20008000007 */
[----:B------:R-:W-:Y:S01]  /*36d0*/  IMAD.MOV.U32 R8, RZ, RZ, 0xffff ;  /* 0x0000ffffff087424 */ /* 0x000fe200078e00ff */
[----:B------:R-:W-:Y:S01]  /*36e0*/  PRMT R4, R4, 0x654, R5 ;  /* 0x0000065404047816 */ /* 0x000fe20000000005 */
[----:B------:R-:W-:Y:S02]  /*36f0*/  IMAD.MOV.U32 R6, RZ, RZ, 0x4 ;  /* 0x00000004ff067424 */ /* 0x000fe400078e00ff */
[----:B------:R-:W-:Y:S01]  /*3700*/  IMAD.SHL.U32 R9, R11, 0x20, RZ ;  /* 0x000000200b097824 */ /* 0x000fe200078e00ff */
[----:B------:R-:W-:Y:S02]  /*3710*/  MOV R5, UR4 ;  /* 0x0000000400057c02 */ /* 0x000fe40008000f00 */
[-C--:B------:R-:W-:Y:S01]  /*3720*/  SHF.L.U32 R8, R8, R11.reuse, RZ ;  /* 0x0000000b08087219 */ /* 0x080fe200000006ff */
[----:B------:R1:W-:Y:S01]  /*3730*/  SYNCS.ARRIVE.TRANS64.RED RZ, [UR4], R6 ;  /* 0x00000006ffff79a7 */ /* 0x0003e20008000404 */
[----:B------:R-:W-:Y:S01]  /*3740*/  SHF.L.U32 R7, R0, R11, RZ ;  /* 0x0000000b00077219 */ /* 0x000fe200000006ff */
[----:B------:R1:W-:Y:S04]  /*3750*/  STS [UR6+0x180], R9 ;  /* 0x00018009ff007988 */ /* 0x0003e80008000806 */
[----:B------:R1:W-:Y:S04]  /*3760*/  STAS [R4.64], R11 ;  /* 0x0000000b04007dbd */ /* 0x0003e8000c0008ff */
[----:B------:R1:W-:Y:S04]  /*3770*/  ATOMS.OR RZ, [UR5+0x14], R8 ;  /* 0x00001408ffff798c */ /* 0x0003e8000b000005 */
[----:B------:R1:W-:Y:S04]  /*3780*/  ATOMS.OR RZ, [UR5+0x18], R7 ;  /* 0x00001807ffff798c */ /* 0x0003e8000b000005 */
[----:B------:R1:W-:Y:S02]  /*3790*/  ATOMS.XOR RZ, [UR5+0x10], R0 ;  /* 0x00001000ffff798c */ /* 0x0003e4000b800005 */
.L_x_65:
[----:B------:R-:W-:Y:S05]  /*37a0*/  BSYNC B0 ;  /* 0x0000000000007941 */ /* 0x000fea0003800000 */
.L_x_64:
[----:B------:R-:W-:Y:S05]  /*37b0*/  BRA.U UP1, `(.L_x_70) ;  /* 0x00000001016c7547 */ /* 0x000fea000b800000 */
[----:B------:R-:W-:-:S03]  /*37c0*/  UMOV UR4, 0xffffffff ;  /* 0xffffffff00047882 */ /* 0x000fc60000000000 */
[----:B------:R-:W-:Y:S05]  /*37d0*/  BRA.DIV UR4, `(.L_x_71) ;  /* 0x0000008a04e87947 */ /* 0x000fea000b800000 */
[----:B------:R-:W-:-:S13]  /*37e0*/  ELECT P6, URZ, PT ;  /* 0x0000000000ff782f */ /* 0x000fda00038c0000 */
.L_x_183:
[----:B------:R-:W-:Y:S05]  /*37f0*/  @!P6 BRA `(.L_x_70) ;  /* 0x00000000005ce947 */ /* 0x000fea0003800000 */
[----:B-1----:R-:W1:Y:S02]  /*3800*/  LDS R5, [UR5+0x10] ;  /* 0x00001005ff057984 */ /* 0x002e640008000800 */
[----:B-1----:R-:W-:-:S04]  /*3810*/  SHF.L.U32 R5, R5, 0x1f, RZ ;  /* 0x0000001f05057819 */ /* 0x002fc800000006ff */
[----:B------:R-:W1:Y:S02]  /*3820*/  SYNCS.PHASECHK.TRANS64.TRYWAIT P0, [UR5+0x8], R5 ;  /* 0x00000805ff0075a7 */ /* 0x000e640008001105 */
[----:B-1----:R-:W-:Y:S05]  /*3830*/  @P0 BRA `(.L_x_72) ;  /* 0x0000000000080947 */ /* 0x002fea0003800000 */
[----:B------:R-:W1:Y:S02]  /*3840*/  SYNCS.PHASECHK.TRANS64.TRYWAIT P0, [UR5+0x8], R5 ;  /* 0x00000805ff0075a7 */ /* 0x000e640008001105 */
[----:B-1----:R-:W-:Y:S05]  /*3850*/  @!P0 BRA `(.L_x_73) ;  /* 0x0000008800e88947 */ /* 0x002fea0003800000 */
.L_x_72:
[----:B------:R-:W2:Y:S01]  /*3860*/  LDS R7, [UR6+0x180] ;  /* 0x00018006ff077984 */ /* 0x000ea20008000800 */
[----:B-1----:R-:W-:Y:S02]  /*3870*/  HFMA2 R0, -RZ, RZ, 0, 5.9604644775390625e-08 ;  /* 0x00000001ff007431 */ /* 0x002fe400000001ff */
[----:B------:R-:W-:Y:S01]  /*3880*/  IMAD.MOV.U32 R4, RZ, RZ, 0xffff ;  /* 0x0000ffffff047424 */ /* 0x000fe200078e00ff */
[----:B------:R-:W-:Y:S01]  /*3890*/  UPRMT UR4, UR34, 0x654, UR7 ;  /* 0x0000065422047896 */ /* 0x000fe20008000007 */
[----:B--2---:R-:W-:-:S03]  /*38a0*/  IMAD.SHL.U32 R5, R7, 0x20, RZ ;  /* 0x0000002007057824 */ /* 0x004fc600078e00ff */
[-C--:B------:R-:W-:Y:S02]  /*38b0*/  SHF.L.U32 R4, R4, R7.reuse, RZ ;  /* 0x0000000704047219 */ /* 0x080fe400000006ff */
[----:B------:R-:W-:Y:S01]  /*38c0*/  SHF.L.U32 R7, R0, R7, RZ ;  /* 0x0000000700077219 */ /* 0x000fe200000006ff */
[----:B------:R2:W-:Y:S04]  /*38d0*/  STS [UR6+0x180], R5 ;  /* 0x00018005ff007988 */ /* 0x0005e80008000806 */
[----:B------:R2:W-:Y:S04]  /*38e0*/  ATOMS.OR RZ, [UR5+0x14], R4 ;  /* 0x00001404ffff798c */ /* 0x0005e8000b000005 */
[----:B------:R2:W-:Y:S01]  /*38f0*/  ATOMS.OR RZ, [UR5+0x18], R7 ;  /* 0x00001807ffff798c */ /* 0x0005e2000b000005 */
[----:B------:R-:W-:Y:S03]  /*3900*/  SYNCS.ARRIVE.TRANS64.RED.A1T0 RZ, [UR4], RZ ;  /* 0x000000ffffff79a7 */ /* 0x000fe60008100404 */
[----:B------:R2:W-:Y:S01]  /*3910*/  ATOMS.XOR RZ, [UR5+0x10], R0 ;  /* 0x00001000ffff798c */ /* 0x0005e2000b800005 */
[----:B------:R-:W-:Y:S05]  /*3920*/  BRA `(.L_x_70) ;  /* 0x0000000000107947 */ /* 0x000fea0003800000 */
.L_x_63:
[----:B------:R-:W-:Y:S02]  /*3930*/  MOV R0, 0xffffffff ;  /* 0xffffffff00007802 */ /* 0x000fe40000000f00 */
[----:B------:R-:W-:-:S03]  /*3940*/  MOV R4, 0x3970 ;  /* 0x0000397000047802 */ /* 0x000fc60000000f00 */
[----:B------:R1:W-:Y:S04]  /*3950*/  STS [UR6+0x180], R0 ;  /* 0x00018000ff007988 */ /* 0x0003e80008000806 */
[----:B-1---5:R-:W-:Y:S05]  /*3960*/  CALL.REL.NOINC `($__internal_1_$__cuda_sm10x_tcgen05_guardrail_trap_phase_invalid_during_alloc) ;  /* 0x00000090008c7944 */ /* 0x022fea0003c00000 */
.L_x_70:
[----:B------:R-:W-:Y:S05]  /*3970*/  WARPSYNC.ALL ;  /* 0x0000000000007948 */ /* 0x000fea0003800000 */
[----:B------:R-:W3:Y:S01]  /*3980*/  S2UR UR4, SR_CgaCtaId ;  /* 0x00000000000479c3 */ /* 0x000ee20000008800 */
[----:B------:R-:W-:Y:S01]  /*3990*/  UMOV UR17, 0x400 ;  /* 0x0000040000117882 */ /* 0x000fe20000000000 */
[----:B------:R-:W-:-:S06]  /*39a0*/  NOP ;  /* 0x0000000000007918 */ /* 0x000fcc0000000000 */
[----:B------:R-:W-:Y:S06]  /*39b0*/  BAR.ARV 0x6, 0xa0 ;  /* 0x0182800000007b1d */ /* 0x000fec0000002000 */
[----:B------:R-:W4:Y:S01]  /*39c0*/  LDCU UR6, c[0x0][0x38c] ;  /* 0x00007180ff0677ac */ /* 0x000f220008000800 */
[----:B------:R-:W-:Y:S01]  /*39d0*/  LOP3.LUT R3, R3, 0xffff, RZ, 0xc0, !PT ;  /* 0x0000ffff03037812 */ /* 0x000fe200078ec0ff */
[----:B-1----:R-:W-:Y:S01]  /*39e0*/  IMAD.MOV.U32 R9, RZ, RZ, 0x1 ;  /* 0x00000001ff097424 */ /* 0x002fe200078e00ff */
[----:B------:R-:W-:Y:S01]  /*39f0*/  LOP3.LUT R2, R2, 0xffff, RZ, 0xc0, !PT ;  /* 0x0000ffff02027812 */ /* 0x000fe200078ec0ff */
[----:B------:R-:W-:Y:S01]  /*3a00*/  IMAD.MOV.U32 R8, RZ, RZ, RZ ;  /* 0x000000ffff087224 */ /* 0x000fe200078e00ff */
[----:B------:R-:W-:Y:S01]  /*3a10*/  R2UR UR20, R3 ;  /* 0x00000000031472ca */ /* 0x000fe200000e0000 */
[----:B------:R-:W-:Y:S01]  /*3a20*/  UMOV UR24, URZ ;  /* 0x000000ff00187c82 */ /* 0x000fe20008000000 */
[----:B------:R-:W-:-:S02]  /*3a30*/  R2UR UR30, R2 ;  /* 0x00000000021e72ca */ /* 0x000fc400000e0000 */
[----:B------:R-:W-:Y:S01]  /*3a40*/  CS2R R2, SRZ ;  /* 0x0000000000027805 */ /* 0x000fe2000001ff00 */
[----:B------:R-:W-:Y:S01]  /*3a50*/  UMOV UR15, URZ ;  /* 0x000000ff000f7c82 */ /* 0x000fe20008000000 */
[----:B---3--:R-:W-:Y:S01]  /*3a60*/  ULEA UR17, UR4, UR17, 0x18 ;  /* 0x0000001104117291 */ /* 0x008fe2000f8ec0ff */
[----:B------:R-:W-:Y:S01]  /*3a70*/  UMOV UR14, URZ ;  /* 0x000000ff000e7c82 */ /* 0x000fe20008000000 */
[----:B------:R-:W-:Y:S02]  /*3a80*/  UISETP.NE.AND UP3, UPT, UR33, URZ, UPT ;  /* 0x000000ff2100728c */ /* 0x000fe4000bf65270 */
[----:B------:R-:W-:Y:S02]  /*3a90*/  UIADD3 UR5, UPT, UPT, UR17, 0x10800, URZ ;  /* 0x0001080011057890 */ /* 0x000fe4000fffe0ff */
[----:B------:R-:W-:-:S03]  /*3aa0*/  UIADD3 UR4, UPT, UPT, UR17, 0x24800, URZ ;  /* 0x0002480011047890 */ /* 0x000fc6000fffe0ff */
[----:B--2---:R-:W1:Y:S01]  /*3ab0*/  LDS R0, [UR17+0x180] ;  /* 0x00018011ff007984 */ /* 0x004e620008000800 */
[----:B----4-:R-:W-:Y:S02]  /*3ac0*/  UIADD3 UR6, UPT, UPT, UR6, 0x1f, URZ ;  /* 0x0000001f06067890 */ /* 0x010fe4000fffe0ff */
[----:B------:R-:W-:Y:S02]  /*3ad0*/  USHF.R.U32.HI UR5, URZ, 0x4, UR5 ;  /* 0x00000004ff057899 */ /* 0x000fe40008011605 */
[----:B------:R-:W-:Y:S02]  /*3ae0*/  USHF.R.S32.HI UR25, URZ, 0x1f, UR6 ;  /* 0x0000001fff197899 */ /* 0x000fe40008011406 */
[----:B------:R-:W-:Y:S02]  /*3af0*/  USHF.R.U32.HI UR4, URZ, 0x4, UR4 ;  /* 0x00000004ff047899 */ /* 0x000fe40008011604 */
[----:B------:R-:W-:Y:S02]  /*3b00*/  ULEA.HI UR25, UR25, UR6, URZ, 0x5 ;  /* 0x0000000619197291 */ /* 0x000fe4000f8f28ff */
[----:B------:R-:W-:-:S02]  /*3b10*/  ULOP3.LUT UR5, UR5, 0x3fff, URZ, 0xc0, !UPT ;  /* 0x00003fff05057892 */ /* 0x000fc4000f8ec0ff */
[----:B------:R-:W-:Y:S02]  /*3b20*/  USHF.R.S32.HI UR25, URZ, 0x5, UR25 ;  /* 0x00000005ff197899 */ /* 0x000fe40008011419 */
[----:B------:R-:W-:Y:S02]  /*3b30*/  ULOP3.LUT UR22, UR4, 0x3fff, URZ, 0xc0, !UPT ;  /* 0x00003fff04167892 */ /* 0x000fe4000f8ec0ff */
[----:B------:R-:W-:Y:S02]  /*3b40*/  UISETP.LT.AND UP0, UPT, UR25, 0x1, UPT ;  /* 0x000000011900788c */ /* 0x000fe4000bf01270 */
[----:B------:R-:W-:Y:S02]  /*3b50*/  ULOP3.LUT UR21, UR5, 0x10000, URZ, 0xfc, !UPT ;  /* 0x0001000005157892 */ /* 0x000fe4000f8efcff */
[----:B------:R-:W-:Y:S02]  /*3b60*/  ULOP3.LUT UR22, UR22, 0x10000, URZ, 0xfc, !UPT ;  /* 0x0001000016167892 */ /* 0x000fe4000f8efcff */
[----:B------:R-:W-:Y:S01]  /*3b70*/  USEL UR31, UR25, 0x1, !UP0 ;  /* 0x00000001191f7887 */ /* 0x000fe2000c000000 */
[----:B------:R-:W-:Y:S01]  /*3b80*/  UMOV UR28, 0x0 ;  /* 0x00000000001c7882 */ /* 0x000fe20000000000 */
[----:B------:R-:W-:Y:S01]  /*3b90*/  UMOV UR29, 0x10400490 ;  /* 0x10400490001d7882 */ /* 0x000fe20000000000 */
[----:B------:R-:W-:Y:S01]  /*3ba0*/  UMOV UR26, 0x0 ;  /* 0x00000000001a7882 */ /* 0x000fe20000000000 */
[----:B------:R-:W-:Y:S01]  /*3bb0*/  UMOV UR27, 0x10400490 ;  /* 0x10400490001b7882 */ /* 0x000fe20000000000 */
[----:B-1----:R-:W-:-:S15]  /*3bc0*/  R2UR UR32, R0 ;  /* 0x00000000002072ca */ /* 0x002fde00000e0000 */
.L_x_81:
[C---:B------:R-:W-:Y:S02]  /*3bd0*/  LEA R0, R8.reuse, UR17, 0x3 ;  /* 0x0000001108007c11 */ /* 0x040fe4000f8e18ff */
[----:B------:R-:W-:Y:S02]  /*3be0*/  SHF.L.U32 R5, R3, 0x1f, RZ ;  /* 0x0000001f03057819 */ /* 0x000fe400000006ff */
[----:B------:R-:W-:Y:S02]  /*3bf0*/  LEA R4, R8, UR17, 0x4 ;  /* 0x0000001108047c11 */ /* 0x000fe4000f8e20ff */
[----:B------:R-:W1:Y:S02]  /*3c00*/  SYNCS.PHASECHK.TRANS64.TRYWAIT P0, [R0+URZ+0xf0], R5 ;  /* 0x0000f005000075a7 */ /* 0x000e6400080011ff */
[----:B-1-3--:R-:W-:Y:S05]  /*3c10*/  @!P0 BRA `(.L_x_74) ;  /* 0x0000008800108947 */ /* 0x00afea0003800000 */
.L_x_184:
[----:B-1----:R-:W1:Y:S01]  /*3c20*/  LDS.128 R4, [R4+0x160] ;  /* 0x0001600004047984 */ /* 0x002e620000000c00 */
[----:B------:R-:W-:Y:S02]  /*3c30*/  VIADD R0, R0, 0x100 ;  /* 0x0000010000007836 */ /* 0x000fe40000000000 */
[----:B------:R-:W-:Y:S01]  /*3c40*/  VIADD R8, R8, 0x1 ;  /* 0x0000000108087836 */ /* 0x000fe20000000000 */
[----:B------:R-:W-:Y:S01]  /*3c50*/  @!PT LDS RZ, [RZ] ;  /* 0x00000000fffff984 */ /* 0x000fe20000000800 */
[----:B------:R-:W-:Y:S01]  /*3c60*/  @!PT LDS RZ, [RZ] ;  /* 0x00000000fffff984 */ /* 0x000fe20000000800 */
[----:B------:R-:W-:Y:S01]  /*3c70*/  @!PT LDS RZ, [RZ] ;  /* 0x00000000fffff984 */ /* 0x000fe20000000800 */
[----:B------:R-:W-:Y:S01]  /*3c80*/  @!PT LDS RZ, [RZ] ;  /* 0x00000000fffff984 */ /* 0x000fe20000000800 */
[----:B------:R2:W-:Y:S06]  /*3c90*/  MEMBAR.ALL.CTA ;  /* 0x0000000000007992 */ /* 0x0005ec0000008000 */
[----:B--2---:R-:W2:Y:S01]  /*3ca0*/  FENCE.VIEW.ASYNC.S ;  /* 0x00000000000073c6 */ /* 0x004ea20000000000 */
[----:B------:R-:W-:-:S04]  /*3cb0*/  PRMT R0, RZ, 0x654, R0 ;  /* 0x00000654ff007816 */ /* 0x000fc80000000000 */
[----:B--2---:R2:W-:Y:S01]  /*3cc0*/  SYNCS.ARRIVE.TRANS64.RED.A1T0 RZ, [R0+URZ], RZ ;  /* 0x000000ff00ff79a7 */ /* 0x0045e200081004ff */
[----:B-1----:R-:W-:Y:S01]  /*3cd0*/  LOP3.LUT P1, RZ, R6, 0x1, RZ, 0xc0, !PT ;  /* 0x0000000106ff7812 */ /* 0x002fe2000782c0ff */
[----:B--2---:R-:W-:-:S12]  /*3ce0*/  BRA.U UP3, `(.L_x_75) ;  /* 0x0000000103e07547 */ /* 0x004fd8000b800000 */
[----:B------:R-:W1:Y:S01]  /*3cf0*/  LDCU UR4, c[0x0][0x38c] ;  /* 0x00007180ff0477ac */ /* 0x000e620008000800 */
[----:B------:R-:W-:Y:S02]  /*3d00*/  PLOP3.LUT P2, PT, PT, PT, PT, 0x80, 0x8 ;  /* 0x000000000008781c */ /* 0x000fe40003f4f070 */
[----:B------:R-:W-:Y:S01]  /*3d10*/  SHF.L.U32 R5, R9, 0x1f, RZ ;  /* 0x0000001f09057819 */ /* 0x000fe200000006ff */
[----:B------:R-:W-:Y:S02]  /*3d20*/  ULEA UR23, UR24, UR17, 0x3 ;  /* 0x0000001118177291 */ /* 0x000fe4000f8e18ff */
[----:B------:R-:W-:Y:S02]  /*3d30*/  ULEA UR18, UR24, UR32, 0x8 ;  /* 0x0000002018127291 */ /* 0x000fe4000f8e40ff */
[----:B-1----:R-:W-:-:S06]  /*3d40*/  UISETP.GE.AND UP0, UPT, UR4, 0x1, UPT ;  /* 0x000000010400788c */ /* 0x002fcc000bf06270 */
[----:B------:R-:W-:-:S05]  /*3d50*/  PLOP3.LUT P0, PT, PT, PT, UP0, 0x80, 0x8 ;  /* 0x000000000008781c */ /* 0x000fca0003f0f008 */
[----:B------:R-:W-:-:S08]  /*3d60*/  @UP0 ULEA UR4, UR15, UR17, 0x3 ;  /* 0x000000110f040291 */ /* 0x000fd0000f8e18ff */
[----:B------:R-:W-:-:S04]  /*3d70*/  @P0 SHF.L.U32 R0, R2, 0x1f, RZ ;  /* 0x0000001f02000819 */ /* 0x000fc800000006ff */
[----:B------:R1:W2:Y:S01]  /*3d80*/  @P0 SYNCS.PHASECHK.TRANS64.TRYWAIT P2, [UR4], R0 ;  /* 0x00000000ff0005a7 */ /* 0x0002a20008041104 */
[----:B------:R-:W3:Y:S02]  /*3d90*/  SYNCS.PHASECHK.TRANS64.TRYWAIT P0, [UR23+0x120], R5 ;  /* 0x00012005ff0075a7 */ /* 0x000ee40008001117 */
[----:B-123--:R-:W-:Y:S05]  /*3da0*/  @!P0 BRA `(.L_x_76) ;  /* 0x0000008400c08947 */ /* 0x00efea0003800000 */
.L_x_186:
[----:B------:R-:W-:Y:S01]  /*3db0*/  UMOV UR19, UR14 ;  /* 0x0000000e00137c82 */ /* 0x000fe20008000000 */
[----:B------:R-:W-:Y:S05]  /*3dc0*/  BRA.U !UP0, `(.L_x_77) ;  /* 0x0000000108987547 */ /* 0x000fea000b800000 */
[----:B------:R-:W-:Y:S02]  /*3dd0*/  UIADD3 UR19, UPT, UPT, UR31, UR14, URZ ;  /* 0x0000000e1f137290 */ /* 0x000fe4000fffe0ff */
[----:B------:R-:W-:Y:S01]  /*3de0*/  UPLOP3.LUT UP2, UPT, UPT, UPT, UPT, 0x40, 0x4 ;  /* 0x000000000004789c */ /* 0x000fe20003f4e870 */
[----:B------:R-:W-:Y:S01]  /*3df0*/  UMOV UR16, UR25 ;  /* 0x0000001900107c82 */ /* 0x000fe20008000000 */
[----:B------:R-:W-:-:S09]  /*3e00*/  UMOV UR6, UR15 ;  /* 0x0000000f00067c82 */ /* 0x000fd20008000000 */
.L_x_80:
[----:B--2---:R-:W-:Y:S01]  /*3e10*/  ULEA UR5, UR6, UR17, 0x3 ;  /* 0x0000001106057291 */ /* 0x004fe2000f8e18ff */
[----:B---3--:R-:W-:Y:S11]  /*3e20*/  @P2 BRA `(.L_x_78) ;  /* 0x00000000000c2947 */ /* 0x008ff60003800000 */
[----:B-1----:R-:W-:Y:S04]  /*3e30*/  SHF.L.U32 R5, R2, 0x1f, RZ ;  /* 0x0000001f02057819 */ /* 0x002fe800000006ff */
[----:B------:R-:W1:Y:S02]  /*3e40*/  SYNCS.PHASECHK.TRANS64.TRYWAIT P0, [UR5], R5 ;  /* 0x00000005ff0075a7 */ /* 0x000e640008001105 */
[----:B-1----:R-:W-:Y:S05]  /*3e50*/  @!P0 BRA `(.L_x_79) ;  /* 0x0000008400ac8947 */ /* 0x002fea0003800000 */
.L_x_78:
[----:B------:R-:W-:Y:S01]  /*3e60*/  UISETP.NE.AND UP0, UPT, UR16, 0x1, UPT ;  /* 0x000000011000788c */ /* 0x000fe2000bf05270 */
[----:B------:R-:W-:Y:S01]  /*3e70*/  PLOP3.LUT P2, PT, PT, PT, PT, 0x80, 0x8 ;  /* 0x000000000008781c */ /* 0x000fe20003f4f070 */
[----:B------:R-:W-:Y:S02]  /*3e80*/  UIADD3 UR4, UPT, UPT, UR6, 0x1, URZ ;  /* 0x0000000106047890 */ /* 0x000fe4000fffe0ff */
[----:B------:R-:W-:Y:S02]  /*3e90*/  ULEA UR12, UR6, UR22, 0x9 ;  /* 0x00000016060c7291 */ /* 0x000fe4000f8e48ff */
[----:B------:R-:W-:Y:S01]  /*3ea0*/  UISETP.NE.AND UP1, UPT, UR4, 0xa, UPT ;  /* 0x0000000a0400788c */ /* 0x000fe2000bf25270 */
[----:B------:R-:W-:Y:S01]  /*3eb0*/  PLOP3.LUT P0, PT, PT, PT, UP0, 0x80, 0x8 ;  /* 0x000000000008781c */ /* 0x000fe20003f0f008 */
[----:B------:R-:W-:Y:S02]  /*3ec0*/  UIADD3 UR10, UPT, UPT, UR12, 0x2, URZ ;  /* 0x000000020c0a7890 */ /* 0x000fe4000fffe0ff */
[----:B------:R-:W-:Y:S02]  /*3ed0*/  USEL UR7, URZ, 0x1, UP1 ;  /* 0x00000001ff077887 */ /* 0x000fe40008800000 */
[----:B------:R-:W-:Y:S02]  /*3ee0*/  USEL UR15, UR4, URZ, UP1 ;  /* 0x000000ff040f7287 */ /* 0x000fe40008800000 */
[----:B------:R-:W-:Y:S02]  /*3ef0*/  UIADD3 UR14, UPT, UPT, UR14, 0x1, URZ ;  /* 0x000000010e0e7890 */ /* 0x000fe4000fffe0ff */
[----:B------:R-:W-:Y:S01]  /*3f00*/  @UP0 ULEA UR4, UR15, UR17, 0x3 ;  /* 0x000000110f040291 */ /* 0x000fe2000f8e18ff */
[----:B------:R-:W-:Y:S01]  /*3f10*/  LOP3.LUT R2, R2, UR7, RZ, 0x3c, !PT ;  /* 0x0000000702027c12 */ /* 0x000fe2000f8e3cff */
[----:B------:R-:W-:Y:S01]  /*3f20*/  UIADD3 UR7, UPT, UPT, UR5, 0x50, URZ ;  /* 0x0000005005077890 */ /* 0x000fe2000fffe0ff */
[----:B------:R-:W-:Y:S02]  /*3f30*/  UMOV UR13, 0x80004020 ;  /* 0x80004020000d7882 */ /* 0x000fe40000000000 */
[----:B-1----:R-:W-:Y:S01]  /*3f40*/  @P0 SHF.L.U32 R0, R2, 0x1f, RZ ;  /* 0x0000001f02000819 */ /* 0x002fe200000006ff */
[----:B------:R-:W-:Y:S01]  /*3f50*/  UMOV UR5, 0x80004020 ;  /* 0x8000402000057882 */ /* 0x000fe20000000000 */
[----:B------:R-:W-:Y:S01]  /*3f60*/  UMOV UR11, 0x80004020 ;  /* 0x80004020000b7882 */ /* 0x000fe20000000000 */
[----:B------:R-:W-:Y:S01]  /*3f70*/  UMOV UR9, 0x80004020 ;  /* 0x8000402000097882 */ /* 0x000fe20000000000 */
[----:B------:R2:W3:Y:S01]  /*3f80*/  @P0 SYNCS.PHASECHK.TRANS64.TRYWAIT P2, [UR4], R0 ;  /* 0x00000000ff0005a7 */ /* 0x0004e20008041104 */
[----:B------:R-:W-:Y:S02]  /*3f90*/  ULEA UR4, UR6, UR21, 0x9 ;  /* 0x0000001506047291 */ /* 0x000fe4000f8e48ff */
[----:B------:R-:W-:Y:S02]  /*3fa0*/  UISETP.NE.AND UP0, UPT, UR14, UR19, UPT ;  /* 0x000000130e00728c */ /* 0x000fe4000bf05270 */
[----:B------:R-:W-:Y:S02]  /*3fb0*/  UIADD3 UR8, UPT, UPT, UR4, 0x2, URZ ;  /* 0x0000000204087890 */ /* 0x000fe4000fffe0ff */
[----:B------:R-:W-:Y:S01]  /*3fc0*/  UIADD3 UR16, UPT, UPT, UR16, -0x1, URZ ;  /* 0xffffffff10107890 */ /* 0x000fe2000fffe0ff */
[----:B------:R-:W-:Y:S02]  /*3fd0*/  UMOV UR6, UR15 ;  /* 0x0000000f00067c82 */ /* 0x000fe40008000000 */
[----:B------:R2:W-:Y:S01]  /*3fe0*/  UTCHMMA.2CTA gdesc[UR4], gdesc[UR12], tmem[UR18], tmem[UR28], idesc[UR29], UP2 ;  /* 0x00ff1c0c040075ea */ /* 0x0005e20009200012 */
[----:B------:R-:W-:Y:S03]  /*3ff0*/  UPLOP3.LUT UP2, UPT, UPT, UPT, UPT, 0x80, 0x8 ;  /* 0x000000000008789c */ /* 0x000fe60003f4f070 */
[----:B------:R2:W-:Y:S01]  /*4000*/  UTCHMMA.2CTA gdesc[UR8], gdesc[UR10], tmem[UR18], tmem[UR26], idesc[UR27], UPT ;  /* 0x00ff1a0a080075ea */ /* 0x0005e2000ba00012 */
[----:B------:R2:W-:Y:S01]  /*4010*/  UTCBAR.2CTA.MULTICAST [UR7], URZ, UR20 ;  /* 0x000000ff070073e9 */ /* 0x0005e20008200814 */
[----:B------:R-:W-:Y:S06]  /*4020*/  BRA.U UP0, `(.L_x_80) ;  /* 0xfffffffd00787547 */ /* 0x000fec000b83ffff */
.L_x_77:
[----:B--2---:R-:W-:Y:S01]  /*4030*/  UIADD3 UR4, UPT, UPT, UR23, 0x110, URZ ;  /* 0x0000011017047890 */ /* 0x004fe2000fffe0ff */
[----:B------:R-:W-:-:S08]  /*4040*/  UMOV UR14, UR19 ;  /* 0x00000013000e7c82 */ /* 0x000fd00008000000 */
[----:B------:R2:W-:Y:S01]  /*4050*/  UTCBAR.2CTA.MULTICAST [UR4], URZ, UR30 ;  /* 0x000000ff040073e9 */ /* 0x0005e2000820081e */
[----:B------:R-:W-:Y:S02]  /*4060*/  NOP ;  /* 0x0000000000007918 */ /* 0x000fe40000000000 */
.L_x_75:
[----:B--2---:R-:W-:Y:S01]  /*4070*/  UIADD3 UR4, UPT, UPT, UR24, 0x1, URZ ;  /* 0x0000000118047890 */ /* 0x004fe2000fffe0ff */
[----:B------:R-:W-:-:S03]  /*4080*/  ISETP.NE.AND P0, PT, R8, 0x2, PT ;  /* 0x000000020800780c */ /* 0x000fc60003f05270 */
[----:B------:R-:W-:Y:S01]  /*4090*/  UISETP.NE.AND UP0, UPT, UR4, 0x2, UPT ;  /* 0x000000020400788c */ /* 0x000fe2000bf05270 */
[----:B-1----:R-:W-:Y:S02]  /*40a0*/  SEL R0, RZ, 0x1, P0 ;  /* 0x00000001ff007807 */ /* 0x002fe40000000000 */
[----:B------:R-:W-:Y:S01]  /*40b0*/  SEL R8, R8, RZ, P0 ;  /* 0x000000ff08087207 */ /* 0x000fe20000000000 */
[----:B------:R-:W-:Y:S01]  /*40c0*/  USEL UR5, URZ, 0x1, UP0 ;  /* 0x00000001ff057887 */ /* 0x000fe20008000000 */
[----:B------:R-:W-:Y:S01]  /*40d0*/  LOP3.LUT R3, R3, R0, RZ, 0x3c, !PT ;  /* 0x0000000003037212 */ /* 0x000fe200078e3cff */
[----:B------:R-:W-:-:S04]  /*40e0*/  USEL UR24, UR4, URZ, UP0 ;  /* 0x000000ff04187287 */ /* 0x000fc80008000000 */
[----:B------:R-:W-:Y:S01]  /*40f0*/  LOP3.LUT R9, R9, UR5, RZ, 0x3c, !PT ;  /* 0x0000000509097c12 */ /* 0x000fe2000f8e3cff */
[----:B------:R-:W-:Y:S07]  /*4100*/  @P1 BRA `(.L_x_81) ;  /* 0xfffffff800b01947 */ /* 0x000fee000383ffff */
[----:B------:R-:W1:Y:S01]  /*4110*/  S2UR UR8, SR_CgaCtaId ;  /* 0x00000000000879c3 */ /* 0x000e620000008800 */
[----:B------:R-:W-:Y:S01]  /*4120*/  ELECT P0, URZ, PT ;  /* 0x0000000000ff782f */ /* 0x000fe20003800000 */
[----:B------:R-:W-:Y:S01]  /*4130*/  HFMA2 R0, -RZ, RZ, 0, 5.9604644775390625e-08 ;  /* 0x00000001ff007431 */ /* 0x000fe200000001ff */
[----:B------:R-:W-:-:S05]  /*4140*/  UMOV UR4, 0x40 ;  /* 0x0000004000047882 */ /* 0x000fca0000000000 */
[----:B------:R-:W-:Y:S01]  /*4150*/  UVIRTCOUNT.DEALLOC.SMPOOL 0x80 ;  /* 0x000000800000784c */ /* 0x000fe20000000000 */
[----:B------:R-:W-:Y:S02]  /*4160*/  UISETP.NE.AND UP0, UPT, UR33, URZ, UPT ;  /* 0x000000ff2100728c */ /* 0x000fe4000bf05270 */
[----:B-1----:R-:W-:-:S09]  /*4170*/  ULEA UR8, UR8, UR4, 0x18 ;  /* 0x0000000408087291 */ /* 0x002fd2000f8ec0ff */
[----:B------:R1:W-:Y:S01]  /*4180*/  @P0 STS.U8 [UR8+0x1c], R0 ;  /* 0x00001c00ff000988 */ /* 0x0003e20008000008 */
[----:B------:R-:W-:Y:S05]  /*4190*/  BRA.U UP0, `(.L_x_82) ;  /* 0x0000000100587547 */ /* 0x000fea000b800000 */
[----:B------:R-:W-:Y:S01]  /*41a0*/  UIADD3 UR5, UPT, UPT, UR17, 0x120, URZ ;  /* 0x0000012011057890 */ /* 0x000fe2000fffe0ff */
[----:B------:R-:W-:-:S03]  /*41b0*/  SHF.L.U32 R3, R9, 0x1f, RZ ;  /* 0x0000001f09037819 */ /* 0x000fc600000006ff */
[----:B------:R-:W-:-:S09]  /*41c0*/  ULEA UR4, UR24, UR5, 0x3 ;  /* 0x0000000518047291 */ /* 0x000fd2000f8e18ff */
[----:B------:R-:W2:Y:S02]  /*41d0*/  SYNCS.PHASECHK.TRANS64.TRYWAIT P0, [UR4], R3 ;  /* 0x00000003ff0075a7 */ /* 0x000ea40008001104 */
[----:B--2---:R-:W-:Y:S05]  /*41e0*/  @!P0 BRA `(.L_x_83) ;  /* 0x0000008000e08947 */ /* 0x004fea0003800000 */
.L_x_189:
[----:B------:R-:W-:-:S04]  /*41f0*/  UIADD3 UR4, UPT, UPT, UR24, 0x1, URZ ;  /* 0x0000000118047890 */ /* 0x000fc8000fffe0ff */
[----:B------:R-:W-:-:S04]  /*4200*/  UISETP.NE.AND UP1, UPT, UR4, 0x2, UPT ;  /* 0x000000020400788c */ /* 0x000fc8000bf25270 */
[----:B------:R-:W-:Y:S02]  /*4210*/  USEL UR6, URZ, 0x1, UP1 ;  /* 0x00000001ff067887 */ /* 0x000fe40008800000 */
[----:B------:R-:W-:-:S04]  /*4220*/  USEL UR4, UR4, URZ, UP1 ;  /* 0x000000ff04047287 */ /* 0x000fc80008800000 */
[----:B------:R-:W-:Y:S01]  /*4230*/  ULEA UR4, UR4, UR5, 0x3 ;  /* 0x0000000504047291 */ /* 0x000fe2000f8e18ff */
[----:B-1----:R-:W-:-:S04]  /*4240*/  LOP3.LUT R3, R9, UR6, RZ, 0x3c, !PT ;  /* 0x0000000609037c12 */ /* 0x002fc8000f8e3cff */
[----:B------:R-:W-:Y:S01]  /*4250*/  SHF.L.U32 R3, R3, 0x1f, RZ ;  /* 0x0000001f03037819 */ /* 0x000fe200000006ff */
[----:B------:R-:W-:-:S04]  /*4260*/  IMAD.U32 R0, RZ, RZ, UR4 ;  /* 0x00000004ff007e24 */ /* 0x000fc8000f8e00ff */
[----:B------:R1:W2:Y:S03]  /*4270*/  SYNCS.PHASECHK.TRANS64.TRYWAIT P0, [R0+URZ], R3 ;  /* 0x00000003000075a7 */ /* 0x0002a600080011ff */
[----:B--2---:R-:W-:Y:S05]  /*4280*/  @!P0 NANOSLEEP.SYNCS 0x989680 ;  /* 0x009896800000895d */ /* 0x004fea0003900000 */
[----:B------:R-:W2:Y:S02]  /*4290*/  @!P0 SYNCS.PHASECHK.TRANS64 P0, [R0+URZ], R3 ;  /* 0x00000003000085a7 */ /* 0x000ea400080010ff */
[----:B--2---:R-:W-:Y:S05]  /*42a0*/  @P0 BRA `(.L_x_84) ;  /* 0x0000000000200947 */ /* 0x004fea0003800000 */
.L_x_85:
[----:B--2---:R2:W4:Y:S02]  /*42b0*/  SYNCS.PHASECHK.TRANS64.TRYWAIT P0, [R0+URZ], R3 ;  /* 0x00000003000075a7 */ /* 0x00452400080011ff */
[----:B----4-:R-:W-:Y:S05]  /*42c0*/  @!P0 NANOSLEEP.SYNCS 0x989680 ;  /* 0x009896800000895d */ /* 0x010fea0003900000 */
[----:B------:R-:W4:Y:S02]  /*42d0*/  @!P0 SYNCS.PHASECHK.TRANS64 P0, [R0+URZ], R3 ;  /* 0x00000003000085a7 */ /* 0x000f2400080010ff */
[----:B----4-:R-:W-:Y:S05]  /*42e0*/  @!P0 BRA `(.L_x_85) ;  /* 0xfffffffc00f08947 */ /* 0x010fea000383ffff */
[----:B------:R-:W-:Y:S05]  /*42f0*/  BRA `(.L_x_84) ;  /* 0x00000000000c7947 */ /* 0x000fea0003800000 */
.L_x_82:
[----:B------:R-:W-:-:S04]  /*4300*/  UIADD3 UR4, UPT, UPT, UR17, 0x150, URZ ;  /* 0x0000015011047890 */ /* 0x000fc8000fffe0ff */
[----:B------:R-:W-:-:S09]  /*4310*/  UPRMT UR4, UR34, 0x654, UR4 ;  /* 0x0000065422047896 */ /* 0x000fd20008000004 */
[----:B------:R-:W-:Y:S03]  /*4320*/  SYNCS.ARRIVE.TRANS64.RED.A1T0 RZ, [UR4], RZ ;  /* 0x000000ffffff79a7 */ /* 0x000fe60008100404 */
.L_x_84:
[----:B-12---:R-:W-:Y:S01]  /*4330*/  SHF.L.U32 R3, RZ, 0x1f, RZ ;  /* 0x0000001fff037819 */ /* 0x006fe200000006ff */
[----:B------:R-:W-:Y:S01]  /*4340*/  UIADD3 UR4, UPT, UPT, UR17, 0x150, URZ ;  /* 0x0000015011047890 */ /* 0x000fe2000fffe0ff */
[----:B------:R-:W-:Y:S02]  /*4350*/  PLOP3.LUT P0, PT, PT, PT, UP0, 0x80, 0x8 ;  /* 0x000000000008781c */ /* 0x000fe40003f0f008 */
[----:B------:R-:W1:Y:S02]  /*4360*/  SYNCS.PHASECHK.TRANS64.TRYWAIT P1, [UR17+0x150], R3 ;  /* 0x00015003ff0075a7 */ /* 0x000e640008021111 */
[----:B-1----:R-:W-:Y:S09]  /*4370*/  @!P1 BRA `(.L_x_86) ;  /* 0x0000008000949947 */ /* 0x002ff20003800000 */
.L_x_191:
[----:B------:R-:W-:Y:S01]  /*4380*/  @!UP0 UPRMT UR4, UR34, 0x654, UR4 ;  /* 0x0000065422048896 */ /* 0x000fe20008000004 */
[----:B------:R-:W-:Y:S01]  /*4390*/  UMOV UR5, 0xffff ;  /* 0x0000ffff00057882 */ /* 0x000fe20000000000 */
[----:B------:R-:W-:-:S07]  /*43a0*/  UMOV UR6, 0x1 ;  /* 0x0000000100067882 */ /* 0x000fce0000000000 */
[----:B------:R-:W-:Y:S01]  /*43b0*/  @!P0 SYNCS.ARRIVE.TRANS64.RED.A1T0 RZ, [UR4], RZ ;  /* 0x000000ffffff89a7 */ /* 0x000fe20008100404 */
[----:B------:R-:W-:Y:S01]  /*43c0*/  NOP ;  /* 0x0000000000007918 */ /* 0x000fe20000000000 */
[----:B-1----:R-:W1:Y:S01]  /*43d0*/  LDS R0, [UR8+0x14] ;  /* 0x00001408ff007984 */ /* 0x002e620008000800 */
[----:B------:R-:W-:-:S04]  /*43e0*/  ULOP3.LUT UR4, UR32, 0xffff, URZ, 0xc0, !UPT ;  /* 0x0000ffff20047892 */ /* 0x000fc8000f8ec0ff */
[----:B------:R-:W-:-:S04]  /*43f0*/  USHF.R.U32.HI UR4, URZ, 0x5, UR4 ;  /* 0x00000005ff047899 */ /* 0x000fc80008011604 */
[----:B------:R-:W-:Y:S02]  /*4400*/  USHF.L.U32 UR5, UR5, UR4, URZ ;  /* 0x0000000405057299 */ /* 0x000fe400080006ff */
[----:B------:R-:W-:-:S04]  /*4410*/  USHF.L.U32 UR4, UR6, UR4, URZ ;  /* 0x0000000406047299 */ /* 0x000fc800080006ff */
[----:B-1----:R-:W-:-:S04]  /*4420*/  LOP3.LUT R0, R0, UR5, RZ, 0xc0, !PT ;  /* 0x0000000500007c12 */ /* 0x002fc8000f8ec0ff */
[----:B------:R-:W-:-:S13]  /*4430*/  ISETP.NE.AND P0, PT, R0, UR5, PT ;  /* 0x0000000500007c0c */ /* 0x000fda000bf05270 */
[----:B------:R-:W-:Y:S05]  /*4440*/  @P0 BRA `(.L_x_87) ;  /* 0x0000000000580947 */ /* 0x000fea0003800000 */
[----:B------:R-:W1:Y:S02]  /*4450*/  LDS R0, [UR8+0x18] ;  /* 0x00001808ff007984 */ /* 0x000e640008000800 */
[----:B-1----:R-:W-:-:S04]  /*4460*/  LOP3.LUT R0, R0, UR4, RZ, 0xc0, !PT ;  /* 0x0000000400007c12 */ /* 0x002fc8000f8ec0ff */
[----:B------:R-:W-:-:S13]  /*4470*/  ISETP.NE.AND P0, PT, R0, UR4, PT ;  /* 0x0000000400007c0c */ /* 0x000fda000bf05270 */
[----:B------:R-:W-:Y:S05]  /*4480*/  @P0 BRA `(.L_x_88) ;  /* 0x00000000003c0947 */ /* 0x000fea0003800000 */
[----:B------:R-:W1:Y:S01]  /*4490*/  S2R R2, SR_LANEID ;  /* 0x0000000000027919 */ /* 0x000e620000000000 */
[----:B------:R-:W-:Y:S01]  /*44a0*/  ULOP3.LUT UR5, URZ, UR5, URZ, 0x33, !UPT ;  /* 0x00000005ff057292 */ /* 0x000fe2000f8e33ff */
[----:B------:R-:W-:Y:S01]  /*44b0*/  LOP3.LUT R4, RZ, UR4, RZ, 0x33, !PT ;  /* 0x00000004ff047c12 */ /* 0x000fe2000f8e33ff */
[----:B------:R-:W-:Y:S02]  /*44c0*/  VOTEU.ANY UR4, UPT, PT ;  /* 0x0000000000047886 */ /* 0x000fe400038e0100 */
[----:B------:R-:W-:Y:S01]  /*44d0*/  UFLO.U32 UR4, UR4 ;  /* 0x00000004000472bd */ /* 0x000fe200080e0000 */
[----:B------:R-:W2:Y:S01]  /*44e0*/  REDUX UR6, R4 ;  /* 0x00000000040673c4 */ /* 0x000ea20000000000 */
[----:B------:R-:W-:-:S06]  /*44f0*/  IMAD.U32 R0, RZ, RZ, UR5 ;  /* 0x00000005ff007e24 */ /* 0x000fcc000f8e00ff */
[----:B------:R4:W-:Y:S01]  /*4500*/  UTCATOMSWS.AND URZ, UR5 ;  /* 0x0000000500ff79e3 */ /* 0x0009e20008000000 */
[----:B------:R-:W3:Y:S01]  /*4510*/  REDUX UR7, R0 ;  /* 0x00000000000773c4 */ /* 0x000ee20000000000 */
[----:B-1----:R-:W-:Y:S01]  /*4520*/  ISETP.EQ.U32.AND P0, PT, R2, UR4, PT ;  /* 0x0000000402007c0c */ /* 0x002fe2000bf02070 */
[----:B--2---:R-:W-:Y:S01]  /*4530*/  IMAD.U32 R2, RZ, RZ, UR6 ;  /* 0x00000006ff027e24 */ /* 0x004fe2000f8e00ff */
[----:B---3--:R-:W-:-:S11]  /*4540*/  MOV R3, UR7 ;  /* 0x0000000700037c02 */ /* 0x008fd60008000f00 */
[----:B------:R4:W-:Y:S04]  /*4550*/  @P0 ATOMS.AND RZ, [UR8+0x14], R3 ;  /* 0x00001403ffff098c */ /* 0x0009e8000a800008 */
[----:B------:R4:W-:Y:S01]  /*4560*/  @P0 ATOMS.AND RZ, [UR8+0x18], R2 ;  /* 0x00001802ffff098c */ /* 0x0009e2000a800008 */
[----:B------:R-:W-:Y:S05]  /*4570*/  BRA `(.L_x_89) ;  /* 0x0000000000147947 */ /* 0x000fea0003800000 */
.L_x_88:
[----:B------:R-:W-:Y:S02]  /*4580*/  MOV R2, 0x45a0 ;  /* 0x000045a000027802 */ /* 0x000fe40000000f00 */
[----:B---3-5:R-:W-:Y:S05]  /*4590*/  CALL.REL.NOINC `($__internal_0_$__cuda_sm10x_tcgen05_guardrail_trap_col_being_dealloced_not_returned_by_alloc) ;  /* 0x0000008400747944 */ /* 0x028fea0003c00000 */
[----:B------:R-:W-:Y:S05]  /*45a0*/  BRA `(.L_x_89) ;  /* 0x0000000000087947 */ /* 0x000fea0003800000 */
.L_x_87:
[----:B------:R-:W-:Y:S02]  /*45b0*/  MOV R2, 0x45d0 ;  /* 0x000045d000027802 */ /* 0x000fe40000000f00 */
[----:B---3-5:R-:W-:Y:S05]  /*45c0*/  CALL.REL.NOINC `($__internal_2_$__cuda_sm10x_tcgen05_guardrail_trap_unallocated_columns_being_dealloced) ;  /* 0x0000008400807944 */ /* 0x028fea0003c00000 */
.L_x_89:
[----:B------:R-:W-:Y:S01]  /*45d0*/  NOP ;  /* 0x0000000000007918 */ /* 0x000fe20000000000 */
[----:B----4-:R-:W-:Y:S05]  /*45e0*/  EXIT ;  /* 0x000000000000794d */ /* 0x010fea0003800000 */
.L_x_62:
[----:B------:R-:W-:-:S09]  /*45f0*/  UISETP.NE.OR UP0, UPT, UR17, 0x3, !UP3 ;  /* 0x000000031100788c */ /* 0x000fd2000df05670 */
[----:B------:R-:W-:Y:S05]  /*4600*/  BRA.U UP0, `(.L_x_90) ;  /* 0x0000001100547547 */ /* 0x000fea000b800000 */
[----:B------:R-:W1:Y:S01]  /*4610*/  LDCU UR31, c[0x0][0x370] ;  /* 0x00006e00ff1f77ac */ /* 0x000e620008000800 */
[----:B------:R-:W2:Y:S01]  /*4620*/  LDC.64 R16, c[0x0][0x348] ;  /* 0x0000d200ff107b82 */ /* 0x000ea20000000a00 */
[----:B------:R-:W-:Y:S02]  /*4630*/  HFMA2 R13, -RZ, RZ, 0, 0 ;  /* 0x00000000ff0d7431 */ /* 0x000fe400000001ff */
[----:B------:R-:W-:Y:S01]  /*4640*/  IMAD.MOV.U32 R15, RZ, RZ, 0x1 ;  /* 0x00000001ff0f7424 */ /* 0x000fe200078e00ff */
[----:B------:R-:W1:Y:S01]  /*4650*/  LDCU.128 UR48, c[0x0][0xb10] ;  /* 0x00016200ff3077ac */ /* 0x000e620008000c00 */
[----:B------:R-:W-:Y:S01]  /*4660*/  IMAD.MOV.U32 R14, RZ, RZ, RZ ;  /* 0x000000ffff0e7224 */ /* 0x000fe200078e00ff */
[----:B------:R-:W-:Y:S01]  /*4670*/  MOV R7, 0x4000 ;  /* 0x0000400000077802 */ /* 0x000fe20000000f00 */
[----:B------:R-:W3:Y:S01]  /*4680*/  LDCU UR30, c[0x0][0x374] ;  /* 0x00006e80ff1e77ac */ /* 0x000ee20008000800 */
[----:B------:R-:W4:Y:S01]  /*4690*/  LDC.64 R2, c[0x0][0x888] ;  /* 0x00022200ff027b82 */ /* 0x000f220000000a00 */
[----:B------:R-:W3:Y:S01]  /*46a0*/  LDCU UR15, c[0x0][0xb0c] ;  /* 0x00016180ff0f77ac */ /* 0x000ee20008000800 */
[----:B------:R-:W2:Y:S06]  /*46b0*/  LDCU UR40, c[0x0][0xb20] ;  /* 0x00016400ff2877ac */ /* 0x000eac0008000800 */
[----:B------:R-:W4:Y:S01]  /*46c0*/  LDC.64 R4, c[0x0][0x890] ;  /* 0x00022400ff047b82 */ /* 0x000f220000000a00 */
[----:B------:R-:W2:Y:S01]  /*46d0*/  LDCU UR4, c[0x0][0xb30] ;  /* 0x00016600ff0477ac */ /* 0x000ea20008000800 */
[----:B------:R-:W-:Y:S01]  /*46e0*/  UMOV UR21, 0x400 ;  /* 0x0000040000157882 */ /* 0x000fe20000000000 */
[----:B-1----:R-:W-:-:S02]  /*46f0*/  UIMAD.WIDE.U32 UR6, UR31, UR48, URZ ;  /* 0x000000301f0672a5 */ /* 0x002fc4000f8e00ff */
[----:B---3--:R-:W-:Y:S02]  /*4700*/  UIMAD.WIDE.U32 UR8, UR30, UR51, URZ ;  /* 0x000000331e0872a5 */ /* 0x008fe4000f8e00ff */
[----:B------:R-:W-:Y:S02]  /*4710*/  ULEA UR21, UR47, UR21, 0x18 ;  /* 0x000000152f157291 */ /* 0x000fe4000f8ec0ff */
[----:B------:R-:W-:Y:S02]  /*4720*/  UPLOP3.LUT UP3, UPT, UPT, UPT, UPT, 0x40, 0x4 ;  /* 0x000000000004789c */ /* 0x000fe40003f6e870 */
[----:B------:R-:W-:Y:S01]  /*4730*/  UIADD3 UR37, UPT, UPT, UR21, 0xb8, URZ ;  /* 0x000000b815257890 */ /* 0x000fe2000fffe0ff */
[----:B------:R-:W-:Y:S01]  /*4740*/  UMOV UR6, UR7 ;  /* 0x0000000700067c82 */ /* 0x000fe20008000000 */
[----:B------:R-:W-:Y:S01]  /*4750*/  UMOV UR38, UR9 ;  /* 0x0000000900267c82 */ /* 0x000fe20008000000 */
[----:B------:R-:W-:Y:S02]  /*4760*/  UISETP.GE.AND UP0, UPT, UR42, 0x1, UPT ;  /* 0x000000012a00788c */ /* 0x000fe4000bf06270 */
[----:B------:R-:W-:Y:S01]  /*4770*/  UISETP.NE.AND UP4, UPT, UR42, 0x1, UPT ;  /* 0x000000012a00788c */ /* 0x000fe2000bf85270 */
[----:B------:R-:W1:Y:S01]  /*4780*/  LDCU.64 UR22, c[0x0][0xb28] ;  /* 0x00016500ff1677ac */ /* 0x000e620008000a00 */
[----:B------:R-:W-:-:S02]  /*4790*/  UISETP.NE.AND UP6, UPT, UR15, 0x1, UPT ;  /* 0x000000010f00788c */ /* 0x000fc4000bfc5270 */
[----:B------:R-:W-:Y:S02]  /*47a0*/  UISETP.NE.AND UP5, UPT, UR50, 0x1, UPT ;  /* 0x000000013200788c */ /* 0x000fe4000bfa5270 */
[----:B------:R-:W-:Y:S02]  /*47b0*/  UIADD3 UR33, UPT, UPT, UR21, 0xa0, URZ ;  /* 0x000000a015217890 */ /* 0x000fe4000fffe0ff */
[----:B------:R-:W-:Y:S02]  /*47c0*/  UIADD3 UR25, UPT, UPT, UR21, 0xa8, URZ ;  /* 0x000000a815197890 */ /* 0x000fe4000fffe0ff */
[----:B------:R-:W-:Y:S02]  /*47d0*/  UIADD3 UR17, UPT, UPT, UR21, 0xb0, URZ ;  /* 0x000000b015117890 */ /* 0x000fe4000fffe0ff */
[----:B------:R-:W-:Y:S02]  /*47e0*/  UPRMT UR37, UR47, 0x654, UR37 ;  /* 0x000006542f257896 */ /* 0x000fe40008000025 */
[----:B------:R-:W-:-:S02]  /*47f0*/  USHF.R.U32.HI UR39, URZ, UR49, UR6 ;  /* 0x00000031ff277299 */ /* 0x000fc40008011606 */
[----:B--2---:R-:W-:Y:S02]  /*4800*/  USHF.R.U32.HI UR38, URZ, UR40, UR38 ;  /* 0x00000028ff267299 */ /* 0x004fe40008011626 */
[----:B------:R-:W-:-:S11]  /*4810*/  UISETP.NE.AND UP2, UPT, UR4, 0x1, UPT ;  /* 0x000000010400788c */ /* 0x000fd6000bf45270 */
.L_x_101:
[C---:B------:R-:W-:Y:S02]  /*4820*/  LEA R12, R14.reuse, UR21, 0x3 ;  /* 0x000000150e0c7c11 */ /* 0x040fe4000f8e18ff */
[----:B------:R-:W-:Y:S02]  /*4830*/  SHF.L.U32 R9, R13, 0x1f, RZ ;  /* 0x0000001f0d097819 */ /* 0x000fe400000006ff */
[----:B------:R-:W-:Y:S02]  /*4840*/  LEA R10, R14, UR21, 0x4 ;  /* 0x000000150e0a7c11 */ /* 0x000fe4000f8e20ff */
[----:B--2---:R-:W2:Y:S02]  /*4850*/  SYNCS.PHASECHK.TRANS64.TRYWAIT P0, [R12+URZ+0xf0], R9 ;  /* 0x0000f0090c0075a7 */ /* 0x004ea400080011ff */
[----:B--2---:R-:W-:Y:S05]  /*4860*/  @!P0 BRA `(.L_x_91) ;  /* 0x0000007c00708947 */ /* 0x004fea0003800000 */
.L_x_192:
[----:B--2---:R-:W2:Y:S01]  /*4870*/  LDS.128 R8, [R10+0x160] ;  /* 0x000160000a087984 */ /* 0x004ea20000000c00 */
[----:B------:R-:W-:Y:S01]  /*4880*/  UISETP.GE.AND UP0, UPT, UR42, 0x1, UPT ;  /* 0x000000012a00788c */ /* 0x000fe2000bf06270 */
[----:B------:R-:W-:Y:S01]  /*4890*/  @!PT LDS RZ, [RZ] ;  /* 0x00000000fffff984 */ /* 0x000fe20000000800 */
[----:B------:R-:W-:Y:S01]  /*48a0*/  @!PT LDS RZ, [RZ] ;  /* 0x00000000fffff984 */ /* 0x000fe20000000800 */
[----:B------:R-:W-:Y:S01]  /*48b0*/  @!PT LDS RZ, [RZ] ;  /* 0x00000000fffff984 */ /* 0x000fe20000000800 */
[----:B------:R-:W-:Y:S01]  /*48c0*/  @!PT LDS RZ, [RZ] ;  /* 0x00000000fffff984 */ /* 0x000fe20000000800 */
[----:B------:R3:W-:Y:S06]  /*48d0*/  MEMBAR.ALL.CTA ;  /* 0x0000000000007992 */ /* 0x0007ec0000008000 */
[----:B---3--:R-:W3:Y:S01]  /*48e0*/  FENCE.VIEW.ASYNC.S ;  /* 0x00000000000073c6 */ /* 0x008ee20000000000 */
[----:B--2---:R-:W-:Y:S11]  /*48f0*/  LOP3.LUT P0, RZ, R10, 0x1, RZ, 0xc0, !PT ;  /* 0x000000010aff7812 */ /* 0x004ff6000780c0ff */
[----:B------:R-:W-:Y:S02]  /*4900*/  @!UPT UIADD3 URZ, UPT, UPT, URZ, URZ, URZ ;  /* 0x000000fffffff290 */ /* 0x000fe4000fffe0ff */
[----:B---3--:R-:W-:Y:S01]  /*4910*/  VOTEU.ANY UP1, P0 ;  /* 0x0000000000ff7886 */ /* 0x008fe20000020100 */
[----:B------:R-:W-:Y:S11]  /*4920*/  PLOP3.LUT P0, PT, PT, PT, UP1, 0x80, 0x8 ;  /* 0x000000000008781c */ /* 0x000ff60003f0f018 */
[----:B------:R-:W-:Y:S02]  /*4930*/  @!UPT UIADD3 URZ, UPT, UPT, URZ, URZ, URZ ;  /* 0x000000fffffff290 */ /* 0x000fe4000fffe0ff */
[----:B------:R-:W-:Y:S02]  /*4940*/  @P0 SHF.R.U32.HI R0, RZ, 0x10, R9 ;  /* 0x00000010ff000819 */ /* 0x000fe40000011609 */
[----:B------:R-:W-:Y:S02]  /*4950*/  @P0 MOV R6, R8 ;  /* 0x0000000800060202 */ /* 0x000fe40000000f00 */
[----:B------:R-:W-:Y:S01]  /*4960*/  @P0 R2UR UR4, R0 ;  /* 0x00000000000402ca */ /* 0x000fe200000e0000 */
[----:B------:R-:W-:Y:S01]  /*4970*/  VIADD R0, R12, 0x100 ;  /* 0x000001000c007836 */ /* 0x000fe20000000000 */
[----:B------:R-:W-:Y:S02]  /*4980*/  @P0 LOP3.LUT R8, R9, 0xffff, RZ, 0xc0, !PT ;  /* 0x0000ffff09080812 */ /* 0x000fe400078ec0ff */
[----:B------:R-:W-:Y:S02]  /*4990*/  @P0 R2UR UR6, R6 ;  /* 0x00000000060602ca */ /* 0x000fe400000e0000 */
[----:B------:R-:W-:Y:S02]  /*49a0*/  PRMT R0, RZ, 0x654, R0 ;  /* 0x00000654ff007816 */ /* 0x000fe40000000000 */
[----:B------:R-:W-:Y:S02]  /*49b0*/  @P0 R2UR UR5, R8 ;  /* 0x00000000080502ca */ /* 0x000fe400000e0000 */
[----:B------:R2:W-:Y:S03]  /*49c0*/  SYNCS.ARRIVE.TRANS64.RED.A1T0 RZ, [R0+URZ], RZ ;  /* 0x000000ff00ff79a7 */ /* 0x0005e600081004ff */
[----:B------:R-:W-:Y:S04]  /*49d0*/  @UP1 UMOV UR29, UR4 ;  /* 0x00000004001d1c82 */ /* 0x000fe80008000000 */
[----:B------:R-:W-:Y:S04]  /*49e0*/  @UP1 UMOV UR14, UR6 ;  /* 0x00000006000e1c82 */ /* 0x000fe80008000000 */
[----:B------:R-:W-:Y:S01]  /*49f0*/  @UP1 UMOV UR13, UR5 ;  /* 0x00000005000d1c82 */ /* 0x000fe20008000000 */
[----:B------:R-:W-:Y:S05]  /*4a00*/  BRA.U !UP0, `(.L_x_92) ;  /* 0x0000000108a47547 */ /* 0x000fea000b800000 */
[----:B------:R-:W-:Y:S02]  /*4a10*/  UIMAD.WIDE.U32 UR18, UR13, UR51, URZ ;  /* 0x000000330d1272a5 */ /* 0x000fe4000f8e00ff */
[----:B------:R-:W-:Y:S02]  /*4a20*/  UIMAD.WIDE.U32 UR26, UR14, UR48, URZ ;  /* 0x000000300e1a72a5 */ /* 0x000fe4000f8e00ff */
[----:B------:R-:W-:Y:S02]  /*4a30*/  USEL UR4, UR30, UR38, !UP5 ;  /* 0x000000261e047287 */ /* 0x000fe4000e800000 */
[----:B------:R-:W-:Y:S02]  /*4a40*/  USEL UR7, UR31, UR39, !UP6 ;  /* 0x000000271f077287 */ /* 0x000fe4000f000000 */
[----:B-1----:R-:W-:Y:S02]  /*4a50*/  UIMAD.WIDE.U32 UR8, UR4, UR22, URZ ;  /* 0x00000016040872a5 */ /* 0x002fe4000f8e00ff */
[----:B------:R-:W-:Y:S01]  /*4a60*/  UIMAD.WIDE.U32 UR10, UR7, UR22, URZ ;  /* 0x00000016070a72a5 */ /* 0x000fe2000f8e00ff */
[----:B------:R-:W-:Y:S02]  /*4a70*/  UMOV UR5, UR19 ;  /* 0x0000001300057c82 */ /* 0x000fe40008000000 */
[----:B------:R-:W-:Y:S03]  /*4a80*/  USHF.R.U32.HI UR6, URZ, UR40, UR5 ;  /* 0x00000028ff067299 */ /* 0x000fe60008011605 */
[----:B------:R-:W-:Y:S01]  /*4a90*/  UMOV UR5, UR27 ;  /* 0x0000001b00057c82 */ /* 0x000fe20008000000 */
[----:B------:R-:W-:Y:S02]  /*4aa0*/  USEL UR6, UR13, UR6, !UP5 ;  /* 0x000000060d067287 */ /* 0x000fe4000e800000 */
[----:B------:R-:W-:Y:S03]  /*4ab0*/  USHF.R.U32.HI UR12, URZ, UR49, UR5 ;  /* 0x00000031ff0c7299 */ /* 0x000fe60008011605 */
[----:B------:R-:W-:Y:S02]  /*4ac0*/  UMOV UR5, UR9 ;  /* 0x0000000900057c82 */ /* 0x000fe40008000000 */
[----:B------:R-:W-:Y:S03]  /*4ad0*/  @UP4 USHF.R.U32.HI UR4, URZ, UR23, UR5 ;  /* 0x00000017ff044299 */ /* 0x000fe60008011605 */
[----:B------:R-:W-:Y:S01]  /*4ae0*/  UMOV UR5, UR11 ;  /* 0x0000000b00057c82 */ /* 0x000fe20008000000 */
[----:B------:R-:W-:Y:S02]  /*4af0*/  UIMAD UR4, UR42, UR4, URZ ;  /* 0x000000042a0472a4 */ /* 0x000fe4000f8e02ff */
[----:B------:R-:W-:Y:S02]  /*4b00*/  @UP4 USHF.R.U32.HI UR7, URZ, UR23, UR5 ;  /* 0x00000017ff074299 */ /* 0x000fe40008011605 */
[----:B------:R-:W-:Y:S02]  /*4b10*/  UIMAD.WIDE.U32 UR10, UR6, UR22, URZ ;  /* 0x00000016060a72a5 */ /* 0x000fe4000f8e00ff */
[----:B------:R-:W-:Y:S02]  /*4b20*/  USEL UR5, UR14, UR12, !UP6 ;  /* 0x0000000c0e057287 */ /* 0x000fe4000f000000 */
[----:B------:R-:W-:Y:S02]  /*4b30*/  UIMAD UR8, UR42, UR7, URZ ;  /* 0x000000072a0872a4 */ /* 0x000fe4000f8e02ff */
[----:B------:R-:W-:Y:S03]  /*4b40*/  UISETP.GE.AND UP0, UPT, UR6, UR4, UPT ;  /* 0x000000040600728c */ /* 0x000fe6000bf06270 */
[----:B------:R-:W-:Y:S01]  /*4b50*/  UMOV UR4, UR11 ;  /* 0x0000000b00047c82 */ /* 0x000fe20008000000 */
[----:B------:R-:W-:Y:S02]  /*4b60*/  UISETP.GE.OR UP0, UPT, UR5, UR8, UP0 ;  /* 0x000000080500728c */ /* 0x000fe40008706670 */
[----:B------:R-:W-:Y:S02]  /*4b70*/  USHF.R.U32.HI UR4, URZ, UR23, UR4 ;  /* 0x00000017ff047299 */ /* 0x000fe40008011604 */
[----:B------:R-:W-:Y:S02]  /*4b80*/  UIMAD.WIDE.U32 UR8, UR5, UR22, URZ ;  /* 0x00000016050872a5 */ /* 0x000fe4000f8e00ff */
[----:B------:R-:W-:Y:S04]  /*4b90*/  USEL UR10, UR6, UR4, !UP4 ;  /* 0x00000004060a7287 */ /* 0x000fe8000e000000 */
[----:B------:R-:W-:Y:S01]  /*4ba0*/  UIADD3 UR11, UPT, UPT, -UR10, URZ, URZ ;  /* 0x000000ff0a0b7290 */ /* 0x000fe2000fffe1ff */
[----:B------:R-:W-:Y:S02]  /*4bb0*/  @!UP0 UMOV UR4, UR9 ;  /* 0x0000000900048c82 */ /* 0x000fe40008000000 */
[----:B------:R-:W-:Y:S02]  /*4bc0*/  @!UP0 USHF.R.U32.HI UR4, URZ, UR23, UR4 ;  /* 0x00000017ff048299 */ /* 0x000fe40008011604 */
[----:B------:R-:W-:Y:S02]  /*4bd0*/  UIMAD UR8, UR42, UR11, UR6 ;  /* 0x0000000b2a0872a4 */ /* 0x000fe4000f8e0206 */
[----:B------:R-:W-:Y:S04]  /*4be0*/  @!UP0 USEL UR4, UR5, UR4, !UP4 ;  /* 0x0000000405048287 */ /* 0x000fe8000e000000 */
[----:B------:R-:W-:Y:S02]  /*4bf0*/  @!UP0 UIMAD UR8, UR7, UR8, UR4 ;  /* 0x00000008070882a4 */ /* 0x000fe4000f8e0204 */
[----:B------:R-:W-:Y:S02]  /*4c00*/  @!UP0 UIADD3 UR9, UPT, UPT, UR10, -UR4, URZ ;  /* 0x800000040a098290 */ /* 0x000fe4000fffe0ff */
[----:B------:R-:W-:Y:S02]  /*4c10*/  UIADD3 UR4, UPT, UPT, -UR5, URZ, URZ ;  /* 0x000000ff05047290 */ /* 0x000fe4000fffe1ff */
[----:B------:R-:W-:Y:S02]  /*4c20*/  UIADD3 UR7, UPT, UPT, -UR6, URZ, URZ ;  /* 0x000000ff06077290 */ /* 0x000fe4000fffe1ff */
[----:B------:R-:W-:Y:S02]  /*4c30*/  @!UP0 UIMAD UR6, UR9, UR42, UR5 ;  /* 0x0000002a090682a4 */ /* 0x000fe4000f8e0205 */
[----:B------:R-:W-:Y:S02]  /*4c40*/  UIMAD UR14, UR15, UR4, UR14 ;  /* 0x000000040f0e72a4 */ /* 0x000fe4000f8e020e */
[----:B------:R-:W-:Y:S01]  /*4c50*/  UIMAD UR13, UR50, UR7, UR13 ;  /* 0x00000007320d72a4 */ /* 0x000fe2000f8e020d */
[----:B------:R-:W-:Y:S02]  /*4c60*/  @!UP0 UMOV UR5, UR8 ;  /* 0x0000000800058c82 */ /* 0x000fe40008000000 */
[----:B------:R-:W-:Y:S02]  /*4c70*/  UIMAD UR14, UR5, UR15, UR14 ;  /* 0x0000000f050e72a4 */ /* 0x000fe4000f8e020e */
[----:B------:R-:W-:Y:S11]  /*4c80*/  UIMAD UR13, UR6, UR50, UR13 ;  /* 0x00000032060d72a4 */ /* 0x000ff6000f8e020d */
[----:B------:R-:W-:Y:S01]  /*4c90*/  @!UPT UIADD3 URZ, UPT, UPT, URZ, URZ, URZ ;  /* 0x000000fffffff290 */ /* 0x000fe2000fffe0ff */
.L_x_92:
[----:B------:R-:W3:Y:S01]  /*4ca0*/  @!UP2 LDCU.128 UR8, c[0x0][0xb10] ;  /* 0x00016200ff08a7ac */ /* 0x000ee20008000c00 */
[C---:B----4-:R-:W-:Y:S02]  /*4cb0*/  ISETP.NE.U32.AND P1, PT, R4.reuse, RZ, PT ;  /* 0x000000ff0400720c */ /* 0x050fe40003f25070 */
[----:B------:R-:W-:Y:S02]  /*4cc0*/  ISETP.NE.U32.AND P0, PT, R4, RZ, PT ;  /* 0x000000ff0400720c */ /* 0x000fe40003f05070 */
[C---:B------:R-:W-:Y:S02]  /*4cd0*/  ISETP.NE.AND.EX P1, PT, R5.reuse, RZ, PT, P1 ;  /* 0x000000ff0500720c */ /* 0x040fe40003f25310 */
[----:B------:R-:W-:Y:S01]  /*4ce0*/  ISETP.NE.AND.EX P0, PT, R5, RZ, PT, P0 ;  /* 0x000000ff0500720c */ /* 0x000fe20003f05300 */
[----:B------:R-:W4:Y:S01]  /*4cf0*/  @!UP2 LDCU UR5, c[0x0][0xb0c] ;  /* 0x00016180ff05a7ac */ /* 0x000f220008000800 */
[----:B------:R-:W-:Y:S01]  /*4d00*/  SHF.L.U32 R9, R15, 0x1f, RZ ;  /* 0x0000001f0f097819 */ /* 0x000fe200000006ff */
[----:B------:R-:W-:Y:S02]  /*4d10*/  USHF.L.U32 UR35, UR16, 0x7, URZ ;  /* 0x0000000710237899 */ /* 0x000fe400080006ff */
[----:B------:R-:W-:Y:S02]  /*4d20*/  USHF.L.U32 UR34, UR20, 0x8, URZ ;  /* 0x0000000814227899 */ /* 0x000fe400080006ff */
[----:B---3--:R-:W-:Y:S07]  /*4d30*/  UIMAD.WIDE.U32 UR6, UR14, UR8, URZ ;  /* 0x000000080e0672a5 */ /* 0x008fee000f8e00ff */
[----:B------:R-:W-:Y:S01]  /*4d40*/  @!UP2 UMOV UR4, UR7 ;  /* 0x000000070004ac82 */ /* 0x000fe20008000000 */
[----:B----4-:R-:W-:Y:S02]  /*4d50*/  @!UP2 UISETP.NE.AND UP0, UPT, UR5, 0x1, UPT ;  /* 0x000000010500a88c */ /* 0x010fe4000bf05270 */
[----:B------:R-:W-:Y:S02]  /*4d60*/  @!UP2 USHF.R.U32.HI UR4, URZ, UR9, UR4 ;  /* 0x00000009ff04a299 */ /* 0x000fe40008011604 */
[----:B------:R-:W-:Y:S02]  /*4d70*/  UIMAD.WIDE.U32 UR6, UR13, UR11, URZ ;  /* 0x0000000b0d0672a5 */ /* 0x000fe4000f8e00ff */
[----:B------:R-:W-:Y:S02]  /*4d80*/  @!UP2 USEL UR8, UR14, UR4, !UP0 ;  /* 0x000000040e08a287 */ /* 0x000fe4000c000000 */
[----:B------:R-:W-:Y:S03]  /*4d90*/  @!UP2 UISETP.NE.AND UP0, UPT, UR10, 0x1, UPT ;  /* 0x000000010a00a88c */ /* 0x000fe6000bf05270 */
[----:B------:R-:W-:Y:S02]  /*4da0*/  @!UP2 UMOV UR6, UR7 ;  /* 0x000000070006ac82 */ /* 0x000fe40008000000 */
[----:B------:R-:W3:Y:S02]  /*4db0*/  @!UP2 LDCU UR4, c[0x0][0xb20] ;  /* 0x00016400ff04a7ac */ /* 0x000ee40008000800 */
[----:B---3--:R-:W-:Y:S04]  /*4dc0*/  @!UP2 USHF.R.U32.HI UR6, URZ, UR4, UR6 ;  /* 0x00000004ff06a299 */ /* 0x008fe80008011606 */
[----:B------:R-:W-:Y:S04]  /*4dd0*/  @!UP2 USEL UR6, UR13, UR6, !UP0 ;  /* 0x000000060d06a287 */ /* 0x000fe8000c000000 */
[----:B------:R-:W-:Y:S02]  /*4de0*/  @!UP2 UIADD3 UR4, UPT, UPT, -UR8, UR6, URZ ;  /* 0x000000060804a290 */ /* 0x000fe4000fffe1ff */
[----:B------:R-:W-:Y:S02]  /*4df0*/  @!UP2 UIADD3 UR6, UPT, UPT, UR8, -UR6, URZ ;  /* 0x800000060806a290 */ /* 0x000fe4000fffe0ff */
[----:B------:R-:W-:Y:S02]  /*4e00*/  @!UP2 UIMAD UR14, UR4, UR5, UR14 ;  /* 0x00000005040ea2a4 */ /* 0x000fe4000f8e020e */
[----:B------:R-:W-:Y:S01]  /*4e10*/  @!UP2 UIMAD UR13, UR6, UR10, UR13 ;  /* 0x0000000a060da2a4 */ /* 0x000fe2000f8e020d */
[----:B------:R-:W-:Y:S11]  /*4e20*/  BRA.U UP3, `(.L_x_93) ;  /* 0x0000000103107547 */ /* 0x000ff6000b800000 */
[----:B--2---:R-:W-:Y:S04]  /*4e30*/  MOV R0, UR41 ;  /* 0x0000002900007c02 */ /* 0x004fe80008000f00 */
[----:B------:R-:W-:Y:S04]  /*4e40*/  SHF.L.U32 R11, R0, 0x1f, RZ ;  /* 0x0000001f000b7819 */ /* 0x000fe800000006ff */
[----:B------:R-:W2:Y:S02]  /*4e50*/  SYNCS.PHASECHK.TRANS64.TRYWAIT P2, [UR21+0xe8], R11 ;  /* 0x0000e80bff0075a7 */ /* 0x000ea40008041115 */
[----:B--2---:R-:W-:Y:S05]  /*4e60*/  @!P2 BRA `(.L_x_94) ;  /* 0x000000780004a947 */ /* 0x004fea0003800000 */
.L_x_93:
[----:B------:R-:W-:Y:S05]  /*4e70*/  @!P1 BRA `(.L_x_95) ;  /* 0x0000000000309947 */ /* 0x000fea0003800000 */
[----:B------:R-:W-:Y:S01]  /*4e80*/  ISETP.NE.U32.AND P1, PT, R2, RZ, PT ;  /* 0x000000ff0200720c */ /* 0x000fe20003f25070 */
[----:B------:R-:W3:Y:S01]  /*4e90*/  LDCU.64 UR4, c[0x0][0x358] ;  /* 0x00006b00ff0477ac */ /* 0x000ee20008000a00 */
[----:B------:R-:W-:Y:S02]  /*4ea0*/  IMAD.MOV.U32 R146, RZ, RZ, 0x1 ;  /* 0x00000001ff927424 */ /* 0x000fe400078e00ff */
[----:B------:R-:W-:Y:S11]  /*4eb0*/  ISETP.NE.AND.EX P1, PT, R3, RZ, PT, P1 ;  /* 0x000000ff0300720c */ /* 0x000ff60003f25310 */
[----:B------:R-:W-:Y:S02]  /*4ec0*/  @!UPT UIADD3 URZ, UPT, UPT, URZ, URZ, URZ ;  /* 0x000000fffffff290 */ /* 0x000fe4000fffe0ff */
[----:B--2---:R-:W2:Y:S01]  /*4ed0*/  @P1 LDC.64 R10, c[0x0][0x888] ;  /* 0x00022200ff0a1b82 */ /* 0x004ea20000000a00 */
[----:B------:R-:W-:Y:S04]  /*4ee0*/  @P1 IMAD R0, R4, UR36, RZ ;  /* 0x0000002404001c24 */ /* 0x000fe8000f8e02ff */
[----:B--2---:R-:W-:Y:S04]  /*4ef0*/  @P1 IMAD.WIDE R10, R0, 0x4, R10 ;  /* 0x00000004000a1825 */ /* 0x004fe800078e020a */
[----:B------:R-:W-:Y:S01]  /*4f00*/  HFMA2 R0, -RZ, RZ, 0, 5.9604644775390625e-08 ;  /* 0x00000001ff007431 */ /* 0x000fe200000001ff */
[----:B---3-5:R3:W5:Y:S04]  /*4f10*/  @P1 LDG.E R73, desc[UR4][R10.64] ;  /* 0x000000040a491981 */ /* 0x028768000c1e1900 */
[----:B------:R-:W-:Y:S01]  /*4f20*/  @!P1 PRMT R146, R0, 0x7610, R146 ;  /* 0x0000761000929816 */ /* 0x000fe20000000092 */
[----:B---3--:R-:W4:Y:S06]  /*4f30*/  @!P1 LDC R73, c[0x0][0x880] ;  /* 0x00022000ff499b82 */ /* 0x008f2c0000000800 */
.L_x_95:
[----:B----45:R-:W-:Y:S01]  /*4f40*/  @!P0 FSETP.EQ.AND P1, PT, R73, RZ, PT ;  /* 0x000000ff4900820b */ /* 0x030fe20003f22000 */
[----:B------:R-:W-:Y:S01]  /*4f50*/  @!UPT UIADD3 URZ, UPT, UPT, URZ, URZ, URZ ;  /* 0x000000fffffff290 */ /* 0x000fe2000fffe0ff */
[----:B------:R-:W-:Y:S11]  /*4f60*/  @!P0 BRA `(.L_x_96) ;  /* 0x0000000000188947 */ /* 0x000ff60003800000 */
[----:B------:R-:W-:Y:S02]  /*4f70*/  LOP3.LUT P0, RZ, R146, 0xff, RZ, 0xc0, !PT ;  /* 0x000000ff92ff7812 */ /* 0x000fe4000780c0ff */
[----:B------:R-:W-:Y:S04]  /*4f80*/  ISETP.NE.U32.AND P1, PT, R2, RZ, PT ;  /* 0x000000ff0200720c */ /* 0x000fe80003f25070 */
[----:B------:R-:W-:Y:S04]  /*4f90*/  ISETP.NE.AND.EX P1, PT, R3, RZ, PT, P1 ;  /* 0x000000ff0300720c */ /* 0x000fe80003f25310 */
[----:B------:R-:W-:Y:S03]  /*4fa0*/  PLOP3.LUT P1, PT, P1, PT, PT, 0x8, 0x80 ;  /* 0x000000000080781c */ /* 0x000fe60000f2e170 */
[----:B------:R-:W-:Y:S11]  /*4fb0*/  @P0 FSETP.EQ.AND P1, PT, R73, RZ, PT ;  /* 0x000000ff4900020b */ /* 0x000ff60003f22000 */
[----:B------:R-:W-:Y:S02]  /*4fc0*/  @!UPT UIADD3 URZ, UPT, UPT, URZ, URZ, URZ ;  /* 0x000000fffffff290 */ /* 0x000fe4000fffe0ff */
.L_x_96:
[----:B------:R-:W3:Y:S01]  /*4fd0*/  SYNCS.PHASECHK.TRANS64.TRYWAIT P2, [UR21+0xc0], R9 ;  /* 0x0000c009ff0075a7 */ /* 0x000ee20008041115 */
[----:B------:R-:W-:Y:S04]  /*4fe0*/  ELECT P0, URZ, PT ;  /* 0x0000000000ff782f */ /* 0x000fe80003800000 */
[----:B------:R-:W-:Y:S11]  /*4ff0*/  PLOP3.LUT P1, PT, P1, P0, PT, 0xf2, 0x2f ;  /* 0x00000000002f781c */ /* 0x000ff60000f21e72 */
[----:B------:R-:W-:Y:S02]  /*5000*/  @!UPT UIADD3 URZ, UPT, UPT, URZ, URZ, URZ ;  /* 0x000000fffffff290 */ /* 0x000fe4000fffe0ff */
[----:B------:R-:W-:Y:S05]  /*5010*/  @!P1 IADD3 R8, P0, PT, R16, 0x580, RZ ;  /* 0x0000058010089810 */ /* 0x000fea0007f1e0ff */
[----:B------:R-:W-:Y:S01]  /*5020*/  @!P1 IMAD.X R6, RZ, RZ, R17, P0 ;  /* 0x000000ffff069224 */ /* 0x000fe200000e0611 */
[----:B---3--:R-:W-:Y:S07]  /*5030*/  @!P2 BRA `(.L_x_97) ;  /* 0x0000007400a8a947 */ /* 0x008fee0003800000 */
.L_x_195:
[----:B------:R-:W-:Y:S01]  /*5040*/  @!P1 R2UR UR5, R8 ;  /* 0x00000000080592ca */ /* 0x000fe200000e0000 */
[----:B------:R-:W-:Y:S01]  /*5050*/  VOTEU.ALL UP0, P1 ;  /* 0x0000000000ff7886 */ /* 0x000fe20000800000 */
[----:B------:R-:W-:Y:S01]  /*5060*/  @!P1 R2UR UR4, R6 ;  /* 0x00000000060492ca */ /* 0x000fe200000e0000 */
[----:B--2---:R-:W-:Y:S01]  /*5070*/  @!P1 IMAD.MOV.U32 R0, RZ, RZ, 0x4000 ;  /* 0x00004000ff009424 */ /* 0x004fe200078e00ff */
[----:B------:R-:W-:Y:S01]  /*5080*/  UMOV UR8, 0x0 ;  /* 0x0000000000087882 */ /* 0x000fe20000000000 */
[----:B------:R-:W-:Y:S01]  /*5090*/  UMOV UR9, 0x10000000 ;  /* 0x1000000000097882 */ /* 0x000fe20000000000 */
[----:B------:R-:W-:Y:S01]  /*50a0*/  @!UP0 UIADD3 UR32, UPT, UPT, UR21, 0x400, URZ ;  /* 0x0000040015208890 */ /* 0x000fe2000fffe0ff */
[----:B------:R-:W-:Y:S01]  /*50b0*/  @!P1 IADD3 R8, P0, PT, R16, 0x580, RZ ;  /* 0x0000058010089810 */ /* 0x000fe20007f1e0ff */
[----:B------:R-:W-:Y:S01]  /*50c0*/  VOTEU.ALL UP0, P1 ;  /* 0x0000000000ff7886 */ /* 0x000fe20000800000 */
[----:B------:R-:W-:Y:S03]  /*50d0*/  UPRMT UR6, UR47, 0x654, UR33 ;  /* 0x000006542f067896 */ /* 0x000fe60008000021 */
[----:B------:R-:W-:Y:S02]  /*50e0*/  @!P1 IMAD.X R6, RZ, RZ, R17, P0 ;  /* 0x000000ffff069224 */ /* 0x000fe400000e0611 */
[----:B------:R-:W-:Y:S02]  /*50f0*/  IMAD.U32 R10, RZ, RZ, UR5 ;  /* 0x00000005ff0a7e24 */ /* 0x000fe4000f8e00ff */
[----:B------:R-:W-:Y:S03]  /*5100*/  IMAD.U32 R11, RZ, RZ, UR4 ;  /* 0x00000004ff0b7e24 */ /* 0x000fe6000f8e00ff */
[----:B------:R-:W-:Y:S02]  /*5110*/  @!P1 R2UR UR4, R10 ;  /* 0x000000000a0492ca */ /* 0x000fe400000e0000 */
[----:B------:R-:W-:Y:S11]  /*5120*/  @!P1 R2UR UR5, R11 ;  /* 0x000000000b0592ca */ /* 0x000ff600000e0000 */
[----:B------:R-:W-:Y:S02]  /*5130*/  @!UPT UIADD3 URZ, UPT, UPT, URZ, URZ, URZ ;  /* 0x000000fffffff290 */ /* 0x000fe4000fffe0ff */
[----:B------:R2:W-:Y:S01]  /*5140*/  @!UP0 UTMALDG.3D [UR32], [UR4], desc[UR8] ;  /* 0x00000820040085b4 */ /* 0x0005e20008011000 */
[----:B------:R2:W-:Y:S01]  /*5150*/  @!P1 SYNCS.ARRIVE.TRANS64.RED.A0TR RZ, [UR21+0xa0], R0 ;  /* 0x0000a000ffff99a7 */ /* 0x0005e20008300415 */
[----:B------:R-:W-:Y:S01]  /*5160*/  SYNCS.ARRIVE.TRANS64.RED.A1T0 RZ, [UR6], RZ ;  /* 0x000000ffffff79a7 */ /* 0x000fe20008100406 */
[----:B------:R-:W3:Y:S02]  /*5170*/  SYNCS.PHASECHK.TRANS64.TRYWAIT P2, [UR21+0xc8], R9 ;  /* 0x0000c809ff0075a7 */ /* 0x000ee40008041115 */
[----:B--23--:R-:W-:Y:S05]  /*5180*/  @!P2 BRA `(.L_x_98) ;  /* 0x00000074006ca947 */ /* 0x00cfea0003800000 */
.L_x_197:
        /* <DEDUP_REMOVED lines=8> */
[----:B------:R-:W-:Y:S01]  /*5210*/  @!UP0 UIADD3 UR24, UPT, UPT, UR21, 0x4400, URZ ;  /* 0x0000440015188890 */ /* 0x000fe2000fffe0ff */
[----:B------:R-:W-:Y:S01]  /*5220*/  VOTEU.ALL UP0, P1 ;  /* 0x0000000000ff7886 */ /* 0x000fe20000800000 */
[----:B------:R-:W-:Y:S01]  /*5230*/  UMOV UR27, UR35 ;  /* 0x00000023001b7c82 */ /* 0x000fe20008000000 */
[----:B------:R-:W-:Y:S02]  /*5240*/  UMOV UR28, UR36 ;  /* 0x00000024001c7c82 */ /* 0x000fe40008000000 */
[----:B------:R-:W-:Y:S01]  /*5250*/  IMAD.U32 R10, RZ, RZ, UR5 ;  /* 0x00000005ff0a7e24 */ /* 0x000fe2000f8e00ff */
[----:B------:R-:W-:Y:S01]  /*5260*/  UPRMT UR6, UR47, 0x654, UR25 ;  /* 0x000006542f067896 */ /* 0x000fe20008000019 */
[----:B------:R-:W-:Y:S02]  /*5270*/  IMAD.U32 R11, RZ, RZ, UR4 ;  /* 0x00000004ff0b7e24 */ /* 0x000fe4000f8e00ff */
[----:B------:R-:W-:Y:S01]  /*5280*/  @!P1 IMAD.X R6, RZ, RZ, R17, P0 ;  /* 0x000000ffff069224 */ /* 0x000fe200000e0611 */
        /* <DEDUP_REMOVED lines=8> */
.L_x_199:
[----:B------:R-:W-:Y:S01]  /*5310*/  @!P1 R2UR UR5, R8 ;  /* 0x00000000080592ca */ /* 0x000fe200000e0000 */
[----:B------:R-:W-:Y:S01]  /*5320*/  VOTEU.ALL UP0, P1 ;  /* 0x0000000000ff7886 */ /* 0x000fe20000800000 */
[----:B------:R-:W-:Y:S01]  /*5330*/  @!P1 R2UR UR4, R6 ;  /* 0x00000000060492ca */ /* 0x000fe200000e0000 */
[----:B--2---:R-:W-:Y:S01]  /*5340*/  @!P1 IMAD.MOV.U32 R0, RZ, RZ, 0x4000 ;  /* 0x00004000ff009424 */ /* 0x004fe200078e00ff */
[----:B------:R-:W-:Y:S01]  /*5350*/  UMOV UR8, 0x0 ;  /* 0x0000000000087882 */ /* 0x000fe20000000000 */
[----:B------:R-:W-:Y:S01]  /*5360*/  UMOV UR9, 0x10000000 ;  /* 0x1000000000097882 */ /* 0x000fe20000000000 */
[----:B------:R-:W-:Y:S01]  /*5370*/  @!UP0 UIADD3 UR18, UPT, UPT, UR34, 0x80, URZ ;  /* 0x0000008022128890 */ /* 0x000fe2000fffe0ff */
[----:B------:R-:W-:Y:S01]  /*5380*/  VIADD R14, R14, 0x1 ;  /* 0x000000010e0e7836 */ /* 0x000fe20000000000 */
[----:B------:R-:W-:Y:S01]  /*5390*/  @!UP0 UIADD3 UR16, UPT, UPT, UR21, 0x8400, URZ ;  /* 0x0000840015108890 */ /* 0x000fe2000fffe0ff */
[----:B------:R-:W-:Y:S01]  /*53a0*/  VOTEU.ALL UP0, P1 ;  /* 0x0000000000ff7886 */ /* 0x000fe20000800000 */
[----:B------:R-:W-:Y:S01]  /*53b0*/  UMOV UR19, UR35 ;  /* 0x0000002300137c82 */ /* 0x000fe20008000000 */
[----:B------:R-:W-:Y:S02]  /*53c0*/  UMOV UR20, UR36 ;  /* 0x0000002400147c82 */ /* 0x000fe40008000000 */
[----:B------:R-:W-:Y:S01]  /*53d0*/  IMAD.U32 R10, RZ, RZ, UR5 ;  /* 0x00000005ff0a7e24 */ /* 0x000fe2000f8e00ff */
[----:B------:R-:W-:Y:S01]  /*53e0*/  UPRMT UR6, UR47, 0x654, UR17 ;  /* 0x000006542f067896 */ /* 0x000fe20008000011 */
        /* <DEDUP_REMOVED lines=9> */
.L_x_201:
[----:B------:R-:W-:Y:S01]  /*5480*/  @!P1 IADD3 R6, P0, PT, R16, 0x580, RZ ;  /* 0x0000058010069810 */ /* 0x000fe20007f1e0ff */
[----:B------:R-:W-:Y:S01]  /*5490*/  VOTEU.ALL UP0, P1 ;  /* 0x0000000000ff7886 */ /* 0x000fe20000800000 */
[----:B------:R-:W-:Y:S01]  /*54a0*/  UMOV UR6, 0x0 ;  /* 0x0000000000067882 */ /* 0x000fe20000000000 */
[----:B------:R-:W-:Y:S01]  /*54b0*/  UMOV UR7, 0x10000000 ;  /* 0x1000000000077882 */ /* 0x000fe20000000000 */
[----:B------:R-:W-:Y:S01]  /*54c0*/  @!P1 R2UR UR5, R6 ;  /* 0x00000000060592ca */ /* 0x000fe200000e0000 */
[----:B--2---:R-:W-:Y:S01]  /*54d0*/  @!P1 IMAD.X R0, RZ, RZ, R17, P0 ;  /* 0x000000ffff009224 */ /* 0x004fe200000e0611 */
[----:B------:R-:W-:Y:S01]  /*54e0*/  @!UP0 UIADD3 UR10, UPT, UPT, UR34, 0xc0, URZ ;  /* 0x000000c0220a8890 */ /* 0x000fe2000fffe0ff */
[----:B------:R-:W-:Y:S01]  /*54f0*/  R2UR UR16, R148 ;  /* 0x00000000941072ca */ /* 0x000fe200000e0000 */
[----:B------:R-:W-:Y:S01]  /*5500*/  @!UP0 UIADD3 UR8, UPT, UPT, UR21, 0xc400, URZ ;  /* 0x0000c40015088890 */ /* 0x000fe2000fffe0ff */
[----:B------:R-:W-:Y:S01]  /*5510*/  ISETP.NE.AND P0, PT, R14, 0x2, PT ;  /* 0x000000020e00780c */ /* 0x000fe20003f05270 */
[----:B------:R-:W-:Y:S01]  /*5520*/  @!UP0 UIADD3 UR9, UPT, UPT, UR21, 0xb8, URZ ;  /* 0x000000b815098890 */ /* 0x000fe2000fffe0ff */
[----:B------:R-:W-:Y:S01]  /*5530*/  @!P1 R2UR UR4, R0 ;  /* 0x00000000000492ca */ /* 0x000fe200000e0000 */
[----:B------:R-:W-:Y:S01]  /*5540*/  VOTEU.ALL UP0, P1 ;  /* 0x0000000000ff7886 */ /* 0x000fe20000800000 */
[----:B------:R-:W-:Y:S01]  /*5550*/  UMOV UR11, UR35 ;  /* 0x00000023000b7c82 */ /* 0x000fe20008000000 */
[----:B------:R-:W-:Y:S01]  /*5560*/  UMOV UR12, UR36 ;  /* 0x00000024000c7c82 */ /* 0x000fe20008000000 */
[----:B------:R-:W-:Y:S01]  /*5570*/  SEL R0, RZ, 0x1, P0 ;  /* 0x00000001ff007807 */ /* 0x000fe20000000000 */
[----:B------:R-:W-:Y:S01]  /*5580*/  UIADD3 UR20, UPT, UPT, UR13, UR63, URZ ;  /* 0x0000003f0d147290 */ /* 0x000fe2000fffe0ff */
[----:B------:R-:W-:Y:S01]  /*5590*/  IMAD.U32 R8, RZ, RZ, UR5 ;  /* 0x00000005ff087e24 */ /* 0x000fe2000f8e00ff */
[----:B------:R-:W-:Y:S01]  /*55a0*/  LOP3.LUT R15, R15, 0x1, RZ, 0x3c, !PT ;  /* 0x000000010f0f7812 */ /* 0x000fe200078e3cff */
[----:B------:R-:W-:Y:S01]  /*55b0*/  UPLOP3.LUT UP3, UPT, UPT, UPT, UPT, 0x80, 0x8 ;  /* 0x000000000008789c */ /* 0x000fe20003f6f070 */
[----:B------:R-:W-:Y:S01]  /*55c0*/  LOP3.LUT R13, R13, R0, RZ, 0x3c, !PT ;  /* 0x000000000d0d7212 */ /* 0x000fe200078e3cff */
[----:B------:R-:W-:Y:S01]  /*55d0*/  UIADD3 UR16, UPT, UPT, UR14, UR16, URZ ;  /* 0x000000100e107290 */ /* 0x000fe2000fffe0ff */
[----:B------:R-:W-:Y:S01]  /*55e0*/  SEL R14, R14, RZ, P0 ;  /* 0x000000ff0e0e7207 */ /* 0x000fe20000000000 */
[----:B------:R-:W-:Y:S01]  /*55f0*/  UMOV UR36, UR29 ;  /* 0x0000001d00247c82 */ /* 0x000fe20008000000 */
[----:B------:R-:W-:Y:S01]  /*5600*/  IMAD.U32 R9, RZ, RZ, UR4 ;  /* 0x00000004ff097e24 */ /* 0x000fe2000f8e00ff */
[----:B------:R-:W-:Y:S04]  /*5610*/  @!P1 R2UR UR4, R8 ;  /* 0x00000000080492ca */ /* 0x000fe800000e0000 */
[----:B------:R-:W-:Y:S11]  /*5620*/  @!P1 R2UR UR5, R9 ;  /* 0x00000000090592ca */ /* 0x000ff600000e0000 */
[----:B------:R-:W-:Y:S02]  /*5630*/  @!UPT UIADD3 URZ, UPT, UPT, URZ, URZ, URZ ;  /* 0x000000fffffff290 */ /* 0x000fe4000fffe0ff */
[----:B------:R2:W-:Y:S01]  /*5640*/  @!UP0 UTMALDG.3D [UR8], [UR4], desc[UR6] ;  /* 0x00000608040085b4 */ /* 0x0005e20008011000 */
[----:B------:R2:W-:Y:S01]  /*5650*/  @!P1 SYNCS.ARRIVE.TRANS64.RED.A0TR RZ, [UR21+0xb8], R7 ;  /* 0x0000b807ffff99a7 */ /* 0x0005e20008300415 */
[----:B------:R-:W-:Y:S01]  /*5660*/  SYNCS.ARRIVE.TRANS64.RED.A1T0 RZ, [UR37], RZ ;  /* 0x000000ffffff79a7 */ /* 0x000fe20008100425 */
[----:B------:R-:W-:Y:S05]  /*5670*/  BRA.U UP1, `(.L_x_101) ;  /* 0xfffffff101687547 */ /* 0x000fea000b83ffff */
[----:B------:R-:W-:-:S04]  /*5680*/  SHF.L.U32 R3, R15, 0x1f, RZ ;  /* 0x0000001f0f037819 */ /* 0x000fc800000006ff */
[----:B------:R-:W3:Y:S02]  /*5690*/  SYNCS.PHASECHK.TRANS64.TRYWAIT P0, [UR21+0xc0], R3 ;  /* 0x0000c003ff0075a7 */ /* 0x000ee40008001115 */
[----:B---3--:R-:W-:Y:S05]  /*56a0*/  @!P0 BRA `(.L_x_102) ;  /* 0x00000070006c8947 */ /* 0x008fea0003800000 */
.L_x_203:
[----:B------:R-:W4:Y:S02]  /*56b0*/  SYNCS.PHASECHK.TRANS64.TRYWAIT P0, [UR21+0xc8], R3 ;  /* 0x0000c803ff0075a7 */ /* 0x000f240008001115 */
[----:B----4-:R-:W-:Y:S05]  /*56c0*/  @!P0 BRA `(.L_x_103) ;  /* 0x00000070007c8947 */ /* 0x010fea0003800000 */
.L_x_205:
[----:B------:R-:W4:Y:S02]  /*56d0*/  SYNCS.PHASECHK.TRANS64.TRYWAIT P0, [UR21+0xd0], R3 ;  /* 0x0000d003ff0075a7 */ /* 0x000f240008001115 */
[----:B----4-:R-:W-:Y:S05]  /*56e0*/  @!P0 BRA `(.L_x_104) ;  /* 0x00000070008c8947 */ /* 0x010fea0003800000 */
.L_x_207:
[----:B---3--:R-:W-:-:S07]  /*56f0*/  MOV R0, UR21 ;  /* 0x0000001500007c02 */ /* 0x008fce0008000f00 */
.L_x_105:
[----:B---3--:R-:W-:-:S04]  /*5700*/  SHF.L.U32 R3, R15, 0x1f, RZ ;  /* 0x0000001f0f037819 */ /* 0x008fc800000006ff */
[----:B------:R3:W4:Y:S03]  /*5710*/  SYNCS.PHASECHK.TRANS64.TRYWAIT P0, [R0+URZ+0xd8], R3 ;  /* 0x0000d803000075a7 */ /* 0x00072600080011ff */
[----:B----4-:R-:W-:Y:S05]  /*5720*/  @!P0 NANOSLEEP.SYNCS 0x989680 ;  /* 0x009896800000895d */ /* 0x010fea0003900000 */
[----:B------:R-:W4:Y:S02]  /*5730*/  @!P0 SYNCS.PHASECHK.TRANS64 P0, [R0+URZ+0xd8], R3 ;  /* 0x0000d803000085a7 */ /* 0x000f2400080010ff */
[----:B-12-4-:R-:W-:Y:S05]  /*5740*/  @P0 EXIT ;  /* 0x000000000000094d */ /* 0x016fea0003800000 */
[----:B------:R-:W-:Y:S05]  /*5750*/  BRA `(.L_x_105) ;  /* 0xfffffffc00e87947 */ /* 0x000fea000383ffff */
.L_x_90:
[----:B------:R-:W-:-:S06]  /*5760*/  UISETP.GE.AND UP0, UPT, UR17, 0x4, UPT ;  /* 0x000000041100788c */ /* 0x000fcc000bf06270 */
[----:B------:R-:W-:-:S13]  /*5770*/  PLOP3.LUT P0, PT, PT, PT, UP0, 0x80, 0x8 ;  /* 0x000000000008781c */ /* 0x000fda0003f0f008 */
[----:B------:R-:W-:Y:S05]  /*5780*/  @!P0 EXIT ;  /* 0x000000000000894d */ /* 0x000fea0003800000 */
[----:B------:R-:W-:Y:S01]  /*5790*/  BAR.SYNC.DEFER_BLOCKING 0x6, 0xa0 ;  /* 0x0182800000007b1d */ /* 0x000fe20000010000 */
[C---:B------:R-:W-:Y:S01]  /*57a0*/  IMAD.SHL.U32 R3, R163.reuse, 0x40, RZ ;  /* 0x00000040a3037824 */ /* 0x040fe200078e00ff */
[C---:B------:R-:W-:Y:S01]  /*57b0*/  LOP3.LUT R145, R163.reuse, 0x1, RZ, 0xc0, !PT ;  /* 0x00000001a3917812 */ /* 0x040fe200078ec0ff */
[C---:B------:R-:W-:Y:S01]  /*57c0*/  IMAD.U32 R69, R163.reuse, 0x10000, RZ ;  /* 0x00010000a3457824 */ /* 0x040fe200078e00ff */
[----:B------:R-:W-:Y:S01]  /*57d0*/  CS2R R158, SRZ ;  /* 0x00000000009e7805 */ /* 0x000fe2000001ff00 */
[----:B------:R-:W-:Y:S01]  /*57e0*/  IMAD.SHL.U32 R144, R163, 0x8, RZ ;  /* 0x00000008a3907824 */ /* 0x000fe200078e00ff */
[----:B------:R-:W-:Y:S01]  /*57f0*/  UMOV UR44, 0x400 ;  /* 0x00000400002c7882 */ /* 0x000fe20000000000 */
[----:B------:R-:W1:Y:S01]  /*5800*/  LDCU.64 UR4, c[0x0][0x890] ;  /* 0x00011200ff0477ac */ /* 0x000e620008000a00 */
[----:B------:R-:W2:Y:S01]  /*5810*/  LDC.64 R142, c[0x0][0x8b0] ;  /* 0x00022c00ff8e7b82 */ /* 0x000ea20000000a00 */
[----:B------:R-:W-:Y:S01]  /*5820*/  ISETP.NE.U32.AND P0, PT, R145, 0x1, PT ;  /* 0x000000019100780c */ /* 0x000fe20003f05070 */
[----:B------:R-:W-:Y:S01]  /*5830*/  IMAD.MOV.U32 R162, RZ, RZ, 0x2 ;  /* 0x00000002ffa27424 */ /* 0x000fe200078e00ff */
[----:B------:R-:W-:Y:S01]  /*5840*/  ULEA UR44, UR47, UR44, 0x18 ;  /* 0x0000002c2f2c7291 */ /* 0x000fe2000f8ec0ff */
[----:B------:R-:W-:Y:S01]  /*5850*/  LOP3.LUT R7, R3, 0x1c0, RZ, 0xc0, !PT ;  /* 0x000001c003077812 */ /* 0x000fe200078ec0ff */
[----:B------:R-:W-:Y:S01]  /*5860*/  IMAD.MOV.U32 R161, RZ, RZ, 0x4 ;  /* 0x00000004ffa17424 */ /* 0x000fe200078e00ff */
[----:B------:R-:W-:Y:S01]  /*5870*/  LOP3.LUT R69, R69, 0x600000, RZ, 0xc0, !PT ;  /* 0x0060000045457812 */ /* 0x000fe200078ec0ff */
[----:B------:R-:W-:Y:S01]  /*5880*/  IMAD.MOV.U32 R160, RZ, RZ, 0x1 ;  /* 0x00000001ffa07424 */ /* 0x000fe200078e00ff */
[----:B------:R-:W3:Y:S01]  /*5890*/  LDC.64 R140, c[0x0][0x8a8] ;  /* 0x00022a00ff8c7b82 */ /* 0x000ee20000000a00 */
[----:B------:R-:W-:Y:S01]  /*58a0*/  R2P PR, R163, 0x6 ;  /* 0x00000006a3007804 */ /* 0x000fe20000000000 */
[----:B------:R-:W-:Y:S01]  /*58b0*/  IMAD.MOV.U32 R68, RZ, RZ, RZ ;  /* 0x000000ffff447224 */ /* 0x000fe200078e00ff */
[----:B------:R-:W-:Y:S01]  /*58c0*/  LOP3.LUT R144, R7, 0x38, R144, 0xf8, !PT ;  /* 0x0000003807907812 */ /* 0x000fe200078ef890 */
[----:B------:R-:W-:Y:S01]  /*58d0*/  IMAD.MOV.U32 R152, RZ, RZ, RZ ;  /* 0x000000ffff987224 */ /* 0x000fe200078e00ff */
[----:B------:R-:W-:Y:S01]  /*58e0*/  P2R R2, PR, RZ, 0x1 ;  /* 0x00000001ff027803 */ /* 0x000fe20000000000 */
[----:B------:R-:W4:Y:S01]  /*58f0*/  LDCU UR60, c[0x0][0x370] ;  /* 0x00006e00ff3c77ac */ /* 0x000f220008000800 */
[----:B------:R-:W-:Y:S01]  /*5900*/  LOP3.LUT R144, R144, 0x1e00, R3, 0xf8, !PT ;  /* 0x00001e0090907812 */ /* 0x000fe200078ef803 */
[----:B------:R-:W4:Y:S01]  /*5910*/  LDS R0, [UR44+0x180] ;  /* 0x0001802cff007984 */ /* 0x000f220008000800 */
[----:B-1----:R-:W-:Y:S01]  /*5920*/  IMAD.U32 R165, RZ, RZ, UR4 ;  /* 0x00000004ffa57e24 */ /* 0x002fe2000f8e00ff */
[----:B------:R-:W-:Y:S01]  /*5930*/  UIADD3 UR4, UPT, UPT, UR44, 0x400, URZ ;  /* 0x000004002c047890 */ /* 0x000fe2000fffe0ff */
[----:B------:R-:W-:Y:S01]  /*5940*/  IMAD.U32 R164, RZ, RZ, UR5 ;  /* 0x00000005ffa47e24 */ /* 0x000fe2000f8e00ff */
[----:B------:R-:W-:Y:S01]  /*5950*/  LOP3.LUT R163, R163, 0x60, RZ, 0xc0, !PT ;  /* 0x00000060a3a37812 */ /* 0x000fe200078ec0ff */
[----:B------:R-:W1:Y:S01]  /*5960*/  LDCU UR43, c[0x0][0xb0c] ;  /* 0x00016180ff2b77ac */ /* 0x000e620008000800 */
[----:B------:R-:W-:-:S02]  /*5970*/  SEL R162, R162, 0xfffffffe, !P1 ;  /* 0xfffffffea2a27807 */ /* 0x000fc40004800000 */
[----:B------:R-:W-:Y:S01]  /*5980*/  SEL R161, R161, 0xfffffffc, !P2 ;  /* 0xfffffffca1a17807 */ /* 0x000fe20005000000 */
[----:B------:R-:W-:Y:S01]  /*5990*/  IMAD.U32 R150, RZ, RZ, UR4 ;  /* 0x00000004ff967e24 */ /* 0x000fe2000f8e00ff */
[----:B------:R-:W1:Y:S01]  /*59a0*/  LDCU UR39, c[0x0][0xb30] ;  /* 0x00016600ff2777ac */ /* 0x000e620008000800 */
[----:B------:R-:W1:Y:S01]  /*59b0*/  LDCU.64 UR54, c[0x0][0x888] ;  /* 0x00011100ff3677ac */ /* 0x000e620008000a00 */
[----:B------:R-:W1:Y:S01]  /*59c0*/  LDCU.64 UR40, c[0x0][0xb28] ;  /* 0x00016500ff2877ac */ /* 0x000e620008000a00 */
[----:B------:R-:W1:Y:S01]  /*59d0*/  LDCU.128 UR56, c[0x0][0xb10] ;  /* 0x00016200ff3877ac */ /* 0x000e620008000c00 */
[----:B------:R-:W1:Y:S01]  /*59e0*/  LDCU UR53, c[0x0][0x374] ;  /* 0x00006e80ff3577ac */ /* 0x000e620008000800 */
[----:B------:R-:W-:Y:S01]  /*59f0*/  UMOV UR52, URZ ;  /* 0x000000ff00347c82 */ /* 0x000fe20008000000 */
[----:B------:R-:W-:Y:S01]  /*5a00*/  UMOV UR46, URZ ;  /* 0x000000ff002e7c82 */ /* 0x000fe20008000000 */
[----:B-1234-:R-:W-:-:S07]  /*5a10*/  IMAD.IADD R69, R0, 0x1, R69 ;  /* 0x0000000100457824 */ /* 0x01efce00078e0245 */
.L_x_149:
[----:B------:R-:W-:Y:S02]  /*5a20*/  LEA R3, R152, UR44, 0x3 ;  /* 0x0000002c98037c11 */ /* 0x000fe4000f8e18ff */
[----:B------:R-:W-:Y:S02]  /*5a30*/  SHF.L.U32 R0, R158, 0x1f, RZ ;  /* 0x0000001f9e007819 */ /* 0x000fe400000006ff */
[----:B-1----:R-:W-:Y:S02]  /*5a40*/  LEA R5, R152, UR44, 0x4 ;  /* 0x0000002c98057c11 */ /* 0x002fe4000f8e20ff */
[----:B------:R-:W1:Y:S02]  /*5a50*/  SYNCS.PHASECHK.TRANS64.TRYWAIT P0, [R3+URZ+0xf0], R0 ;  /* 0x0000f000030075a7 */ /* 0x000e6400080011ff */
[----:B-1----:R-:W-:Y:S05]  /*5a60*/  @!P0 BRA `(.L_x_106) ;  /* 0x0000006c00c48947 */ /* 0x002fea0003800000 */
.L_x_208:
        /* <DEDUP_REMOVED lines=11> */
[----:B------:R-:W-:Y:S01]  /*5b20*/  PLOP3.LUT P0, PT, PT, PT, UP1, 0x80, 0x8 ;  /* 0x000000000008781c */ /* 0x000fe20003f0f018 */
[----:B------:R-:W-:Y:S11]  /*5b30*/  UP2UR UR62, UPR, URZ, 0x2 ;  /* 0x00000002ff3e7883 */ /* 0x000ff60008000000 */
[----:B------:R-:W-:Y:S01]  /*5b40*/  @!UPT UIADD3 URZ, UPT, UPT, URZ, URZ, URZ ;  /* 0x000000fffffff290 */ /* 0x000fe2000fffe0ff */
[----:B-1----:R-:W-:Y:S02]  /*5b50*/  @P0 SHF.R.U32.HI R0, RZ, 0x10, R5 ;  /* 0x00000010ff000819 */ /* 0x002fe40000011605 */
        /* <DEDUP_REMOVED lines=12> */
[----:B------:R-:W2:Y:S01]  /*5c20*/  LDCU UR12, c[0x0][0xb20] ;  /* 0x00016400ff0c77ac */ /* 0x000ea20008000800 */
[----:B------:R-:W-:Y:S02]  /*5c30*/  UIMAD.WIDE.U32 UR4, UR53, UR59, URZ ;  /* 0x0000003b350472a5 */ /* 0x000fe4000f8e00ff */
[----:B------:R-:W-:Y:S02]  /*5c40*/  UIMAD.WIDE.U32 UR6, UR60, UR56, URZ ;  /* 0x000000383c0672a5 */ /* 0x000fe4000f8e00ff */
[----:B------:R-:W-:Y:S02]  /*5c50*/  UISETP.NE.AND UP0, UPT, UR58, 0x1, UPT ;  /* 0x000000013a00788c */ /* 0x000fe4000bf05270 */
[----:B------:R-:W-:Y:S02]  /*5c60*/  UIMAD.WIDE.U32 UR8, UR37, UR59, URZ ;  /* 0x0000003b250872a5 */ /* 0x000fe4000f8e00ff */
[----:B------:R-:W-:Y:S02]  /*5c70*/  UIMAD.WIDE.U32 UR10, UR38, UR56, URZ ;  /* 0x00000038260a72a5 */ /* 0x000fe4000f8e00ff */
[----:B------:R-:W-:Y:S02]  /*5c80*/  UISETP.NE.AND UP1, UPT, UR43, 0x1, UPT ;  /* 0x000000012b00788c */ /* 0x000fe4000bf25270 */
[----:B------:R-:W-:Y:S01]  /*5c90*/  UISETP.NE.AND UP2, UPT, UR42, 0x1, UPT ;  /* 0x000000012a00788c */ /* 0x000fe2000bf45270 */
[----:B------:R-:W-:Y:S02]  /*5ca0*/  UMOV UR4, UR5 ;  /* 0x0000000500047c82 */ /* 0x000fe40008000000 */
[----:B--2---:R-:W-:Y:S03]  /*5cb0*/  USHF.R.U32.HI UR5, URZ, UR12, UR4 ;  /* 0x0000000cff057299 */ /* 0x004fe60008011604 */
[----:B------:R-:W-:Y:S02]  /*5cc0*/  UMOV UR4, UR7 ;  /* 0x0000000700047c82 */ /* 0x000fe40008000000 */
[----:B------:R-:W-:Y:S02]  /*5cd0*/  USHF.R.U32.HI UR7, URZ, UR57, UR4 ;  /* 0x00000039ff077299 */ /* 0x000fe40008011604 */
[----:B------:R-:W-:Y:S02]  /*5ce0*/  USEL UR4, UR53, UR5, !UP0 ;  /* 0x0000000535047287 */ /* 0x000fe4000c000000 */
[----:B------:R-:W-:Y:S01]  /*5cf0*/  USEL UR7, UR60, UR7, !UP1 ;  /* 0x000000073c077287 */ /* 0x000fe2000c800000 */
[----:B------:R-:W-:Y:S01]  /*5d00*/  UMOV UR5, UR9 ;  /* 0x0000000900057c82 */ /* 0x000fe20008000000 */
[----:B------:R-:W-:Y:S02]  /*5d10*/  UIMAD.WIDE.U32 UR8, UR4, UR40, URZ ;  /* 0x00000028040872a5 */ /* 0x000fe4000f8e00ff */
[----:B------:R-:W-:Y:S03]  /*5d20*/  USHF.R.U32.HI UR6, URZ, UR12, UR5 ;  /* 0x0000000cff067299 */ /* 0x000fe60008011605 */
[----:B------:R-:W-:Y:S01]  /*5d30*/  UMOV UR5, UR11 ;  /* 0x0000000b00057c82 */ /* 0x000fe20008000000 */
[----:B------:R-:W-:Y:S02]  /*5d40*/  UIMAD.WIDE.U32 UR10, UR7, UR40, URZ ;  /* 0x00000028070a72a5 */ /* 0x000fe4000f8e00ff */
[----:B------:R-:W-:Y:S02]  /*5d50*/  USHF.R.U32.HI UR12, URZ, UR57, UR5 ;  /* 0x00000039ff0c7299 */ /* 0x000fe40008011605 */
[----:B------:R-:W-:Y:S01]  /*5d60*/  USEL UR6, UR37, UR6, !UP0 ;  /* 0x0000000625067287 */ /* 0x000fe2000c000000 */
[----:B------:R-:W-:Y:S02]  /*5d70*/  UMOV UR5, UR9 ;  /* 0x0000000900057c82 */ /* 0x000fe40008000000 */
[----:B------:R-:W-:Y:S01]  /*5d80*/  UMOV UR10, UR11 ;  /* 0x0000000b000a7c82 */ /* 0x000fe20008000000 */
[----:B------:R-:W-:Y:S02]  /*5d90*/  @UP2 USHF.R.U32.HI UR4, URZ, UR41, UR5 ;  /* 0x00000029ff042299 */ /* 0x000fe40008011605 */
[----:B------:R-:W-:Y:S02]  /*5da0*/  @UP2 USHF.R.U32.HI UR7, URZ, UR41, UR10 ;  /* 0x00000029ff072299 */ /* 0x000fe4000801160a */
[----:B------:R-:W-:Y:S02]  /*5db0*/  UIMAD UR4, UR42, UR4, URZ ;  /* 0x000000042a0472a4 */ /* 0x000fe4000f8e02ff */
        /* <DEDUP_REMOVED lines=8> */
[----:B------:R-:W-:Y:S02]  /*5e40*/  USEL UR11, UR6, UR4, !UP2 ;  /* 0x00000004060b7287 */ /* 0x000fe4000d000000 */
[----:B------:R-:W-:Y:S02]  /*5e50*/  UIADD3 UR8, UPT, UPT, -UR5, URZ, URZ ;  /* 0x000000ff05087290 */ /* 0x000fe4000fffe1ff */
[----:B------:R-:W-:Y:S01]  /*5e60*/  UIADD3 UR10, UPT, UPT, -UR11, URZ, URZ ;  /* 0x000000ff0b0a7290 */ /* 0x000fe2000fffe1ff */
[----:B------:R-:W-:Y:S01]  /*5e70*/  @!UP0 UMOV UR4, UR9 ;  /* 0x0000000900048c82 */ /* 0x000fe20008000000 */
[----:B------:R-:W-:Y:S02]  /*5e80*/  UIADD3 UR9, UPT, UPT, -UR6, URZ, URZ ;  /* 0x000000ff06097290 */ /* 0x000fe4000fffe1ff */
[----:B------:R-:W-:Y:S02]  /*5e90*/  @!UP0 USHF.R.U32.HI UR4, URZ, UR41, UR4 ;  /* 0x00000029ff048299 */ /* 0x000fe40008011604 */
[----:B------:R-:W-:Y:S02]  /*5ea0*/  UIMAD UR10, UR42, UR10, UR6 ;  /* 0x0000000a2a0a72a4 */ /* 0x000fe4000f8e0206 */
[----:B------:R-:W-:Y:S04]  /*5eb0*/  @!UP0 USEL UR4, UR5, UR4, !UP2 ;  /* 0x0000000405048287 */ /* 0x000fe8000d000000 */
[----:B------:R-:W-:Y:S02]  /*5ec0*/  @!UP0 UIMAD UR10, UR7, UR10, UR4 ;  /* 0x0000000a070a82a4 */ /* 0x000fe4000f8e0204 */
[----:B------:R-:W-:Y:S02]  /*5ed0*/  @!UP0 UIADD3 UR11, UPT, UPT, UR11, -UR4, URZ ;  /* 0x800000040b0b8290 */ /* 0x000fe4000fffe0ff */
[----:B------:R-:W-:Y:S02]  /*5ee0*/  UIMAD UR7, UR43, UR8, UR38 ;  /* 0x000000082b0772a4 */ /* 0x000fe4000f8e0226 */
[----:B------:R-:W-:Y:S02]  /*5ef0*/  @!UP0 UIMAD UR6, UR11, UR42, UR5 ;  /* 0x0000002a0b0682a4 */ /* 0x000fe4000f8e0205 */
[----:B------:R-:W-:Y:S01]  /*5f00*/  UIMAD UR4, UR58, UR9, UR37 ;  /* 0x000000093a0472a4 */ /* 0x000fe2000f8e0225 */
[----:B------:R-:W-:Y:S02]  /*5f10*/  @!UP0 UMOV UR5, UR10 ;  /* 0x0000000a00058c82 */ /* 0x000fe40008000000 */
[----:B------:R-:W-:Y:S02]  /*5f20*/  UIMAD UR38, UR5, UR43, UR7 ;  /* 0x0000002b052672a4 */ /* 0x000fe4000f8e0207 */
[----:B------:R-:W-:Y:S11]  /*5f30*/  UIMAD UR37, UR6, UR58, UR4 ;  /* 0x0000003a062572a4 */ /* 0x000ff6000f8e0204 */
[----:B------:R-:W-:Y:S01]  /*5f40*/  @!UPT UIADD3 URZ, UPT, UPT, URZ, URZ, URZ ;  /* 0x000000fffffff290 */ /* 0x000fe2000fffe0ff */
.L_x_107:
[----:B------:R-:W-:Y:S01]  /*5f50*/  UISETP.NE.AND UP0, UPT, UR39, 0x1, UPT ;  /* 0x000000012700788c */ /* 0x000fe2000bf05270 */
[----:B------:R-:W-:Y:S01]  /*5f60*/  LOP3.LUT P0, RZ, R150, 0x3f0, RZ, 0xc0, !PT ;  /* 0x000003f096ff7812 */ /* 0x000fe2000780c0ff */
[----:B------:R-:W-:Y:S01]  /*5f70*/  USHF.L.U32 UR50, UR16, 0x7, URZ ;  /* 0x0000000710327899 */ /* 0x000fe200080006ff */
[----:B------:R-:W-:Y:S01]  /*5f80*/  BSSY.RECONVERGENT B6, `(.L_x_108) ;  /* 0x0000034000067945 */ /* 0x000fe20003800200 */
[----:B------:R-:W-:Y:S01]  /*5f90*/  USHF.L.U32 UR49, UR20, 0x8, URZ ;  /* 0x0000000814317899 */ /* 0x000fe200080006ff */
[----:B------:R-:W-:Y:S06]  /*5fa0*/  IADD3 R152, PT, PT, R152, 0x1, RZ ;  /* 0x0000000198987810 */ /* 0x000fec0007ffe0ff */
[----:B------:R-:W2:Y:S01]  /*5fb0*/  @!UP0 LDCU.128 UR12, c[0x0][0xb10] ;  /* 0x00016200ff0c87ac */ /* 0x000ea20008000c00 */
[----:B------:R-:W3:Y:S01]  /*5fc0*/  @!UP0 LDCU UR5, c[0x0][0xb0c] ;  /* 0x00016180ff0587ac */ /* 0x000ee20008000800 */
[----:B------:R-:W4:Y:S01]  /*5fd0*/  @!UP0 LDCU UR10, c[0x0][0xb20] ;  /* 0x00016400ff0a87ac */ /* 0x000f220008000800 */
[----:B--2---:R-:W-:Y:S02]  /*5fe0*/  UIMAD.WIDE.U32 UR8, UR38, UR12, URZ ;  /* 0x0000000c260872a5 */ /* 0x004fe4000f8e00ff */
[----:B------:R-:W-:Y:S02]  /*5ff0*/  UIMAD.WIDE.U32 UR6, UR37, UR15, URZ ;  /* 0x0000000f250672a5 */ /* 0x000fe4000f8e00ff */
[----:B------:R-:W-:Y:S03]  /*6000*/  @!UP0 UISETP.NE.AND UP1, UPT, UR14, 0x1, UPT ;  /* 0x000000010e00888c */ /* 0x000fe6000bf25270 */
[----:B------:R-:W-:Y:S01]  /*6010*/  @!UP0 UMOV UR4, UR9 ;  /* 0x0000000900048c82 */ /* 0x000fe20008000000 */
[----:B---3--:R-:W-:Y:S02]  /*6020*/  @!UP0 UISETP.NE.AND UP2, UPT, UR5, 0x1, UPT ;  /* 0x000000010500888c */ /* 0x008fe4000bf45270 */
[----:B------:R-:W-:Y:S01]  /*6030*/  @!UP0 USHF.R.U32.HI UR4, URZ, UR13, UR4 ;  /* 0x0000000dff048299 */ /* 0x000fe20008011604 */
[----:B------:R-:W-:Y:S02]  /*6040*/  @!UP0 UMOV UR6, UR7 ;  /* 0x0000000700068c82 */ /* 0x000fe40008000000 */
[----:B----4-:R-:W-:Y:S02]  /*6050*/  @!UP0 USHF.R.U32.HI UR6, URZ, UR10, UR6 ;  /* 0x0000000aff068299 */ /* 0x010fe40008011606 */
[----:B------:R-:W-:Y:S02]  /*6060*/  @!UP0 USEL UR7, UR38, UR4, !UP2 ;  /* 0x0000000426078287 */ /* 0x000fe4000d000000 */
[----:B------:R-:W-:Y:S04]  /*6070*/  @!UP0 USEL UR6, UR37, UR6, !UP1 ;  /* 0x0000000625068287 */ /* 0x000fe8000c800000 */
[----:B------:R-:W-:Y:S02]  /*6080*/  @!UP0 UIADD3 UR4, UPT, UPT, -UR7, UR6, URZ ;  /* 0x0000000607048290 */ /* 0x000fe4000fffe1ff */
[----:B------:R-:W-:Y:S02]  /*6090*/  @!UP0 UIADD3 UR6, UPT, UPT, UR7, -UR6, URZ ;  /* 0x8000000607068290 */ /* 0x000fe4000fffe0ff */
[----:B------:R-:W-:Y:S02]  /*60a0*/  @!UP0 UIMAD UR38, UR4, UR5, UR38 ;  /* 0x00000005042682a4 */ /* 0x000fe4000f8e0226 */
[----:B------:R-:W-:Y:S01]  /*60b0*/  @!UP0 UIMAD UR37, UR6, UR14, UR37 ;  /* 0x0000000e062582a4 */ /* 0x000fe2000f8e0225 */
[----:B------:R-:W-:Y:S11]  /*60c0*/  @!P0 BRA `(.L_x_109) ;  /* 0x00000000007c8947 */ /* 0x000ff60003800000 */
[----:B------:R-:W2:Y:S01]  /*60d0*/  LDCU.64 UR8, c[0x4][0x80] ;  /* 0x01001000ff0877ac */ /* 0x000ea20008000a00 */
[----:B------:R-:W-:Y:S01]  /*60e0*/  MOV R2, 0x0 ;  /* 0x0000000000027802 */ /* 0x000fe20000000f00 */
[----:B------:R-:W-:Y:S02]  /*60f0*/  HFMA2 R12, -RZ, RZ, 0, 5.9604644775390625e-08 ;  /* 0x00000001ff0c7431 */ /* 0x000fe400000001ff */
[----:B------:R-:W-:Y:S01]  /*6100*/  IMAD.MOV.U32 R8, RZ, RZ, 0x70 ;  /* 0x00000070ff087424 */ /* 0x000fe200078e00ff */
[----:B------:R3:W4:Y:S01]  /*6110*/  LDC.64 R14, c[0x4][R2] ;  /* 0x01000000020e7b82 */ /* 0x0007220000000a00 */
[----:B------:R-:W1:Y:S01]  /*6120*/  LDCU.64 UR6, c[0x4][0x88] ;  /* 0x01001100ff0677ac */ /* 0x000e620008000a00 */
[----:B------:R-:W-:Y:S01]  /*6130*/  IMAD.MOV.U32 R13, RZ, RZ, RZ ;  /* 0x000000ffff0d7224 */ /* 0x000fe200078e00ff */
[----:B------:R-:W1:Y:S01]  /*6140*/  LDCU.64 UR4, c[0x4][0x8] ;  /* 0x01000100ff0477ac */ /* 0x000e620008000a00 */
[----:B--2---:R-:W-:Y:S01]  /*6150*/  MOV R5, UR9 ;  /* 0x0000000900057c02 */ /* 0x004fe20008000f00 */
[----:B------:R-:W-:Y:S01]  /*6160*/  IMAD.U32 R4, RZ, RZ, UR8 ;  /* 0x00000008ff047e24 */ /* 0x000fe2000f8e00ff */
[----:B-1----:R-:W-:Y:S01]  /*6170*/  MOV R7, UR7 ;  /* 0x0000000700077c02 */ /* 0x002fe20008000f00 */
[----:B------:R-:W-:Y:S01]  /*6180*/  IMAD.U32 R6, RZ, RZ, UR6 ;  /* 0x00000006ff067e24 */ /* 0x000fe2000f8e00ff */
[----:B------:R-:W-:Y:S01]  /*6190*/  MOV R11, UR5 ;  /* 0x00000005000b7c02 */ /* 0x000fe20008000f00 */
[----:B------:R-:W-:Y:S02]  /*61a0*/  IMAD.U32 R10, RZ, RZ, UR4 ;  /* 0x00000004ff0a7e24 */ /* 0x000fe4000f8e00ff */
[----:B------:R-:W-:Y:S07]  /*61b0*/  LEPC R20, `(.L_x_110) ;  /* 0x000000001014794e */ /* 0x000fee0000000000 */
[----:B---345:R-:W-:Y:S05]  /*61c0*/  CALL.ABS.NOINC R14 ;  /* 0x000000000e007343 */ /* 0x038fea0003c00000 */
.L_x_110:
[----:B------:R-:W1:Y:S01]  /*61d0*/  LDCU.64 UR8, c[0x4][0x80] ;  /* 0x01001000ff0877ac */ /* 0x000e620008000a00 */
[----:B------:R-:W2:Y:S01]  /*61e0*/  LDC.64 R2, c[0x4][R2] ;  /* 0x0100000002027b82 */ /* 0x000ea20000000a00 */
[----:B------:R-:W-:Y:S02]  /*61f0*/  HFMA2 R12, -RZ, RZ, 0, 5.9604644775390625e-08 ;  /* 0x00000001ff0c7431 */ /* 0x000fe400000001ff */
[----:B------:R-:W-:Y:S02]  /*6200*/  IMAD.MOV.U32 R8, RZ, RZ, 0x70 ;  /* 0x00000070ff087424 */ /* 0x000fe400078e00ff */
[----:B------:R-:W-:Y:S01]  /*6210*/  IMAD.MOV.U32 R13, RZ, RZ, RZ ;  /* 0x000000ffff0d7224 */ /* 0x000fe200078e00ff */
[----:B------:R-:W3:Y:S01]  /*6220*/  LDCU.64 UR6, c[0x4][0x88] ;  /* 0x01001100ff0677ac */ /* 0x000ee20008000a00 */
[----:B------:R-:W4:Y:S01]  /*6230*/  LDCU.64 UR4, c[0x4][0x8] ;  /* 0x01000100ff0477ac */ /* 0x000f220008000a00 */
[----:B-1----:R-:W-:Y:S02]  /*6240*/  MOV R4, UR8 ;  /* 0x0000000800047c02 */ /* 0x002fe40008000f00 */
[----:B------:R-:W-:Y:S02]  /*6250*/  MOV R5, UR9 ;  /* 0x0000000900057c02 */ /* 0x000fe40008000f00 */
[----:B---3--:R-:W-:Y:S01]  /*6260*/  MOV R7, UR7 ;  /* 0x0000000700077c02 */ /* 0x008fe20008000f00 */
[----:B------:R-:W-:Y:S01]  /*6270*/  IMAD.U32 R6, RZ, RZ, UR6 ;  /* 0x00000006ff067e24 */ /* 0x000fe2000f8e00ff */
[----:B----4-:R-:W-:Y:S01]  /*6280*/  MOV R11, UR5 ;  /* 0x00000005000b7c02 */ /* 0x010fe20008000f00 */
[----:B------:R-:W-:Y:S02]  /*6290*/  IMAD.U32 R10, RZ, RZ, UR4 ;  /* 0x00000004ff0a7e24 */ /* 0x000fe4000f8e00ff */
[----:B------:R-:W-:Y:S07]  /*62a0*/  LEPC R20, `(.L_x_109) ;  /* 0x000000001014794e */ /* 0x000fee0000000000 */
[----:B--2---:R-:W-:Y:S05]  /*62b0*/  CALL.ABS.NOINC R2 ;  /* 0x0000000002007343 */ /* 0x004fea0003c00000 */
.L_x_109:
[----:B------:R-:W-:Y:S05]  /*62c0*/  BSYNC.RECONVERGENT B6 ;  /* 0x0000000000067941 */ /* 0x000fea0003800200 */
.L_x_108:
[----:B------:R-:W-:Y:S02]  /*62d0*/  R2UR UR6, R149 ;  /* 0x00000000950672ca */ /* 0x000fe400000e0000 */
[----:B------:R-:W-:Y:S02]  /*62e0*/  R2UR UR5, R165 ;  /* 0x00000000a50572ca */ /* 0x000fe400000e0000 */
[----:B------:R-:W-:Y:S02]  /*62f0*/  R2UR UR4, R164 ;  /* 0x00000000a40472ca */ /* 0x000fe400000e0000 */
[----:B------:R-:W-:Y:S02]  /*6300*/  ISETP.NE.U32.AND P4, PT, R142, RZ, PT ;  /* 0x000000ff8e00720c */ /* 0x000fe40003f85070 */
[----:B------:R-:W-:Y:S02]  /*6310*/  ISETP.NE.U32.AND P2, PT, RZ, UR54, PT ;  /* 0x00000036ff007c0c */ /* 0x000fe4000bf45070 */
[----:B------:R-:W-:Y:S02]  /*6320*/  ISETP.NE.AND.EX P4, PT, R143, RZ, PT, P4 ;  /* 0x000000ff8f00720c */ /* 0x000fe40003f85340 */
[----:B------:R-:W-:Y:S01]  /*6330*/  ISETP.NE.AND.EX P2, PT, RZ, UR55, PT, P2 ;  /* 0x00000037ff007c0c */ /* 0x000fe2000bf45320 */
[----:B------:R-:W-:Y:S02]  /*6340*/  UISETP.NE.AND UP2, UPT, UR6, URZ, UPT ;  /* 0x000000ff0600728c */ /* 0x000fe4000bf45270 */
[----:B------:R-:W-:Y:S04]  /*6350*/  UISETP.NE.U32.AND UP0, UPT, UR5, URZ, UPT ;  /* 0x000000ff0500728c */ /* 0x000fe8000bf05070 */
[----:B------:R-:W-:Y:S01]  /*6360*/  UISETP.NE.AND.EX UP1, UPT, UR4, URZ, UPT, UP0 ;  /* 0x000000ff0400728c */ /* 0x000fe2000bf25300 */
[----:B------:R-:W-:Y:S01]  /*6370*/  PLOP3.LUT P1, PT, PT, PT, UP2, 0x80, 0x8 ;  /* 0x000000000008781c */ /* 0x000fe20003f2f028 */
[----:B------:R-:W-:Y:S03]  /*6380*/  UPLOP3.LUT UP0, UPT, UPT, UPT, UPT, 0x40, 0x4 ;  /* 0x000000000004789c */ /* 0x000fe60003f0e870 */
[----:B------:R-:W-:Y:S06]  /*6390*/  @UP2 UPLOP3.LUT UP0, UPT, UPT, UPT, UP1, 0x80, 0x8 ;  /* 0x000000000008289c */ /* 0x000fec0003f0f010 */
[----:B------:R-:W-:Y:S01]  /*63a0*/  PLOP3.LUT P0, PT, PT, PT, UP0, 0x80, 0x8 ;  /* 0x000000000008781c */ /* 0x000fe20003f0f008 */
[----:B------:R-:W-:Y:S01]  /*63b0*/  @!UPT UIADD3 URZ, UPT, UPT, URZ, URZ, URZ ;  /* 0x000000fffffff290 */ /* 0x000fe2000fffe0ff */
[----:B------:R-:W-:Y:S11]  /*63c0*/  BRA.U !UP1, `(.L_x_111) ;  /* 0x0000000109407547 */ /* 0x000ff6000b800000 */
[----:B------:R-:W-:Y:S01]  /*63d0*/  UISETP.NE.U32.AND UP0, UPT, UR54, URZ, UPT ;  /* 0x000000ff3600728c */ /* 0x000fe2000bf05070 */
[----:B------:R-:W-:Y:S01]  /*63e0*/  R2UR UR6, R165 ;  /* 0x00000000a50672ca */ /* 0x000fe200000e0000 */
[----:B------:R-:W2:Y:S01]  /*63f0*/  LDCU.64 UR8, c[0x0][0x358] ;  /* 0x00006b00ff0877ac */ /* 0x000ea20008000a00 */
[----:B------:R-:W-:Y:S02]  /*6400*/  HFMA2 R146, -RZ, RZ, 0, 5.9604644775390625e-08 ;  /* 0x00000001ff927431 */ /* 0x000fe400000001ff */
[----:B-1----:R-:W-:Y:S01]  /*6410*/  IMAD.MOV.U32 R0, RZ, RZ, 0x1 ;  /* 0x00000001ff007424 */ /* 0x002fe200078e00ff */
[----:B------:R-:W-:Y:S06]  /*6420*/  UISETP.NE.AND.EX UP0, UPT, UR55, URZ, UPT, UP0 ;  /* 0x000000ff3700728c */ /* 0x000fec000bf05300 */
[----:B------:R-:W-:Y:S05]  /*6430*/  PLOP3.LUT P3, PT, PT, PT, UP0, 0x80, 0x8 ;  /* 0x000000000008781c */ /* 0x000fea0003f6f008 */
[----:B------:R-:W1:Y:S01]  /*6440*/  @UP0 LDCU.64 UR4, c[0x0][0x888] ;  /* 0x00011100ff0407ac */ /* 0x000e620008000a00 */
[----:B------:R-:W-:Y:S07]  /*6450*/  @UP0 UIMAD UR6, UR36, UR6, URZ ;  /* 0x00000006240602a4 */ /* 0x000fee000f8e02ff */
[----:B------:R-:W-:Y:S01]  /*6460*/  @!P3 PRMT R146, R0, 0x7610, R146 ;  /* 0x000076100092b816 */ /* 0x000fe20000000092 */
[----:B-1----:R-:W-:Y:S06]  /*6470*/  @UP0 UIMAD.WIDE UR4, UR6, 0x4, UR4 ;  /* 0x00000004060408a5 */ /* 0x002fec000f8e0204 */
[----:B------:R-:W-:Y:S02]  /*6480*/  IMAD.U32 R2, RZ, RZ, UR4 ;  /* 0x00000004ff027e24 */ /* 0x000fe4000f8e00ff */
[----:B------:R-:W-:Y:S03]  /*6490*/  IMAD.U32 R3, RZ, RZ, UR5 ;  /* 0x00000005ff037e24 */ /* 0x000fe6000f8e00ff */
[----:B------:R-:W1:Y:S02]  /*64a0*/  @!UP0 LDCU UR4, c[0x0][0x880] ;  /* 0x00011000ff0487ac */ /* 0x000e640008000800 */
[----:B--2--5:R2:W5:Y:S02]  /*64b0*/  @P3 LDG.E R73, desc[UR8][R2.64] ;  /* 0x0000000802493981 */ /* 0x024564000c1e1900 */
[----:B-12---:R-:W-:Y:S02]  /*64c0*/  @!P3 MOV R73, UR4 ;  /* 0x000000040049bc02 */ /* 0x006fe40008000f00 */
.L_x_111:
[----:B------:R-:W-:Y:S05]  /*64d0*/  @!P4 BRA `(.L_x_112) ;  /* 0x000000000024c947 */ /* 0x000fea0003800000 */
[----:B------:R-:W-:Y:S01]  /*64e0*/  ISETP.NE.U32.AND P3, PT, R140, RZ, PT ;  /* 0x000000ff8c00720c */ /* 0x000fe20003f65070 */
[----:B------:R-:W2:Y:S03]  /*64f0*/  LDCU.64 UR4, c[0x0][0x358] ;  /* 0x00006b00ff0477ac */ /* 0x000ea60008000a00 */
[----:B------:R-:W-:Y:S11]  /*6500*/  ISETP.NE.AND.EX P3, PT, R141, RZ, PT, P3 ;  /* 0x000000ff8d00720c */ /* 0x000ff60003f65330 */
[----:B------:R-:W-:Y:S02]  /*6510*/  @!UPT UIADD3 URZ, UPT, UPT, URZ, URZ, URZ ;  /* 0x000000fffffff290 */ /* 0x000fe4000fffe0ff */
[----:B------:R-:W3:Y:S01]  /*6520*/  @P3 LDC.64 R2, c[0x0][0x8a8] ;  /* 0x00022a00ff023b82 */ /* 0x000ee20000000a00 */
[----:B-1----:R-:W-:Y:S04]  /*6530*/  @P3 IMAD R0, R142, UR36, RZ ;  /* 0x000000248e003c24 */ /* 0x002fe8000f8e02ff */
[----:B---3--:R-:W-:Y:S05]  /*6540*/  @P3 IMAD.WIDE R2, R0, 0x4, R2 ;  /* 0x0000000400023825 */ /* 0x008fea00078e0202 */
[----:B--2--5:R2:W5:Y:S02]  /*6550*/  @P3 LDG.E R70, desc[UR4][R2.64] ;  /* 0x0000000402463981 */ /* 0x024564000c1e1900 */
[----:B--2---:R-:W3:Y:S02]  /*6560*/  @!P3 LDC R70, c[0x0][0x8a0] ;  /* 0x00022800ff46bb82 */ /* 0x004ee40000000800 */
.L_x_112:
[----:B-----5:R-:W-:Y:S01]  /*6570*/  FSETP.NEU.AND P3, PT, R73, RZ, PT ;  /* 0x000000ff4900720b */ /* 0x020fe20003f6d000 */
[----:B------:R-:W-:Y:S01]  /*6580*/  IMAD.SHL.U32 R169, R144, 0x2, RZ ;  /* 0x0000000290a97824 */ /* 0x000fe200078e00ff */
[----:B------:R-:W-:Y:S01]  /*6590*/  SEL R5, RZ, 0xffffffff, P2 ;  /* 0xffffffffff057807 */ /* 0x000fe20001000000 */
[----:B------:R-:W-:Y:S01]  /*65a0*/  IMAD.SHL.U32 R79, R161, 0x10, RZ ;  /* 0x00000010a14f7824 */ /* 0x000fe200078e00ff */
[----:B------:R-:W-:Y:S01]  /*65b0*/  @P1 LOP3.LUT P2, RZ, R146, 0xff, RZ, 0xc0, !PT ;  /* 0x000000ff92ff1812 */ /* 0x000fe2000784c0ff */
[----:B------:R-:W-:Y:S01]  /*65c0*/  VIADD R168, R169, UR44 ;  /* 0x0000002ca9a87c36 */ /* 0x000fe20008000000 */
[----:B-1----:R-:W-:Y:S01]  /*65d0*/  @P1 SEL R0, RZ, 0xffffffff, P3 ;  /* 0xffffffffff001807 */ /* 0x002fe20001800000 */
[----:B------:R-:W-:Y:S01]  /*65e0*/  IMAD.MOV.U32 R87, RZ, RZ, -0x10 ;  /* 0xfffffff0ff577424 */ /* 0x000fe200078e00ff */
[----:B------:R-:W-:Y:S01]  /*65f0*/  LOP3.LUT R160, R160, 0x1, RZ, 0x3c, !PT ;  /* 0x00000001a0a07812 */ /* 0x000fe200078e3cff */
[----:B------:R-:W-:Y:S01]  /*6600*/  IMAD.SHL.U32 R85, R162, 0x10, RZ ;  /* 0x00000010a2557824 */ /* 0x000fe200078e00ff */
[----:B------:R-:W-:Y:S01]  /*6610*/  @P0 SEL R0, R5, R0, !P2 ;  /* 0x0000000005000207 */ /* 0x000fe20005000000 */
[----:B------:R-:W-:Y:S01]  /*6620*/  IMAD.IADD R156, R168, 0x1, R79 ;  /* 0x00000001a89c7824 */ /* 0x000fe200078e024f */
[----:B------:R-:W-:Y:S01]  /*6630*/  LEA R170, R68, UR44, 0x3 ;  /* 0x0000002c44aa7c11 */ /* 0x000fe2000f8e18ff */
[----:B------:R-:W-:Y:S01]  /*6640*/  IMAD.IADD R167, R168, 0x1, R85 ;  /* 0x00000001a8a77824 */ /* 0x000fe200078e0255 */
[----:B------:R-:W-:Y:S01]  /*6650*/  @P1 LOP3.LUT R0, R0, 0x1, RZ, 0xc0, !PT ;  /* 0x0000000100001812 */ /* 0x000fe200078ec0ff */
[--C-:B------:R-:W-:Y:S01]  /*6660*/  IMAD.IADD R154, R85, 0x1, R156.reuse ;  /* 0x00000001559a7824 */ /* 0x100fe200078e029c */
[----:B------:R-:W-:Y:S01]  /*6670*/  SHF.L.U32 R3, R159, 0x1f, RZ ;  /* 0x0000001f9f037819 */ /* 0x000fe200000006ff */
[----:B------:R-:W-:Y:S01]  /*6680*/  BSSY B1, `(.L_x_113) ;  /* 0x000004a000017945 */ /* 0x000fe20003800000 */
[----:B------:R-:W-:Y:S01]  /*6690*/  ISETP.NE.U32.OR P5, PT, R0, 0x1, !P1 ;  /* 0x000000010000780c */ /* 0x000fe20004fa5470 */
[----:B------:R-:W-:Y:S01]  /*66a0*/  IMAD.MOV.U32 R84, RZ, RZ, 0x1 ;  /* 0x00000001ff547424 */ /* 0x000fe200078e00ff */
[----:B------:R-:W-:Y:S01]  /*66b0*/  PLOP3.LUT P2, PT, PT, PT, UP1, 0x80, 0x8 ;  /* 0x000000000008781c */ /* 0x000fe20003f4f018 */
[----:B------:R-:W-:Y:S01]  /*66c0*/  IMAD R71, R68, 0x100, R69 ;  /* 0x0000010044477824 */ /* 0x000fe200078e0245 */
[----:B------:R-:W-:Y:S01]  /*66d0*/  LOP3.LUT P4, R151, R146, 0xff, RZ, 0xc0, !PT ;  /* 0x000000ff92977812 */ /* 0x000fe2000788c0ff */
[----:B------:R-:W-:Y:S01]  /*66e0*/  IMAD.MOV.U32 R78, RZ, RZ, RZ ;  /* 0x000000ffff4e7224 */ /* 0x000fe200078e00ff */
[----:B------:R-:W-:Y:S02]  /*66f0*/  SEL R0, RZ, 0xffffffff, P3 ;  /* 0xffffffffff007807 */ /* 0x000fe40001800000 */
[----:B------:R-:W-:Y:S02]  /*6700*/  CS2R R138, SRZ ;  /* 0x00000000008a7805 */ /* 0x000fe4000001ff00 */
[----:B------:R-:W-:Y:S02]  /*6710*/  P2R R166, PR, RZ, 0x20 ;  /* 0x00000020ffa67803 */ /* 0x000fe40000000000 */
[----:B------:R-:W-:Y:S02]  /*6720*/  CS2R R136, SRZ ;  /* 0x0000000000887805 */ /* 0x000fe4000001ff00 */
[----:B------:R-:W-:Y:S02]  /*6730*/  CS2R R130, SRZ ;  /* 0x0000000000827805 */ /* 0x000fe4000001ff00 */
[----:B------:R-:W-:Y:S02]  /*6740*/  CS2R R128, SRZ ;  /* 0x0000000000807805 */ /* 0x000fe4000001ff00 */
[----:B------:R-:W-:Y:S02]  /*6750*/  CS2R R122, SRZ ;  /* 0x00000000007a7805 */ /* 0x000fe4000001ff00 */
[----:B------:R-:W-:Y:S02]  /*6760*/  @P5 SHF.L.U32 R2, R160, 0x1f, RZ ;  /* 0x0000001fa0025819 */ /* 0x000fe400000006ff */
[----:B------:R-:W-:Y:S02]  /*6770*/  CS2R R120, SRZ ;  /* 0x0000000000787805 */ /* 0x000fe4000001ff00 */
[----:B------:R-:W-:Y:S02]  /*6780*/  @P2 SEL R0, R5, R0, !P4 ;  /* 0x0000000005002207 */ /* 0x000fe40006000000 */
[----:B------:R-:W-:Y:S01]  /*6790*/  CS2R R114, SRZ ;  /* 0x0000000000727805 */ /* 0x000fe2000001ff00 */
[----:B------:R-:W1:Y:S01]  /*67a0*/  @P5 SYNCS.PHASECHK.TRANS64.TRYWAIT P1, [UR44+0xa0], R2 ;  /* 0x0000a002ff0055a7 */ /* 0x000e62000802112c */
[----:B------:R-:W-:Y:S02]  /*67b0*/  CS2R R112, SRZ ;  /* 0x0000000000707805 */ /* 0x000fe4000001ff00 */
[----:B------:R-:W-:Y:S02]  /*67c0*/  LOP3.LUT R0, R0, 0x1, RZ, 0xc0, !PT ;  /* 0x0000000100007812 */ /* 0x000fe400078ec0ff */
[----:B------:R-:W-:Y:S02]  /*67d0*/  CS2R R106, SRZ ;  /* 0x00000000006a7805 */ /* 0x000fe4000001ff00 */
[----:B------:R-:W-:Y:S02]  /*67e0*/  CS2R R104, SRZ ;  /* 0x0000000000687805 */ /* 0x000fe4000001ff00 */
[----:B------:R-:W-:Y:S02]  /*67f0*/  CS2R R98, SRZ ;  /* 0x0000000000627805 */ /* 0x000fe4000001ff00 */
[----:B------:R-:W-:Y:S02]  /*6800*/  ISETP.NE.U32.AND P2, PT, R0, 0x1, PT ;  /* 0x000000010000780c */ /* 0x000fe40003f45070 */
[----:B------:R-:W-:Y:S02]  /*6810*/  CS2R R96, SRZ ;  /* 0x0000000000607805 */ /* 0x000fe4000001ff00 */
[----:B------:R-:W-:Y:S02]  /*6820*/  CS2R R90, SRZ ;  /* 0x00000000005a7805 */ /* 0x000fe4000001ff00 */
[----:B------:R-:W-:Y:S02]  /*6830*/  CS2R R88, SRZ ;  /* 0x0000000000587805 */ /* 0x000fe4000001ff00 */
[----:B------:R-:W-:Y:S02]  /*6840*/  P2R R86, PR, RZ, 0x4 ;  /* 0x00000004ff567803 */ /* 0x000fe40000000000 */
[----:B------:R-:W-:Y:S02]  /*6850*/  CS2R R82, SRZ ;  /* 0x0000000000527805 */ /* 0x000fe4000001ff00 */
[----:B------:R-:W-:Y:S02]  /*6860*/  ISETP.NE.U32.AND P2, PT, R145, 0x1, PT ;  /* 0x000000019100780c */ /* 0x000fe40003f45070 */
[----:B------:R-:W-:Y:S01]  /*6870*/  CS2R R80, SRZ ;  /* 0x0000000000507805 */ /* 0x000fe2000001ff00 */
[----:B------:R2:W4:Y:S01]  /*6880*/  SYNCS.PHASECHK.TRANS64.TRYWAIT P0, [R170+URZ+0x110], R3 ;  /* 0x00011003aa0075a7 */ /* 0x00052200080011ff */
[----:B------:R-:W-:Y:S05]  /*6890*/  SEL R87, R87, 0x10, !P2 ;  /* 0x0000001057577807 */ /* 0x000fea0005000000 */
[----:B------:R-:W-:Y:S02]  /*68a0*/  IMAD.IADD R168, R168, 0x1, R87 ;  /* 0x00000001a8a87824 */ /* 0x000fe400078e0257 */
[C---:B------:R-:W-:Y:S02]  /*68b0*/  IMAD.IADD R157, R87.reuse, 0x1, R167 ;  /* 0x00000001579d7824 */ /* 0x040fe400078e02a7 */
[C---:B------:R-:W-:Y:S02]  /*68c0*/  IMAD.IADD R155, R87.reuse, 0x1, R156 ;  /* 0x00000001579b7824 */ /* 0x040fe400078e029c */
[----:B------:R-:W-:Y:S01]  /*68d0*/  IMAD.IADD R153, R87, 0x1, R154 ;  /* 0x0000000157997824 */ /* 0x000fe200078e029a */
[----:B-1----:R-:W-:Y:S01]  /*68e0*/  @P5 SEL R84, RZ, 0x1, !P1 ;  /* 0x00000001ff545807 */ /* 0x002fe20004800000 */
[----:B--2---:R-:W-:Y:S06]  /*68f0*/  @!P5 BRA `(.L_x_114) ;  /* 0x000000000088d947 */ /* 0x004fec0003800000 */
[----:B------:R-:W-:Y:S01]  /*6900*/  IMAD.MOV.U32 R139, RZ, RZ, RZ ;  /* 0x000000ffff8b7224 */ /* 0x000fe200078e00ff */
[----:B------:R-:W-:Y:S01]  /*6910*/  ISETP.NE.AND P1, PT, R84, RZ, PT ;  /* 0x000000ff5400720c */ /* 0x000fe20003f25270 */
[----:B------:R-:W-:Y:S01]  /*6920*/  BSSY B0, `(.L_x_115) ;  /* 0x0000014000007945 */ /* 0x000fe20003800000 */
[----:B------:R-:W-:Y:S02]  /*6930*/  CS2R R82, SRZ ;  /* 0x0000000000527805 */ /* 0x000fe4000001ff00 */
        /* <DEDUP_REMOVED lines=13> */
[----:B------:R-:W-:Y:S01]  /*6a10*/  CS2R R136, SRZ ;  /* 0x0000000000887805 */ /* 0x000fe2000001ff00 */
[----:B------:R-:W-:Y:S06]  /*6a20*/  @P1 BRA `(.L_x_116) ;  /* 0x00000000000c1947 */ /* 0x000fec0003800000 */
[----:B------:R-:W-:Y:S04]  /*6a30*/  SHF.L.U32 R5, R160, 0x1f, RZ ;  /* 0x0000001fa0057819 */ /* 0x000fe800000006ff */
[----:B------:R-:W1:Y:S02]  /*6a40*/  SYNCS.PHASECHK.TRANS64.TRYWAIT P1, [UR44+0xa0], R5 ;  /* 0x0000a005ff0075a7 */ /* 0x000e64000802112c */
[----:B-1----:R-:W-:Y:S05]  /*6a50*/  @!P1 BRA `(.L_x_117) ;  /* 0x0000005c00dc9947 */ /* 0x002fea0003800000 */
.L_x_116:
[----:B------:R-:W-:Y:S05]  /*6a60*/  BSYNC B0 ;  /* 0x0000000000007941 */ /* 0x000fea0003800000 */
.L_x_115:
[----:B------:R-:W-:Y:S01]  /*6a70*/  ISETP.NE.AND P1, PT, R86, RZ, PT ;  /* 0x000000ff5600720c */ /* 0x000fe20003f25270 */
[----:B------:R-:W-:Y:S11]  /*6a80*/  HFMA2 R78, -RZ, RZ, 0, 5.9604644775390625e-08 ;  /* 0x00000001ff4e7431 */ /* 0x000ff600000001ff */
[----:B------:R-:W-:Y:S01]  /*6a90*/  @!UPT UIADD3 URZ, UPT, UPT, URZ, URZ, URZ ;  /* 0x000000fffffff290 */ /* 0x000fe2000fffe0ff */
[----:B------:R2:W1:Y:S04]  /*6aa0*/  @P1 LDS.128 R80, [R169+UR44+0x400] ;  /* 0x0004002ca9501984 */ /* 0x0004680008000c00 */
[----:B------:R2:W1:Y:S04]  /*6ab0*/  @P1 LDS.128 R88, [R168+0x400] ;  /* 0x00040000a8581984 */ /* 0x0004680000000c00 */
[----:B------:R2:W1:Y:S04]  /*6ac0*/  @P1 LDS.128 R96, [R167+0x400] ;  /* 0x00040000a7601984 */ /* 0x0004680000000c00 */
[----:B------:R2:W1:Y:S04]  /*6ad0*/  @P1 LDS.128 R104, [R157+0x400] ;  /* 0x000400009d681984 */ /* 0x0004680000000c00 */
[----:B------:R2:W1:Y:S04]  /*6ae0*/  @P1 LDS.128 R112, [R156+0x400] ;  /* 0x000400009c701984 */ /* 0x0004680000000c00 */
[----:B------:R2:W1:Y:S04]  /*6af0*/  @P1 LDS.128 R120, [R155+0x400] ;  /* 0x000400009b781984 */ /* 0x0004680000000c00 */
[----:B------:R2:W1:Y:S04]  /*6b00*/  @P1 LDS.128 R128, [R154+0x400] ;  /* 0x000400009a801984 */ /* 0x0004680000000c00 */
[----:B------:R2:W1:Y:S02]  /*6b10*/  @P1 LDS.128 R136, [R153+0x400] ;  /* 0x0004000099881984 */ /* 0x0004640000000c00 */
.L_x_114:
[----:B------:R-:W-:Y:S05]  /*6b20*/  BSYNC B1 ;  /* 0x0000000000017941 */ /* 0x000fea0003800000 */
.L_x_113:
[----:B-1----:R-:W-:Y:S04]  /*6b30*/  SHF.R.U32.HI R0, RZ, 0x15, R71 ;  /* 0x00000015ff007819 */ /* 0x002fe80000011647 */
[----:B------:R-:W-:Y:S01]  /*6b40*/  LOP3.LUT P1, RZ, R0, 0x3, R147, 0x48, !PT ;  /* 0x0000000300ff7812 */ /* 0x000fe20007824893 */
[----:B------:R-:W-:Y:S01]  /*6b50*/  @!UPT UIADD3 URZ, UPT, UPT, URZ, URZ, URZ ;  /* 0x000000fffffff290 */ /* 0x000fe2000fffe0ff */
[----:B----4-:R-:W-:Y:S11]  /*6b60*/  @P0 BRA `(.L_x_118) ;  /* 0x0000000000080947 */ /* 0x010ff60003800000 */
[----:B------:R-:W1:Y:S02]  /*6b70*/  SYNCS.PHASECHK.TRANS64.TRYWAIT P0, [R170+URZ+0x110], R3 ;  /* 0x00011003aa0075a7 */ /* 0x000e6400080011ff */
[----:B-1----:R-:W-:Y:S05]  /*6b80*/  @!P0 BRA `(.L_x_119) ;  /* 0x0000005c00a88947 */ /* 0x002fea0003800000 */
.L_x_118:
[----:B------:R-:W-:Y:S05]  /*6b90*/  @!P1 BRA `(.L_x_120) ;  /* 0x0000000000409947 */ /* 0x000fea0003800000 */
[----:B------:R-:W4:Y:S01]  /*6ba0*/  LDCU.64 UR8, c[0x4][0x70] ;  /* 0x01000e00ff0877ac */ /* 0x000f220008000a00 */
[----:B-1----:R-:W-:Y:S01]  /*6bb0*/  MOV R3, 0x0 ;  /* 0x0000000000037802 */ /* 0x002fe20000000f00 */
[----:B------:R-:W-:Y:S02]  /*6bc0*/  HFMA2 R12, -RZ, RZ, 0, 5.9604644775390625e-08 ;  /* 0x00000001ff0c7431 */ /* 0x000fe400000001ff */
[----:B------:R-:W-:Y:S02]  /*6bd0*/  IMAD.MOV.U32 R8, RZ, RZ, 0x192 ;  /* 0x00000192ff087424 */ /* 0x000fe400078e00ff */
[----:B------:R-:W-:Y:S01]  /*6be0*/  IMAD.MOV.U32 R13, RZ, RZ, RZ ;  /* 0x000000ffff0d7224 */ /* 0x000fe200078e00ff */
[----:B------:R-:W1:Y:S01]  /*6bf0*/  LDCU.64 UR6, c[0x4][0x78] ;  /* 0x01000f00ff0677ac */ /* 0x000e620008000a00 */
[----:B------:R-:W2:Y:S01]  /*6c00*/  LDC.64 R2, c[0x4][R3] ;  /* 0x0100000003027b82 */ /* 0x000ea20000000a00 */
[----:B------:R-:W5:Y:S01]  /*6c10*/  LDCU.64 UR4, c[0x4][0x10] ;  /* 0x01000200ff0477ac */ /* 0x000f620008000a00 */
[----:B----4-:R-:W-:Y:S01]  /*6c20*/  MOV R5, UR9 ;  /* 0x0000000900057c02 */ /* 0x010fe20008000f00 */
[----:B------:R-:W-:Y:S01]  /*6c30*/  IMAD.U32 R4, RZ, RZ, UR8 ;  /* 0x00000008ff047e24 */ /* 0x000fe2000f8e00ff */
[----:B-1----:R-:W-:Y:S01]  /*6c40*/  MOV R7, UR7 ;  /* 0x0000000700077c02 */ /* 0x002fe20008000f00 */
[----:B------:R-:W-:Y:S01]  /*6c50*/  IMAD.U32 R6, RZ, RZ, UR6 ;  /* 0x00000006ff067e24 */ /* 0x000fe2000f8e00ff */
[----:B-----5:R-:W-:Y:S01]  /*6c60*/  MOV R11, UR5 ;  /* 0x00000005000b7c02 */ /* 0x020fe20008000f00 */
[----:B------:R-:W-:Y:S02]  /*6c70*/  IMAD.U32 R10, RZ, RZ, UR4 ;  /* 0x00000004ff0a7e24 */ /* 0x000fe4000f8e00ff */
[----:B------:R-:W-:Y:S07]  /*6c80*/  LEPC R20, `(.L_x_120) ;  /* 0x000000001014794e */ /* 0x000fee0000000000 */
[----:B--23--:R-:W-:Y:S05]  /*6c90*/  CALL.ABS.NOINC R2 ;  /* 0x0000000002007343 */ /* 0x00cfea0003c00000 */
.L_x_120:
[C---:B------:R-:W-:Y:S01]  /*6ca0*/  SHF.L.U32 R72, R80.reuse, 0x10, RZ ;  /* 0x0000001050487819 */ /* 0x040fe200000006ff */
[----:B------:R-:W-:Y:S05]  /*6cb0*/  WARPSYNC.ALL ;  /* 0x0000000000007948 */ /* 0x000fea0003800000 */
[----:B------:R-:W-:Y:S01]  /*6cc0*/  R2UR UR4, R71 ;  /* 0x00000000470472ca */ /* 0x000fe200000e0000 */
[----:B------:R-:W-:Y:S01]  /*6cd0*/  BSSY.RECONVERGENT B0, `(.L_x_121) ;  /* 0x00000fc000007945 */ /* 0x000fe20003800200 */
[----:B------:R-:W-:Y:S02]  /*6ce0*/  LOP3.LUT R75, R80, 0xffff0000, RZ, 0xc0, !PT ;  /* 0xffff0000504b7812 */ /* 0x000fe400078ec0ff */
[----:B------:R-:W-:Y:S02]  /*6cf0*/  LOP3.LUT R74, R81, 0xffff0000, RZ, 0xc0, !PT ;  /* 0xffff0000514a7812 */ /* 0x000fe400078ec0ff */
[C---:B------:R-:W-:Y:S02]  /*6d00*/  SHF.L.U32 R77, R99.reuse, 0x10, RZ ;  /* 0x00000010634d7819 */ /* 0x040fe400000006ff */
[----:B------:R-:W-:Y:S02]  /*6d10*/  LOP3.LUT R76, R99, 0xffff0000, RZ, 0xc0, !PT ;  /* 0xffff0000634c7812 */ /* 0x000fe400078ec0ff */
[----:B------:R-:W-:Y:S03]  /*6d20*/  ISETP.NE.AND P0, PT, R163, RZ, PT ;  /* 0x000000ffa300720c */ /* 0x000fe60003f05270 */
[----:B------:R-:W3:Y:S02]  /*6d30*/  LDTM.x64 R4, tmem[UR4] ;  /* 0x00000004000479ee */ /* 0x000ee40008340000 */
[C---:B---3--:R-:W-:Y:S01]  /*6d40*/  FMUL R0, R70.reuse, R4 ;  /* 0x0000000446007220 */ /* 0x048fe20000400000 */
[C---:B------:R-:W-:Y:S01]  /*6d50*/  FMUL R2, R70.reuse, R5 ;  /* 0x0000000546027220 */ /* 0x040fe20000400000 */
[C---:B-1----:R-:W-:Y:S01]  /*6d60*/  FMUL R3, R70.reuse, R6 ;  /* 0x0000000646037220 */ /* 0x042fe20000400000 */
[----:B------:R-:W-:Y:S01]  /*6d70*/  FMUL R7, R70, R7 ;  /* 0x0000000746077220 */ /* 0x000fe20000400000 */
[----:B------:R-:W-:Y:S01]  /*6d80*/  FFMA R0, R73, R72, R0 ;  /* 0x0000004849007223 */ /* 0x000fe20000000000 */
[----:B------:R-:W-:Y:S01]  /*6d90*/  SHF.L.U32 R72, R81, 0x10, RZ ;  /* 0x0000001051487819 */ /* 0x000fe200000006ff */
[C---:B------:R-:W-:Y:S01]  /*6da0*/  FFMA R2, R73.reuse, R75, R2 ;  /* 0x0000004b49027223 */ /* 0x040fe20000000002 */
[----:B------:R-:W-:Y:S01]  /*6db0*/  SHF.L.U32 R75, R82, 0x10, RZ ;  /* 0x00000010524b7819 */ /* 0x000fe200000006ff */
[C---:B------:R-:W-:Y:S01]  /*6dc0*/  FMUL R4, R70.reuse, R8 ;  /* 0x0000000846047220 */ /* 0x040fe20000400000 */
[----:B------:R-:W-:Y:S01]  /*6dd0*/  FMUL R5, R70, R9 ;  /* 0x0000000946057220 */ /* 0x000fe20000400000 */
[C---:B------:R-:W-:Y:S01]  /*6de0*/  FFMA R3, R73.reuse, R72, R3 ;  /* 0x0000004849037223 */ /* 0x040fe20000000003 */
[----:B------:R-:W-:Y:S01]  /*6df0*/  LOP3.LUT R72, R82, 0xffff0000, RZ, 0xc0, !PT ;  /* 0xffff000052487812 */ /* 0x000fe200078ec0ff */
[----:B------:R-:W-:Y:S01]  /*6e00*/  FFMA R7, R73, R74, R7 ;  /* 0x0000004a49077223 */ /* 0x000fe20000000007 */
[----:B------:R-:W-:Y:S01]  /*6e10*/  LOP3.LUT R74, R83, 0xffff0000, RZ, 0xc0, !PT ;  /* 0xffff0000534a7812 */ /* 0x000fe200078ec0ff */
[----:B------:R-:W-:Y:S01]  /*6e20*/  FFMA R4, R73, R75, R4 ;  /* 0x0000004b49047223 */ /* 0x000fe20000000004 */
[----:B------:R-:W-:Y:S01]  /*6e30*/  SHF.L.U32 R75, R83, 0x10, RZ ;  /* 0x00000010534b7819 */ /* 0x000fe200000006ff */
[----:B------:R-:W-:Y:S01]  /*6e40*/  FMUL R6, R70, R10 ;  /* 0x0000000a46067220 */ /* 0x000fe20000400000 */
[----:B------:R-:W-:Y:S01]  /*6e50*/  F2FP.BF16.F32.PACK_AB R92, R2, R0 ;  /* 0x00000000025c723e */ /* 0x000fe200000010ff */
[----:B------:R-:W-:Y:S01]  /*6e60*/  FMUL R11, R70, R11 ;  /* 0x0000000b460b7220 */ /* 0x000fe20000400000 */
[----:B------:R-:W-:Y:S01]  /*6e70*/  F2FP.BF16.F32.PACK_AB R93, R7, R3 ;  /* 0x00000003075d723e */ /* 0x000fe200000010ff */
[C---:B------:R-:W-:Y:S01]  /*6e80*/  FFMA R5, R73.reuse, R72, R5 ;  /* 0x0000004849057223 */ /* 0x040fe20000000005 */
[----:B------:R-:W-:Y:S01]  /*6e90*/  SHF.L.U32 R72, R88, 0x10, RZ ;  /* 0x0000001058487819 */ /* 0x000fe200000006ff */
[----:B------:R-:W-:Y:S01]  /*6ea0*/  FFMA R6, R73, R75, R6 ;  /* 0x0000004b49067223 */ /* 0x000fe20000000006 */
[----:B------:R-:W-:Y:S01]  /*6eb0*/  SHF.L.U32 R75, R90, 0x10, RZ ;  /* 0x000000105a4b7819 */ /* 0x000fe200000006ff */
[----:B------:R-:W-:Y:S01]  /*6ec0*/  FMUL R8, R70, R12 ;  /* 0x0000000c46087220 */ /* 0x000fe20000400000 */
[----:B------:R-:W-:Y:S01]  /*6ed0*/  F2FP.BF16.F32.PACK_AB R94, R5, R4 ;  /* 0x00000004055e723e */ /* 0x000fe200000010ff */
[C---:B------:R-:W-:Y:S01]  /*6ee0*/  FFMA R11, R73.reuse, R74, R11 ;  /* 0x0000004a490b7223 */ /* 0x040fe2000000000b */
[----:B------:R-:W-:Y:S01]  /*6ef0*/  LOP3.LUT R74, R88, 0xffff0000, RZ, 0xc0, !PT ;  /* 0xffff0000584a7812 */ /* 0x000fe200078ec0ff */
[C---:B------:R-:W-:Y:S01]  /*6f00*/  FMUL R9, R70.reuse, R13 ;  /* 0x0000000d46097220 */ /* 0x040fe20000400000 */
[----:B------:R-:W-:Y:S01]  /*6f10*/  FFMA R8, R73, R72, R8 ;  /* 0x0000004849087223 */ /* 0x000fe20000000008 */
[----:B------:R-:W-:Y:S01]  /*6f20*/  SHF.L.U32 R72, R89, 0x10, RZ ;  /* 0x0000001059487819 */ /* 0x000fe200000006ff */
[C---:B------:R-:W-:Y:S01]  /*6f30*/  FMUL R10, R70.reuse, R14 ;  /* 0x0000000e460a7220 */ /* 0x040fe20000400000 */
[----:B------:R-:W-:Y:S01]  /*6f40*/  F2FP.BF16.F32.PACK_AB R95, R11, R6 ;  /* 0x000000060b5f723e */ /* 0x000fe200000010ff */
[----:B------:R-:W-:Y:S01]  /*6f50*/  FFMA R9, R73, R74, R9 ;  /* 0x0000004a49097223 */ /* 0x000fe20000000009 */
[----:B------:R-:W-:Y:S01]  /*6f60*/  LOP3.LUT R74, R89, 0xffff0000, RZ, 0xc0, !PT ;  /* 0xffff0000594a7812 */ /* 0x000fe200078ec0ff */
[----:B------:R-:W-:Y:S01]  /*6f70*/  FMUL R15, R70, R15 ;  /* 0x0000000f460f7220 */ /* 0x000fe20000400000 */
[----:B------:R-:W-:Y:S01]  /*6f80*/  FFMA R10, R73, R72, R10 ;  /* 0x00000048490a7223 */ /* 0x000fe2000000000a */
[----:B------:R-:W-:Y:S01]  /*6f90*/  LOP3.LUT R72, R90, 0xffff0000, RZ, 0xc0, !PT ;  /* 0xffff00005a487812 */ /* 0x000fe200078ec0ff */
[C---:B------:R-:W-:Y:S01]  /*6fa0*/  FMUL R12, R70.reuse, R16 ;  /* 0x00000010460c7220 */ /* 0x040fe20000400000 */
[----:B------:R-:W-:Y:S01]  /*6fb0*/  F2FP.BF16.F32.PACK_AB R100, R9, R8 ;  /* 0x000000080964723e */ /* 0x000fe200000010ff */
[----:B------:R-:W-:Y:S01]  /*6fc0*/  FMUL R13, R70, R17 ;  /* 0x00000011460d7220 */ /* 0x000fe20000400000 */
[----:B------:R-:W-:Y:S01]  /*6fd0*/  FFMA R15, R73, R74, R15 ;  /* 0x0000004a490f7223 */ /* 0x000fe2000000000f */
[----:B------:R-:W-:Y:S01]  /*6fe0*/  LOP3.LUT R74, R91, 0xffff0000, RZ, 0xc0, !PT ;  /* 0xffff00005b4a7812 */ /* 0x000fe200078ec0ff */
[----:B------:R-:W-:Y:S01]  /*6ff0*/  FFMA R12, R73, R75, R12 ;  /* 0x0000004b490c7223 */ /* 0x000fe2000000000c */
[----:B------:R-:W-:Y:S01]  /*7000*/  SHF.L.U32 R75, R91, 0x10, RZ ;  /* 0x000000105b4b7819 */ /* 0x000fe200000006ff */
[----:B------:R-:W-:Y:S01]  /*7010*/  FFMA R13, R73, R72, R13 ;  /* 0x00000048490d7223 */ /* 0x000fe2000000000d */
[----:B------:R-:W-:Y:S01]  /*7020*/  SHF.L.U32 R72, R96, 0x10, RZ ;  /* 0x0000001060487819 */ /* 0x000fe200000006ff */
[C---:B------:R-:W-:Y:S01]  /*7030*/  FMUL R14, R70.reuse, R18 ;  /* 0x00000012460e7220 */ /* 0x040fe20000400000 */
[----:B------:R-:W-:Y:S01]  /*7040*/  F2FP.BF16.F32.PACK_AB R101, R15, R10 ;  /* 0x0000000a0f65723e */ /* 0x000fe200000010ff */
[C---:B------:R-:W-:Y:S01]  /*7050*/  FMUL R19, R70.reuse, R19 ;  /* 0x0000001346137220 */ /* 0x040fe20000400000 */
[----:B------:R-:W-:Y:S01]  /*7060*/  F2FP.BF16.F32.PACK_AB R102, R13, R12 ;  /* 0x0000000c0d66723e */ /* 0x000fe200000010ff */
[----:B------:R-:W-:Y:S01]  /*7070*/  FMUL R16, R70, R20 ;  /* 0x0000001446107220 */ /* 0x000fe20000400000 */
[C---:B------:R-:W-:Y:S01]  /*7080*/  FFMA R14, R73.reuse, R75, R14 ;  /* 0x0000004b490e7223 */ /* 0x040fe2000000000e */
[----:B------:R-:W-:Y:S01]  /*7090*/  SHF.L.U32 R75, R98, 0x10, RZ ;  /* 0x00000010624b7819 */ /* 0x000fe200000006ff */
[C---:B------:R-:W-:Y:S01]  /*70a0*/  FFMA R19, R73.reuse, R74, R19 ;  /* 0x0000004a49137223 */ /* 0x040fe20000000013 */
[----:B------:R-:W-:Y:S01]  /*70b0*/  LOP3.LUT R74, R96, 0xffff0000, RZ, 0xc0, !PT ;  /* 0xffff0000604a7812 */ /* 0x000fe200078ec0ff */
[----:B------:R-:W-:Y:S01]  /*70c0*/  FFMA R16, R73, R72, R16 ;  /* 0x0000004849107223 */ /* 0x000fe20000000010 */
[----:B------:R-:W-:Y:S01]  /*70d0*/  SHF.L.U32 R72, R97, 0x10, RZ ;  /* 0x0000001061487819 */ /* 0x000fe200000006ff */
[C---:B------:R-:W-:Y:S01]  /*70e0*/  FMUL R17, R70.reuse, R21 ;  /* 0x0000001546117220 */ /* 0x040fe20000400000 */
[----:B------:R-:W-:Y:S01]  /*70f0*/  F2FP.BF16.F32.PACK_AB R103, R19, R14 ;  /* 0x0000000e1367723e */ /* 0x000fe200000010ff */
[C---:B------:R-:W-:Y:S01]  /*7100*/  FMUL R18, R70.reuse, R22 ;  /* 0x0000001646127220 */ /* 0x040fe20000400000 */
[----:B------:R-:W-:Y:S01]  /*7110*/  FMUL R23, R70, R23 ;  /* 0x0000001746177220 */ /* 0x000fe20000400000 */
[C---:B------:R-:W-:Y:S01]  /*7120*/  FFMA R17, R73.reuse, R74, R17 ;  /* 0x0000004a49117223 */ /* 0x040fe20000000011 */
[----:B------:R-:W-:Y:S01]  /*7130*/  LOP3.LUT R74, R98, 0xffff0000, RZ, 0xc0, !PT ;  /* 0xffff0000624a7812 */ /* 0x000fe200078ec0ff */
[----:B------:R-:W-:Y:S01]  /*7140*/  FFMA R18, R73, R72, R18 ;  /* 0x0000004849127223 */ /* 0x000fe20000000012 */
[----:B------:R-:W-:Y:S01]  /*7150*/  LOP3.LUT R72, R97, 0xffff0000, RZ, 0xc0, !PT ;  /* 0xffff000061487812 */ /* 0x000fe200078ec0ff */
[C---:B------:R-:W-:Y:S01]  /*7160*/  FMUL R20, R70.reuse, R24 ;  /* 0x0000001846147220 */ /* 0x040fe20000400000 */
[----:B------:R-:W-:Y:S01]  /*7170*/  F2FP.BF16.F32.PACK_AB R108, R17, R16 ;  /* 0x00000010116c723e */ /* 0x000fe200000010ff */
[C---:B------:R-:W-:Y:S01]  /*7180*/  FMUL R21, R70.reuse, R25 ;  /* 0x0000001946157220 */ /* 0x040fe20000400000 */
[----:B------:R-:W-:Y:S01]  /*7190*/  FMUL R22, R70, R26 ;  /* 0x0000001a46167220 */ /* 0x000fe20000400000 */
[C---:B------:R-:W-:Y:S01]  /*71a0*/  FFMA R23, R73.reuse, R72, R23 ;  /* 0x0000004849177223 */ /* 0x040fe20000000017 */
[----:B------:R-:W-:Y:S01]  /*71b0*/  SHF.L.U32 R72, R104, 0x10, RZ ;  /* 0x0000001068487819 */ /* 0x000fe200000006ff */
[C---:B------:R-:W-:Y:S01]  /*71c0*/  FMUL R27, R70.reuse, R27 ;  /* 0x0000001b461b7220 */ /* 0x040fe20000400000 */
[----:B------:R-:W-:Y:S01]  /*71d0*/  FFMA R20, R73, R75, R20 ;  /* 0x0000004b49147223 */ /* 0x000fe20000000014 */
[----:B------:R-:W-:Y:S01]  /*71e0*/  SHF.L.U32 R75, R105, 0x10, RZ ;  /* 0x00000010694b7819 */ /* 0x000fe200000006ff */
[----:B------:R-:W-:Y:S01]  /*71f0*/  FMUL R24, R70, R28 ;  /* 0x0000001c46187220 */ /* 0x000fe20000400000 */
[----:B------:R-:W-:Y:S01]  /*7200*/  F2FP.BF16.F32.PACK_AB R109, R23, R18 ;  /* 0x00000012176d723e */ /* 0x000fe200000010ff */
[C---:B------:R-:W-:Y:S01]  /*7210*/  FFMA R21, R73.reuse, R74, R21 ;  /* 0x0000004a49157223 */ /* 0x040fe20000000015 */
[----:B------:R-:W-:Y:S01]  /*7220*/  LOP3.LUT R74, R104, 0xffff0000, RZ, 0xc0, !PT ;  /* 0xffff0000684a7812 */ /* 0x000fe200078ec0ff */
[----:B------:R-:W-:Y:S01]  /*7230*/  FFMA R22, R73, R77, R22 ;  /* 0x0000004d49167223 */ /* 0x000fe20000000016 */
[----:B------:R-:W-:Y:S01]  /*7240*/  SHF.L.U32 R77, R107, 0x10, RZ ;  /* 0x000000106b4d7819 */ /* 0x000fe200000006ff */
[----:B------:R-:W-:Y:S01]  /*7250*/  FFMA R27, R73, R76, R27 ;  /* 0x0000004c491b7223 */ /* 0x000fe2000000001b */
[----:B------:R-:W-:Y:S01]  /*7260*/  F2FP.BF16.F32.PACK_AB R110, R21, R20 ;  /* 0x00000014156e723e */ /* 0x000fe200000010ff */
[----:B------:R-:W-:Y:S01]  /*7270*/  FFMA R24, R73, R72, R24 ;  /* 0x0000004849187223 */ /* 0x000fe20000000018 */
[----:B------:R-:W-:Y:S01]  /*7280*/  LOP3.LUT R72, R105, 0xffff0000, RZ, 0xc0, !PT ;  /* 0xffff000069487812 */ /* 0x000fe200078ec0ff */
[C---:B------:R-:W-:Y:S01]  /*7290*/  FMUL R25, R70.reuse, R29 ;  /* 0x0000001d46197220 */ /* 0x040fe20000400000 */
[----:B------:R-:W-:Y:S01]  /*72a0*/  F2FP.BF16.F32.PACK_AB R111, R27, R22 ;  /* 0x000000161b6f723e */ /* 0x000fe200000010ff */
[C---:B------:R-:W-:Y:S01]  /*72b0*/  FMUL R26, R70.reuse, R30 ;  /* 0x0000001e461a7220 */ /* 0x040fe20000400000 */
[----:B------:R-:W-:Y:S01]  /*72c0*/  LOP3.LUT R76, R139, 0xffff0000, RZ, 0xc0, !PT ;  /* 0xffff00008b4c7812 */ /* 0x000fe200078ec0ff */
[----:B------:R-:W-:Y:S01]  /*72d0*/  FMUL R31, R70, R31 ;  /* 0x0000001f461f7220 */ /* 0x000fe20000400000 */
[----:B------:R-:W-:Y:S01]  /*72e0*/  FFMA R25, R73, R74, R25 ;  /* 0x0000004a49197223 */ /* 0x000fe20000000019 */
[----:B------:R-:W-:Y:S01]  /*72f0*/  LOP3.LUT R74, R107, 0xffff0000, RZ, 0xc0, !PT ;  /* 0xffff00006b4a7812 */ /* 0x000fe200078ec0ff */
[C---:B------:R-:W-:Y:S01]  /*7300*/  FFMA R26, R73.reuse, R75, R26 ;  /* 0x0000004b491a7223 */ /* 0x040fe2000000001a */
[C---:B------:R-:W-:Y:S01]  /*7310*/  SHF.L.U32 R75, R106.reuse, 0x10, RZ ;  /* 0x000000106a4b7819 */ /* 0x040fe200000006ff */
[C---:B------:R-:W-:Y:S01]  /*7320*/  FFMA R31, R73.reuse, R72, R31 ;  /* 0x00000048491f7223 */ /* 0x040fe2000000001f */
[----:B------:R-:W-:Y:S01]  /*7330*/  LOP3.LUT R72, R106, 0xffff0000, RZ, 0xc0, !PT ;  /* 0xffff00006a487812 */ /* 0x000fe200078ec0ff */
[C---:B------:R-:W-:Y:S01]  /*7340*/  FMUL R28, R70.reuse, R32 ;  /* 0x00000020461c7220 */ /* 0x040fe20000400000 */
[C---:B------:R-:W-:Y:S01]  /*7350*/  FMUL R29, R70.reuse, R33 ;  /* 0x00000021461d7220 */ /* 0x040fe20000400000 */
[C---:B------:R-:W-:Y:S01]  /*7360*/  FMUL R30, R70.reuse, R34 ;  /* 0x00000022461e7220 */ /* 0x040fe20000400000 */
[----:B------:R-:W-:Y:S01]  /*7370*/  FMUL R35, R70, R35 ;  /* 0x0000002346237220 */ /* 0x000fe20000400000 */
[----:B------:R-:W-:Y:S01]  /*7380*/  FFMA R28, R73, R75, R28 ;  /* 0x0000004b491c7223 */ /* 0x000fe2000000001c */
[----:B------:R-:W-:Y:S01]  /*7390*/  SHF.L.U32 R75, R113, 0x10, RZ ;  /* 0x00000010714b7819 */ /* 0x000fe200000006ff */
[C---:B------:R-:W-:Y:S01]  /*73a0*/  FFMA R29, R73.reuse, R72, R29 ;  /* 0x00000048491d7223 */ /* 0x040fe2000000001d */
[C---:B------:R-:W-:Y:S01]  /*73b0*/  SHF.L.U32 R72, R112.reuse, 0x10, RZ ;  /* 0x0000001070487819 */ /* 0x040fe200000006ff */
[----:B------:R-:W-:Y:S01]  /*73c0*/  FFMA R30, R73, R77, R30 ;  /* 0x0000004d491e7223 */ /* 0x000fe2000000001e */
[----:B------:R-:W-:Y:S01]  /*73d0*/  SHF.L.U32 R77, R115, 0x10, RZ ;  /* 0x00000010734d7819 */ /* 0x000fe200000006ff */
[C---:B------:R-:W-:Y:S01]  /*73e0*/  FFMA R35, R73.reuse, R74, R35 ;  /* 0x0000004a49237223 */ /* 0x040fe20000000023 */
[----:B------:R-:W-:Y:S01]  /*73f0*/  LOP3.LUT R74, R112, 0xffff0000, RZ, 0xc0, !PT ;  /* 0xffff0000704a7812 */ /* 0x000fe200078ec0ff */
[C---:B------:R-:W-:Y:S01]  /*7400*/  FMUL R32, R70.reuse, R36 ;  /* 0x0000002446207220 */ /* 0x040fe20000400000 */
[C---:B------:R-:W-:Y:S01]  /*7410*/  FMUL R33, R70.reuse, R37 ;  /* 0x0000002546217220 */ /* 0x040fe20000400000 */
[----:B------:R-:W-:Y:S01]  /*7420*/  FMUL R34, R70, R38 ;  /* 0x0000002646227220 */ /* 0x000fe20000400000 */
[----:B------:R1:W-:Y:S01]  /*7430*/  STS.128 [R169+UR44+0x400], R92 ;  /* 0x0004005ca9007988 */ /* 0x0003e20008000c2c */
[----:B------:R-:W-:Y:S01]  /*7440*/  FFMA R32, R73, R72, R32 ;  /* 0x0000004849207223 */ /* 0x000fe20000000020 */
[----:B------:R-:W-:Y:S01]  /*7450*/  LOP3.LUT R72, R113, 0xffff0000, RZ, 0xc0, !PT ;  /* 0xffff000071487812 */ /* 0x000fe200078ec0ff */
[C---:B------:R-:W-:Y:S01]  /*7460*/  FFMA R33, R73.reuse, R74, R33 ;  /* 0x0000004a49217223 */ /* 0x040fe20000000021 */
[----:B------:R-:W-:Y:S01]  /*7470*/  LOP3.LUT R74, R114, 0xffff0000, RZ, 0xc0, !PT ;  /* 0xffff0000724a7812 */ /* 0x000fe200078ec0ff */
[----:B------:R-:W-:Y:S01]  /*7480*/  FMUL R39, R70, R39 ;  /* 0x0000002746277220 */ /* 0x000fe20000400000 */
[C---:B------:R-:W-:Y:S01]  /*7490*/  FFMA R34, R73.reuse, R75, R34 ;  /* 0x0000004b49227223 */ /* 0x040fe20000000022 */
[----:B------:R-:W-:Y:S01]  /*74a0*/  SHF.L.U32 R75, R114, 0x10, RZ ;  /* 0x00000010724b7819 */ /* 0x000fe200000006ff */
[C---:B------:R-:W-:Y:S01]  /*74b0*/  FMUL R36, R70.reuse, R40 ;  /* 0x0000002846247220 */ /* 0x040fe20000400000 */
[----:B------:R-:W-:Y:S01]  /*74c0*/  FFMA R39, R73, R72, R39 ;  /* 0x0000004849277223 */ /* 0x000fe20000000027 */
[----:B------:R-:W-:Y:S01]  /*74d0*/  LOP3.LUT R72, R115, 0xffff0000, RZ, 0xc0, !PT ;  /* 0xffff000073487812 */ /* 0x000fe200078ec0ff */
[C---:B------:R-:W-:Y:S01]  /*74e0*/  FMUL R37, R70.reuse, R41 ;  /* 0x0000002946257220 */ /* 0x040fe20000400000 */
[C---:B------:R-:W-:Y:S01]  /*74f0*/  FMUL R38, R70.reuse, R42 ;  /* 0x0000002a46267220 */ /* 0x040fe20000400000 */
[----:B------:R-:W-:Y:S01]  /*7500*/  FMUL R43, R70, R43 ;  /* 0x0000002b462b7220 */ /* 0x000fe20000400000 */
[C---:B------:R-:W-:Y:S01]  /*7510*/  FFMA R36, R73.reuse, R75, R36 ;  /* 0x0000004b49247223 */ /* 0x040fe20000000024 */
[C---:B------:R-:W-:Y:S01]  /*7520*/  SHF.L.U32 R75, R120.reuse, 0x10, RZ ;  /* 0x00000010784b7819 */ /* 0x040fe200000006ff */
[----:B------:R3:W-:Y:S01]  /*7530*/  STS.128 [R168+0x400], R100 ;  /* 0x00040064a8007388 */ /* 0x0007e20000000c00 */
[----:B------:R-:W-:Y:S01]  /*7540*/  FFMA R37, R73, R74, R37 ;  /* 0x0000004a49257223 */ /* 0x000fe20000000025 */
[----:B------:R-:W-:Y:S01]  /*7550*/  LOP3.LUT R74, R121, 0xffff0000, RZ, 0xc0, !PT ;  /* 0xffff0000794a7812 */ /* 0x000fe200078ec0ff */
[----:B------:R-:W-:Y:S01]  /*7560*/  FFMA R38, R73, R77, R38 ;  /* 0x0000004d49267223 */ /* 0x000fe20000000026 */
[----:B------:R-:W-:Y:S01]  /*7570*/  SHF.L.U32 R77, R121, 0x10, RZ ;  /* 0x00000010794d7819 */ /* 0x000fe200000006ff */
        /* <DEDUP_REMOVED lines=8> */
[----:B------:R4:W-:Y:S01]  /*7600*/  STS.128 [R167+0x400], R108 ;  /* 0x0004006ca7007388 */ /* 0x0009e20000000c00 */
[C---:B------:R-:W-:Y:S01]  /*7610*/  FFMA R41, R73.reuse, R72, R41 ;  /* 0x0000004849297223 */ /* 0x040fe20000000029 */
[C---:B------:R-:W-:Y:S01]  /*7620*/  SHF.L.U32 R72, R122.reuse, 0x10, RZ ;  /* 0x000000107a487819 */ /* 0x040fe200000006ff */
[----:B------:R-:W-:Y:S01]  /*7630*/  FFMA R42, R73, R77, R42 ;  /* 0x0000004d492a7223 */ /* 0x000fe2000000002a */
[----:B------:R-:W-:Y:S01]  /*7640*/  SHF.L.U32 R77, R129, 0x10, RZ ;  /* 0x00000010814d7819 */ /* 0x000fe200000006ff */
[----:B------:R-:W-:Y:S01]  /*7650*/  FFMA R47, R73, R74, R47 ;  /* 0x0000004a492f7223 */ /* 0x000fe2000000002f */
[----:B------:R-:W-:Y:S01]  /*7660*/  LOP3.LUT R74, R122, 0xffff0000, RZ, 0xc0, !PT ;  /* 0xffff00007a4a7812 */ /* 0x000fe200078ec0ff */
[C---:B------:R-:W-:Y:S01]  /*7670*/  FMUL R44, R70.reuse, R48 ;  /* 0x00000030462c7220 */ /* 0x040fe20000400000 */
[----:B-1----:R-:W-:Y:S01]  /*7680*/  F2FP.BF16.F32.PACK_AB R92, R25, R24 ;  /* 0x00000018195c723e */ /* 0x002fe200000010ff */
[C---:B------:R-:W-:Y:S01]  /*7690*/  FMUL R45, R70.reuse, R49 ;  /* 0x00000031462d7220 */ /* 0x040fe20000400000 */
[----:B------:R-:W-:Y:S01]  /*76a0*/  F2FP.BF16.F32.PACK_AB R93, R31, R26 ;  /* 0x0000001a1f5d723e */ /* 0x000fe200000010ff */
[----:B------:R-:W-:Y:S01]  /*76b0*/  FMUL R46, R70, R50 ;  /* 0x00000032462e7220 */ /* 0x000fe20000400000 */
[----:B------:R-:W-:Y:S01]  /*76c0*/  F2FP.BF16.F32.PACK_AB R94, R29, R28 ;  /* 0x0000001c1d5e723e */ /* 0x000fe200000010ff */
[----:B------:R-:W-:Y:S01]  /*76d0*/  FFMA R44, R73, R72, R44 ;  /* 0x00000048492c7223 */ /* 0x000fe2000000002c */
[----:B------:R-:W-:Y:S01]  /*76e0*/  LOP3.LUT R72, R123, 0xffff0000, RZ, 0xc0, !PT ;  /* 0xffff00007b487812 */ /* 0x000fe200078ec0ff */
[----:B------:R-:W-:Y:S01]  /*76f0*/  FFMA R45, R73, R74, R45 ;  /* 0x0000004a492d7223 */ /* 0x000fe2000000002d */
[----:B------:R-:W-:Y:S01]  /*7700*/  LOP3.LUT R74, R128, 0xffff0000, RZ, 0xc0, !PT ;  /* 0xffff0000804a7812 */ /* 0x000fe200078ec0ff */
[----:B------:R-:W-:Y:S01]  /*7710*/  FMUL R51, R70, R51 ;  /* 0x0000003346337220 */ /* 0x000fe20000400000 */
[----:B------:R-:W-:Y:S01]  /*7720*/  F2FP.BF16.F32.PACK_AB R95, R35, R30 ;  /* 0x0000001e235f723e */ /* 0x000fe200000010ff */
[----:B------:R-:W-:Y:S01]  /*7730*/  FFMA R46, R73, R75, R46 ;  /* 0x0000004b492e7223 */ /* 0x000fe2000000002e */
[----:B------:R-:W-:Y:S01]  /*7740*/  SHF.L.U32 R75, R128, 0x10, RZ ;  /* 0x00000010804b7819 */ /* 0x000fe200000006ff */
[C---:B------:R-:W-:Y:S01]  /*7750*/  FMUL R48, R70.reuse, R52 ;  /* 0x0000003446307220 */ /* 0x040fe20000400000 */
[----:B---3--:R-:W-:Y:S01]  /*7760*/  F2FP.BF16.F32.PACK_AB R100, R33, R32 ;  /* 0x000000202164723e */ /* 0x008fe200000010ff */
[----:B------:R-:W-:Y:S01]  /*7770*/  FFMA R51, R73, R72, R51 ;  /* 0x0000004849337223 */ /* 0x000fe20000000033 */
[----:B------:R-:W-:Y:S01]  /*7780*/  LOP3.LUT R72, R129, 0xffff0000, RZ, 0xc0, !PT ;  /* 0xffff000081487812 */ /* 0x000fe200078ec0ff */
[----:B------:R1:W-:Y:S01]  /*7790*/  STS.128 [R157+0x400], R92 ;  /* 0x0004005c9d007388 */ /* 0x0003e20000000c00 */
[----:B------:R-:W-:Y:S01]  /*77a0*/  F2FP.BF16.F32.PACK_AB R101, R39, R34 ;  /* 0x000000222765723e */ /* 0x000fe200000010ff */
[C---:B------:R-:W-:Y:S01]  /*77b0*/  FMUL R49, R70.reuse, R53 ;  /* 0x0000003546317220 */ /* 0x040fe20000400000 */
[----:B------:R-:W-:Y:S01]  /*77c0*/  F2FP.BF16.F32.PACK_AB R102, R37, R36 ;  /* 0x000000242566723e */ /* 0x000fe200000010ff */
[C---:B------:R-:W-:Y:S01]  /*77d0*/  FMUL R50, R70.reuse, R54 ;  /* 0x0000003646327220 */ /* 0x040fe20000400000 */
[----:B------:R-:W-:Y:S01]  /*77e0*/  F2FP.BF16.F32.PACK_AB R103, R43, R38 ;  /* 0x000000262b67723e */ /* 0x000fe200000010ff */
[----:B------:R-:W-:Y:S01]  /*77f0*/  FMUL R55, R70, R55 ;  /* 0x0000003746377220 */ /* 0x000fe20000400000 */
[----:B----4-:R-:W-:Y:S01]  /*7800*/  F2FP.BF16.F32.PACK_AB R108, R41, R40 ;  /* 0x00000028296c723e */ /* 0x010fe200000010ff */
[C---:B------:R-:W-:Y:S01]  /*7810*/  FFMA R48, R73.reuse, R75, R48 ;  /* 0x0000004b49307223 */ /* 0x040fe20000000030 */
[C---:B------:R-:W-:Y:S01]  /*7820*/  FFMA R49, R73.reuse, R74, R49 ;  /* 0x0000004a49317223 */ /* 0x040fe20000000031 */
[----:B------:R1:W-:Y:S01]  /*7830*/  STS.128 [R156+0x400], R100 ;  /* 0x000400649c007388 */ /* 0x0003e20000000c00 */
[C---:B------:R-:W-:Y:S01]  /*7840*/  SHF.L.U32 R75, R130.reuse, 0x10, RZ ;  /* 0x00000010824b7819 */ /* 0x040fe200000006ff */
[----:B------:R-:W-:Y:S01]  /*7850*/  FFMA R50, R73, R77, R50 ;  /* 0x0000004d49327223 */ /* 0x000fe20000000032 */
[----:B------:R-:W-:Y:S01]  /*7860*/  SHF.L.U32 R77, R131, 0x10, RZ ;  /* 0x00000010834d7819 */ /* 0x000fe200000006ff */
[----:B------:R-:W-:Y:S01]  /*7870*/  FFMA R55, R73, R72, R55 ;  /* 0x0000004849377223 */ /* 0x000fe20000000037 */
[----:B------:R-:W-:Y:S01]  /*7880*/  LOP3.LUT R72, R130, 0xffff0000, RZ, 0xc0, !PT ;  /* 0xffff000082487812 */ /* 0x000fe200078ec0ff */
[C---:B------:R-:W-:Y:S01]  /*7890*/  FMUL R52, R70.reuse, R56 ;  /* 0x0000003846347220 */ /* 0x040fe20000400000 */
[----:B------:R-:W-:Y:S01]  /*78a0*/  LOP3.LUT R74, R131, 0xffff0000, RZ, 0xc0, !PT ;  /* 0xffff0000834a7812 */ /* 0x000fe200078ec0ff */
[C---:B------:R-:W-:Y:S01]  /*78b0*/  FMUL R53, R70.reuse, R57 ;  /* 0x0000003946357220 */ /* 0x040fe20000400000 */
[C---:B------:R-:W-:Y:S01]  /*78c0*/  FMUL R54, R70.reuse, R58 ;  /* 0x0000003a46367220 */ /* 0x040fe20000400000 */
[----:B------:R-:W-:Y:S01]  /*78d0*/  FMUL R59, R70, R59 ;  /* 0x0000003b463b7220 */ /* 0x000fe20000400000 */
[C---:B------:R-:W-:Y:S01]  /*78e0*/  FFMA R52, R73.reuse, R75, R52 ;  /* 0x0000004b49347223 */ /* 0x040fe20000000034 */
[C---:B------:R-:W-:Y:S01]  /*78f0*/  FFMA R53, R73.reuse, R72, R53 ;  /* 0x0000004849357223 */ /* 0x040fe20000000035 */
[C---:B------:R-:W-:Y:S01]  /*7900*/  FFMA R54, R73.reuse, R77, R54 ;  /* 0x0000004d49367223 */ /* 0x040fe20000000036 */
[----:B------:R-:W-:Y:S01]  /*7910*/  FFMA R59, R73, R74, R59 ;  /* 0x0000004a493b7223 */ /* 0x000fe2000000003b */
[----:B------:R-:W-:Y:S01]  /*7920*/  SHF.L.U32 R72, R136, 0x10, RZ ;  /* 0x0000001088487819 */ /* 0x000fe200000006ff */
[----:B------:R-:W-:Y:S01]  /*7930*/  FMUL R56, R70, R60 ;  /* 0x0000003c46387220 */ /* 0x000fe20000400000 */
[----:B------:R-:W-:Y:S01]  /*7940*/  LOP3.LUT R74, R136, 0xffff0000, RZ, 0xc0, !PT ;  /* 0xffff0000884a7812 */ /* 0x000fe200078ec0ff */
[C---:B------:R-:W-:Y:S01]  /*7950*/  FMUL R57, R70.reuse, R61 ;  /* 0x0000003d46397220 */ /* 0x040fe20000400000 */
[----:B------:R-:W-:Y:S01]  /*7960*/  SHF.L.U32 R75, R137, 0x10, RZ ;  /* 0x00000010894b7819 */ /* 0x000fe200000006ff */
[C---:B------:R-:W-:Y:S01]  /*7970*/  FMUL R58, R70.reuse, R62 ;  /* 0x0000003e463a7220 */ /* 0x040fe20000400000 */
[----:B------:R-:W-:Y:S01]  /*7980*/  F2FP.BF16.F32.PACK_AB R109, R47, R42 ;  /* 0x0000002a2f6d723e */ /* 0x000fe200000010ff */
[----:B------:R-:W-:Y:S01]  /*7990*/  FFMA R56, R73, R72, R56 ;  /* 0x0000004849387223 */ /* 0x000fe20000000038 */
[----:B------:R-:W-:Y:S01]  /*79a0*/  F2FP.BF16.F32.PACK_AB R110, R45, R44 ;  /* 0x0000002c2d6e723e */ /* 0x000fe200000010ff */
[----:B------:R-:W-:Y:S01]  /*79b0*/  FFMA R57, R73, R74, R57 ;  /* 0x0000004a49397223 */ /* 0x000fe20000000039 */
[----:B------:R-:W-:Y:S01]  /*79c0*/  F2FP.BF16.F32.PACK_AB R111, R51, R46 ;  /* 0x0000002e336f723e */ /* 0x000fe200000010ff */
[----:B------:R-:W-:Y:S01]  /*79d0*/  FFMA R58, R73, R75, R58 ;  /* 0x0000004b493a7223 */ /* 0x000fe2000000003a */
[----:B------:R-:W-:Y:S01]  /*79e0*/  LOP3.LUT R72, R137, 0xffff0000, RZ, 0xc0, !PT ;  /* 0xffff000089487812 */ /* 0x000fe200078ec0ff */
[----:B------:R-:W-:Y:S01]  /*79f0*/  FMUL R63, R70, R63 ;  /* 0x0000003f463f7220 */ /* 0x000fe20000400000 */
[----:B------:R-:W-:Y:S01]  /*7a00*/  SHF.L.U32 R75, R138, 0x10, RZ ;  /* 0x000000108a4b7819 */ /* 0x000fe200000006ff */
[----:B------:R1:W-:Y:S01]  /*7a10*/  STS.128 [R155+0x400], R108 ;  /* 0x0004006c9b007388 */ /* 0x0003e20000000c00 */
[----:B------:R-:W-:Y:S01]  /*7a20*/  FMUL R60, R70, R64 ;  /* 0x00000040463c7220 */ /* 0x000fe20000400000 */
[----:B------:R-:W-:Y:S01]  /*7a30*/  LOP3.LUT R74, R138, 0xffff0000, RZ, 0xc0, !PT ;  /* 0xffff00008a4a7812 */ /* 0x000fe200078ec0ff */
[C---:B------:R-:W-:Y:S01]  /*7a40*/  FMUL R61, R70.reuse, R65 ;  /* 0x00000041463d7220 */ /* 0x040fe20000400000 */
[----:B------:R-:W-:Y:S01]  /*7a50*/  SHF.L.U32 R77, R139, 0x10, RZ ;  /* 0x000000108b4d7819 */ /* 0x000fe200000006ff */
[C---:B------:R-:W-:Y:S01]  /*7a60*/  FMUL R62, R70.reuse, R66 ;  /* 0x00000042463e7220 */ /* 0x040fe20000400000 */
[----:B------:R-:W-:Y:S01]  /*7a70*/  FFMA R63, R73, R72, R63 ;  /* 0x00000048493f7223 */ /* 0x000fe2000000003f */
[----:B------:R-:W-:Y:S01]  /*7a80*/  FMUL R67, R70, R67 ;  /* 0x0000004346437220 */ /* 0x000fe20000400000 */
[----:B------:R-:W-:Y:S01]  /*7a90*/  F2FP.BF16.F32.PACK_AB R116, R49, R48 ;  /* 0x000000303174723e */ /* 0x000fe200000010ff */
[----:B------:R-:W-:Y:S01]  /*7aa0*/  FFMA R60, R73, R75, R60 ;  /* 0x0000004b493c7223 */ /* 0x000fe2000000003c */
[----:B------:R-:W-:Y:S01]  /*7ab0*/  F2FP.BF16.F32.PACK_AB R117, R55, R50 ;  /* 0x000000323775723e */ /* 0x000fe200000010ff */
[----:B------:R-:W-:Y:S01]  /*7ac0*/  FFMA R61, R73, R74, R61 ;  /* 0x0000004a493d7223 */ /* 0x000fe2000000003d */
[----:B------:R-:W-:Y:S01]  /*7ad0*/  F2FP.BF16.F32.PACK_AB R118, R53, R52 ;  /* 0x000000343576723e */ /* 0x000fe200000010ff */
[----:B------:R-:W-:Y:S01]  /*7ae0*/  FFMA R62, R73, R77, R62 ;  /* 0x0000004d493e7223 */ /* 0x000fe2000000003e */
[----:B------:R-:W-:Y:S01]  /*7af0*/  F2FP.BF16.F32.PACK_AB R119, R59, R54 ;  /* 0x000000363b77723e */ /* 0x000fe200000010ff */
[----:B------:R-:W-:Y:S01]  /*7b00*/  FFMA R67, R73, R76, R67 ;  /* 0x0000004c49437223 */ /* 0x000fe20000000043 */
[----:B------:R-:W-:Y:S02]  /*7b10*/  F2FP.BF16.F32.PACK_AB R124, R57, R56 ;  /* 0x00000038397c723e */ /* 0x000fe400000010ff */
[----:B------:R-:W-:Y:S01]  /*7b20*/  F2FP.BF16.F32.PACK_AB R125, R63, R58 ;  /* 0x0000003a3f7d723e */ /* 0x000fe200000010ff */
[----:B------:R1:W-:Y:S01]  /*7b30*/  STS.128 [R154+0x400], R116 ;  /* 0x000400749a007388 */ /* 0x0003e20000000c00 */
[----:B------:R-:W-:Y:S02]  /*7b40*/  F2FP.BF16.F32.PACK_AB R126, R61, R60 ;  /* 0x0000003c3d7e723e */ /* 0x000fe400000010ff */
[----:B------:R-:W-:Y:S05]  /*7b50*/  F2FP.BF16.F32.PACK_AB R127, R67, R62 ;  /* 0x0000003e437f723e */ /* 0x000fea00000010ff */
[----:B------:R1:W-:Y:S01]  /*7b60*/  STS.128 [R153+0x400], R124 ;  /* 0x0004007c99007388 */ /* 0x0003e20000000c00 */
[----:B------:R-:W-:Y:S01]  /*7b70*/  @!PT LDS RZ, [RZ] ;  /* 0x00000000fffff984 */ /* 0x000fe20000000800 */
[----:B------:R-:W-:Y:S01]  /*7b80*/  @!PT LDS RZ, [RZ] ;  /* 0x00000000fffff984 */ /* 0x000fe20000000800 */
[----:B------:R-:W-:Y:S01]  /*7b90*/  @!PT LDS RZ, [RZ] ;  /* 0x00000000fffff984 */ /* 0x000fe20000000800 */
[----:B------:R-:W-:Y:S01]  /*7ba0*/  @!PT LDS RZ, [RZ] ;  /* 0x00000000fffff984 */ /* 0x000fe20000000800 */
[----:B------:R3:W-:Y:S07]  /*7bb0*/  MEMBAR.ALL.CTA ;  /* 0x0000000000007992 */ /* 0x0007ee0000008000 */
[----:B---3--:R-:W3:Y:S02]  /*7bc0*/  FENCE.VIEW.ASYNC.S ;  /* 0x00000000000073c6 */ /* 0x008ee40000000000 */
[----:B---3--:R-:W-:Y:S06]  /*7bd0*/  BAR.SYNC.DEFER_BLOCKING 0x1, 0x80 ;  /* 0x0042000000007b1d */ /* 0x008fec0000010000 */
[----:B------:R-:W-:Y:S05]  /*7be0*/  @P0 BRA `(.L_x_122) ;  /* 0x0000000000280947 */ /* 0x000fea0003800000 */
[----:B------:R-:W3:Y:S01]  /*7bf0*/  LDCU.64 UR6, c[0x0][0x348] ;  /* 0x00006900ff0677ac */ /* 0x000ee20008000a00 */
[----:B------:R-:W-:Y:S01]  /*7c00*/  UIADD3 UR4, UPT, UPT, UR44, 0x400, URZ ;  /* 0x000004002c047890 */ /* 0x000fe2000fffe0ff */
[----:B------:R-:W-:Y:S05]  /*7c10*/  UMOV UR51, UR36 ;  /* 0x0000002400337c82 */ /* 0x000fea0008000000 */
[----:B------:R-:W-:Y:S04]  /*7c20*/  MOV R150, UR4 ;  /* 0x0000000400967c02 */ /* 0x000fe80008000f00 */
[----:B------:R-:W-:Y:S01]  /*7c30*/  R2UR UR48, R150 ;  /* 0x00000000963072ca */ /* 0x000fe200000e0000 */
[----:B---3--:R-:W-:Y:S04]  /*7c40*/  UIADD3 UR4, UP0, UPT, UR6, 0x680, URZ ;  /* 0x0000068006047890 */ /* 0x008fe8000ff1e0ff */
[----:B------:R-:W-:Y:S09]  /*7c50*/  UIADD3.X UR5, UPT, UPT, URZ, UR7, URZ, UP0, !UPT ;  /* 0x00000007ff057290 */ /* 0x000ff200087fe4ff */
[----:B------:R3:W-:Y:S01]  /*7c60*/  UTMASTG.3D [UR48], [UR4] ;  /* 0x00000030040073b5 */ /* 0x0007e20008010000 */
[----:B------:R0:W-:Y:S01]  /*7c70*/  UTMACMDFLUSH ;  /* 0x00000000000079b7 */ /* 0x0001e20000000000 */
[----:B---3--:R-:W-:Y:S04]  /*7c80*/  DEPBAR.LE SB0, 0x1 ;  /* 0x000080400000791a */ /* 0x008fe80000000000 */
.L_x_122:
[----:B------:R-:W-:Y:S05]  /*7c90*/  BSYNC.RECONVERGENT B0 ;  /* 0x0000000000007941 */ /* 0x000fea0003800200 */
.L_x_121:
[----:B------:R-:W-:Y:S01]  /*7ca0*/  BAR.SYNC.DEFER_BLOCKING 0x1, 0x80 ;  /* 0x0042000000007b1d */ /* 0x000fe20000010000 */
[----:B------:R-:W-:Y:S01]  /*7cb0*/  ISETP.NE.AND P1, PT, R166, RZ, PT ;  /* 0x000000ffa600720c */ /* 0x000fe20003f25270 */
[----:B------:R-:W-:Y:S01]  /*7cc0*/  UISETP.NE.AND UP0, UPT, UR52, URZ, UPT ;  /* 0x000000ff3400728c */ /* 0x000fe2000bf05270 */
[----:B------:R-:W-:Y:S11]  /*7cd0*/  LEA R3, R78, UR44, 0x3 ;  /* 0x0000002c4e037c11 */ /* 0x000ff6000f8e18ff */
[----:B------:R-:W-:Y:S01]  /*7ce0*/  @P1 SHF.L.U32 R2, R160, 0x1f, RZ ;  /* 0x0000001fa0021819 */ /* 0x000fe200000006ff */
[----:B------:R-:W-:Y:S06]  /*7cf0*/  BRA.U !UP0, `(.L_x_123) ;  /* 0x0000000108247547 */ /* 0x000fec000b800000 */
[----:B------:R-:W-:Y:S01]  /*7d00*/  IMAD.U32 R5, RZ, RZ, UR46 ;  /* 0x0000002eff057e24 */ /* 0x000fe2000f8e00ff */
[----:B------:R-:W-:Y:S01]  /*7d10*/  MOV R0, UR47 ;  /* 0x0000002f00007c02 */ /* 0x000fe20008000f00 */
[----:B------:R-:W-:Y:S03]  /*7d20*/  UIADD3 UR4, UPT, UPT, UR46, 0x1, URZ ;  /* 0x000000012e047890 */ /* 0x000fe6000fffe0ff */
[----:B------:R-:W-:Y:S01]  /*7d30*/  @P1 LEA R5, R5, UR44, 0x3 ;  /* 0x0000002c05051c11 */ /* 0x000fe2000f8e18ff */
[----:B------:R-:W-:Y:S04]  /*7d40*/  UISETP.NE.AND UP0, UPT, UR4, 0x4, UPT ;  /* 0x000000040400788c */ /* 0x000fe8000bf05270 */
[----:B------:R-:W-:Y:S01]  /*7d50*/  @P1 VIADD R5, R5, 0xc0 ;  /* 0x000000c005051836 */ /* 0x000fe20000000000 */
[----:B------:R-:W-:Y:S04]  /*7d60*/  USEL UR46, UR4, URZ, UP0 ;  /* 0x000000ff042e7287 */ /* 0x000fe80008000000 */
[----:B------:R-:W-:Y:S04]  /*7d70*/  @P1 PRMT R0, R0, 0x654, R5 ;  /* 0x0000065400001816 */ /* 0x000fe80000000005 */
[----:B------:R3:W-:Y:S04]  /*7d80*/  @P1 SYNCS.ARRIVE.TRANS64.RED.A1T0 RZ, [R0+URZ], RZ ;  /* 0x000000ff00ff19a7 */ /* 0x0007e800081004ff */
.L_x_123:
[----:B------:R-:W4:Y:S01]  /*7d90*/  @P1 SYNCS.PHASECHK.TRANS64.TRYWAIT P0, [R3+URZ+0xa0], R2 ;  /* 0x0000a002030015a7 */ /* 0x000f2200080011ff */
[----:B------:R-:W-:Y:S01]  /*7da0*/  BSSY B1, `(.L_x_124) ;  /* 0x000001f000017945 */ /* 0x000fe20003800000 */
[----:B----4-:R-:W-:Y:S03]  /*7db0*/  @P1 SEL R84, RZ, 0x1, !P0 ;  /* 0x00000001ff541807 */ /* 0x010fe60004000000 */
[----:B------:R-:W-:Y:S05]  /*7dc0*/  @!P1 BRA `(.L_x_125) ;  /* 0x0000000000709947 */ /* 0x000fea0003800000 */
[----:B------:R-:W-:Y:S01]  /*7dd0*/  ISETP.NE.AND P1, PT, R86, RZ, PT ;  /* 0x000000ff5600720c */ /* 0x000fe20003f25270 */
[----:B------:R-:W-:Y:S01]  /*7de0*/  BSSY B0, `(.L_x_126) ;  /* 0x000000b000007945 */ /* 0x000fe20003800000 */
[----:B------:R-:W-:Y:S11]  /*7df0*/  ISETP.NE.AND P0, PT, R84, RZ, PT ;  /* 0x000000ff5400720c */ /* 0x000ff60003f05270 */
[----:B------:R-:W-:Y:S05]  /*7e00*/  @P1 IMAD R6, R78, 0x4000, R169 ;  /* 0x000040004e061824 */ /* 0x000fea00078e02a9 */
[----:B---3--:R-:W-:Y:S04]  /*7e10*/  @P1 IADD3 R0, PT, PT, R6, UR44, RZ ;  /* 0x0000002c06001c10 */ /* 0x008fe8000fffe0ff */
[----:B------:R-:W-:Y:S01]  /*7e20*/  @P1 IADD3 R4, PT, PT, R85, R0, RZ ;  /* 0x0000000055041210 */ /* 0x000fe20007ffe0ff */
[--C-:B------:R-:W-:Y:S02]  /*7e30*/  @P1 IMAD.IADD R2, R79, 0x1, R0.reuse ;  /* 0x000000014f021824 */ /* 0x100fe400078e0200 */
[----:B------:R-:W-:Y:S01]  /*7e40*/  @P1 IMAD.IADD R5, R87, 0x1, R0 ;  /* 0x0000000157051824 */ /* 0x000fe200078e0200 */
[----:B------:R-:W-:Y:S06]  /*7e50*/  @P0 BRA `(.L_x_127) ;  /* 0x00000000000c0947 */ /* 0x000fec0003800000 */
[----:B------:R-:W-:Y:S04]  /*7e60*/  SHF.L.U32 R0, R160, 0x1f, RZ ;  /* 0x0000001fa0007819 */ /* 0x000fe800000006ff */
[----:B------:R-:W3:Y:S02]  /*7e70*/  SYNCS.PHASECHK.TRANS64.TRYWAIT P0, [R3+URZ+0xa0], R0 ;  /* 0x0000a000030075a7 */ /* 0x000ee400080011ff */
[----:B---3--:R-:W-:Y:S05]  /*7e80*/  @!P0 BRA `(.L_x_128) ;  /* 0x0000004800fc8947 */ /* 0x008fea0003800000 */
.L_x_127:
[----:B------:R-:W-:Y:S05]  /*7e90*/  BSYNC B0 ;  /* 0x0000000000007941 */ /* 0x000fea0003800000 */
.L_x_126:
[----:B------:R-:W-:Y:S01]  /*7ea0*/  ISETP.NE.AND P0, PT, R86, RZ, PT ;  /* 0x000000ff5600720c */ /* 0x000fe20003f05270 */
[----:B------:R-:W-:Y:S11]  /*7eb0*/  VIADD R78, R78, 0x1 ;  /* 0x000000014e4e7836 */ /* 0x000ff60000000000 */
[----:B------:R-:W-:Y:S01]  /*7ec0*/  @!UPT UIADD3 URZ, UPT, UPT, URZ, URZ, URZ ;  /* 0x000000fffffff290 */ /* 0x000fe2000fffe0ff */
[----:B------:R4:W1:Y:S01]  /*7ed0*/  @P0 LDS.128 R80, [R6+UR44+0x400] ;  /* 0x0004002c06500984 */ /* 0x0008620008000c00 */
[--C-:B---3--:R-:W-:Y:S01]  /*7ee0*/  @P0 IMAD.IADD R0, R85, 0x1, R2.reuse ;  /* 0x0000000155000824 */ /* 0x108fe200078e0202 */
[C---:B------:R-:W-:Y:S01]  /*7ef0*/  @P0 IADD3 R3, PT, PT, R87.reuse, R4, RZ ;  /* 0x0000000457030210 */ /* 0x040fe20007ffe0ff */
[C---:B------:R-:W-:Y:S01]  /*7f00*/  @P0 IMAD.IADD R7, R87.reuse, 0x1, R2 ;  /* 0x0000000157070824 */ /* 0x040fe200078e0202 */
[----:B------:R4:W3:Y:S02]  /*7f10*/  @P0 LDS.128 R88, [R5+0x400] ;  /* 0x0004000005580984 */ /* 0x0008e40000000c00 */
[----:B------:R-:W-:Y:S02]  /*7f20*/  @P0 IADD3 R8, PT, PT, R87, R0, RZ ;  /* 0x0000000057080210 */ /* 0x000fe40007ffe0ff */
[----:B------:R4:W1:Y:S04]  /*7f30*/  @P0 LDS.128 R96, [R4+0x400] ;  /* 0x0004000004600984 */ /* 0x0008680000000c00 */
[----:B------:R4:W1:Y:S04]  /*7f40*/  @P0 LDS.128 R104, [R3+0x400] ;  /* 0x0004000003680984 */ /* 0x0008680000000c00 */
[----:B------:R4:W1:Y:S04]  /*7f50*/  @P0 LDS.128 R112, [R2+0x400] ;  /* 0x0004000002700984 */ /* 0x0008680000000c00 */
[----:B------:R4:W1:Y:S04]  /*7f60*/  @P0 LDS.128 R120, [R7+0x400] ;  /* 0x0004000007780984 */ /* 0x0008680000000c00 */
[----:B------:R4:W1:Y:S04]  /*7f70*/  @P0 LDS.128 R128, [R0+0x400] ;  /* 0x0004000000800984 */ /* 0x0008680000000c00 */
[----:B------:R4:W1:Y:S02]  /*7f80*/  @P0 LDS.128 R136, [R8+0x400] ;  /* 0x0004000008880984 */ /* 0x0008640000000c00 */
.L_x_125:
[----:B------:R-:W-:Y:S05]  /*7f90*/  BSYNC B1 ;  /* 0x0000000000017941 */ /* 0x000fea0003800000 */
.L_x_124:
[----:B---34-:R-:W-:Y:S05]  /*7fa0*/  VIADD R0, R71, 0x40 ;  /* 0x0000004047007836 */ /* 0x018fea0000000000 */
[----:B------:R-:W-:Y:S04]  /*7fb0*/  SHF.R.U32.HI R0, RZ, 0x15, R0 ;  /* 0x00000015ff007819 */ /* 0x000fe80000011600 */
[----:B------:R-:W-:Y:S11]  /*7fc0*/  LOP3.LUT P0, RZ, R0, 0x3, R147, 0x48, !PT ;  /* 0x0000000300ff7812 */ /* 0x000ff60007804893 */
[----:B------:R-:W-:Y:S02]  /*7fd0*/  @!UPT UIADD3 URZ, UPT, UPT, URZ, URZ, URZ ;  /* 0x000000fffffff290 */ /* 0x000fe4000fffe0ff */
[----:B------:R-:W-:Y:S05]  /*7fe0*/  @!P0 BRA `(.L_x_129) ;  /* 0x0000000000408947 */ /* 0x000fea0003800000 */
[----:B------:R-:W3:Y:S01]  /*7ff0*/  LDCU.64 UR8, c[0x4][0x70] ;  /* 0x01000e00ff0877ac */ /* 0x000ee20008000a00 */
[----:B------:R-:W-:Y:S01]  /*8000*/  MOV R3, 0x0 ;  /* 0x0000000000037802 */ /* 0x000fe20000000f00 */
[----:B------:R-:W-:Y:S02]  /*8010*/  HFMA2 R12, -RZ, RZ, 0, 5.9604644775390625e-08 ;  /* 0x00000001ff0c7431 */ /* 0x000fe400000001ff */
[----:B------:R-:W-:Y:S02]  /*8020*/  IMAD.MOV.U32 R8, RZ, RZ, 0x192 ;  /* 0x00000192ff087424 */ /* 0x000fe400078e00ff */
[----:B------:R-:W-:Y:S01]  /*8030*/  IMAD.MOV.U32 R13, RZ, RZ, RZ ;  /* 0x000000ffff0d7224 */ /* 0x000fe200078e00ff */
[----:B------:R-:W4:Y:S01]  /*8040*/  LDCU.64 UR6, c[0x4][0x78] ;  /* 0x01000f00ff0677ac */ /* 0x000f220008000a00 */
[----:B------:R-:W1:Y:S01]  /*8050*/  LDC.64 R2, c[0x4][R3] ;  /* 0x0100000003027b82 */ /* 0x000e620000000a00 */
[----:B------:R-:W5:Y:S01]  /*8060*/  LDCU.64 UR4, c[0x4][0x10] ;  /* 0x01000200ff0477ac */ /* 0x000f620008000a00 */
[----:B---3--:R-:W-:Y:S01]  /*8070*/  MOV R5, UR9 ;  /* 0x0000000900057c02 */ /* 0x008fe20008000f00 */
[----:B------:R-:W-:Y:S01]  /*8080*/  IMAD.U32 R4, RZ, RZ, UR8 ;  /* 0x00000008ff047e24 */ /* 0x000fe2000f8e00ff */
[----:B----4-:R-:W-:Y:S01]  /*8090*/  MOV R7, UR7 ;  /* 0x0000000700077c02 */ /* 0x010fe20008000f00 */
[----:B------:R-:W-:Y:S01]  /*80a0*/  IMAD.U32 R6, RZ, RZ, UR6 ;  /* 0x00000006ff067e24 */ /* 0x000fe2000f8e00ff */
[----:B-----5:R-:W-:Y:S01]  /*80b0*/  MOV R11, UR5 ;  /* 0x00000005000b7c02 */ /* 0x020fe20008000f00 */
[----:B------:R-:W-:Y:S02]  /*80c0*/  IMAD.U32 R10, RZ, RZ, UR4 ;  /* 0x00000004ff0a7e24 */ /* 0x000fe4000f8e00ff */
[----:B------:R-:W-:Y:S07]  /*80d0*/  LEPC R20, `(.L_x_129) ;  /* 0x000000001014794e */ /* 0x000fee0000000000 */
[----:B-12---:R-:W-:Y:S05]  /*80e0*/  CALL.ABS.NOINC R2 ;  /* 0x0000000002007343 */ /* 0x006fea0003c00000 */
.L_x_129:
[----:B------:R-:W-:Y:S01]  /*80f0*/  ISETP.NE.AND P6, PT, R166, RZ, PT ;  /* 0x000000ffa600720c */ /* 0x000fe20003fc5270 */
[----:B------:R-:W-:Y:S05]  /*8100*/  WARPSYNC.ALL ;  /* 0x0000000000007948 */ /* 0x000fea0003800000 */
[----:B------:R-:W-:Y:S01]  /*8110*/  R2UR UR4, R71 ;  /* 0x00000000470472ca */ /* 0x000fe200000e0000 */
[----:B------:R-:W-:Y:S01]  /*8120*/  BSSY.RECONVERGENT B0, `(.L_x_130) ;  /* 0x0000104000007945 */ /* 0x000fe20003800200 */
[----:B------:R-:W-:Y:S02]  /*8130*/  MOV R0, UR46 ;  /* 0x0000002e00007c02 */ /* 0x000fe40008000f00 */
[----:B------:R-:W-:Y:S02]  /*8140*/  MOV R77, UR47 ;  /* 0x0000002f004d7c02 */ /* 0x000fe40008000f00 */
[----:B-1----:R-:W-:Y:S02]  /*8150*/  SHF.L.U32 R72, R80, 0x10, RZ ;  /* 0x0000001050487819 */ /* 0x002fe400000006ff */
[----:B------:R-:W-:Y:S02]  /*8160*/  @P6 LEA R0, R0, UR44, 0x3 ;  /* 0x0000002c00006c11 */ /* 0x000fe4000f8e18ff */
[----:B------:R-:W-:Y:S02]  /*8170*/  LOP3.LUT R75, R80, 0xffff0000, RZ, 0xc0, !PT ;  /* 0xffff0000504b7812 */ /* 0x000fe400078ec0ff */
[----:B------:R-:W-:Y:S01]  /*8180*/  @P6 IADD3 R0, PT, PT, R0, 0xc0, RZ ;  /* 0x000000c000006810 */ /* 0x000fe20007ffe0ff */
[----:B------:R-:W1:Y:S01]  /*8190*/  LDTM.x64 R4, tmem[UR4+0x40] ;  /* 0x00004004000479ee */ /* 0x000e620008340000 */
[----:B------:R-:W-:Y:S02]  /*81a0*/  SHF.L.U32 R74, R81, 0x10, RZ ;  /* 0x00000010514a7819 */ /* 0x000fe400000006ff */
[----:B------:R-:W-:Y:S02]  /*81b0*/  @P6 PRMT R77, R77, 0x654, R0 ;  /* 0x000006544d4d6816 */ /* 0x000fe40000000000 */
[----:B------:R-:W-:Y:S02]  /*81c0*/  LOP3.LUT R76, R81, 0xffff0000, RZ, 0xc0, !PT ;  /* 0xffff0000514c7812 */ /* 0x000fe400078ec0ff */
[----:B------:R-:W-:Y:S01]  /*81d0*/  ISETP.NE.AND P0, PT, R163, RZ, PT ;  /* 0x000000ffa300720c */ /* 0x000fe20003f05270 */
[C---:B-1----:R-:W-:Y:S01]  /*81e0*/  FMUL R0, R70.reuse, R4 ;  /* 0x0000000446007220 */ /* 0x042fe20000400000 */
[C---:B------:R-:W-:Y:S01]  /*81f0*/  FMUL R2, R70.reuse, R5 ;  /* 0x0000000546027220 */ /* 0x040fe20000400000 */
[C---:B------:R-:W-:Y:S01]  /*8200*/  FMUL R3, R70.reuse, R6 ;  /* 0x0000000646037220 */ /* 0x040fe20000400000 */
[----:B------:R-:W-:Y:S01]  /*8210*/  FMUL R7, R70, R7 ;  /* 0x0000000746077220 */ /* 0x000fe20000400000 */
[C---:B------:R-:W-:Y:S01]  /*8220*/  FFMA R0, R73.reuse, R72, R0 ;  /* 0x0000004849007223 */ /* 0x040fe20000000000 */
[C---:B------:R-:W-:Y:S01]  /*8230*/  LOP3.LUT R72, R82.reuse, 0xffff0000, RZ, 0xc0, !PT ;  /* 0xffff000052487812 */ /* 0x040fe200078ec0ff */
[C---:B------:R-:W-:Y:S01]  /*8240*/  FFMA R2, R73.reuse, R75, R2 ;  /* 0x0000004b49027223 */ /* 0x040fe20000000002 */
[----:B------:R-:W-:Y:S01]  /*8250*/  SHF.L.U32 R75, R82, 0x10, RZ ;  /* 0x00000010524b7819 */ /* 0x000fe200000006ff */
[C---:B------:R-:W-:Y:S01]  /*8260*/  FFMA R3, R73.reuse, R74, R3 ;  /* 0x0000004a49037223 */ /* 0x040fe20000000003 */
[----:B------:R-:W-:Y:S01]  /*8270*/  FMUL R4, R70, R8 ;  /* 0x0000000846047220 */ /* 0x000fe20000400000 */
[----:B------:R-:W-:Y:S01]  /*8280*/  FFMA R7, R73, R76, R7 ;  /* 0x0000004c49077223 */ /* 0x000fe20000000007 */
[----:B------:R-:W-:Y:S01]  /*8290*/  F2FP.BF16.F32.PACK_AB R92, R2, R0 ;  /* 0x00000000025c723e */ /* 0x000fe200000010ff */
[C---:B------:R-:W-:Y:S01]  /*82a0*/  FMUL R5, R70.reuse, R9 ;  /* 0x0000000946057220 */ /* 0x040fe20000400000 */
[----:B------:R-:W-:Y:S01]  /*82b0*/  LOP3.LUT R0, R83, 0xffff0000, RZ, 0xc0, !PT ;  /* 0xffff000053007812 */ /* 0x000fe200078ec0ff */
[----:B------:R-:W-:Y:S01]  /*82c0*/  FFMA R4, R73, R75, R4 ;  /* 0x0000004b49047223 */ /* 0x000fe20000000004 */
[----:B------:R-:W-:Y:S01]  /*82d0*/  SHF.L.U32 R75, R83, 0x10, RZ ;  /* 0x00000010534b7819 */ /* 0x000fe200000006ff */
[----:B------:R-:W-:Y:S01]  /*82e0*/  FFMA R5, R73, R72, R5 ;  /* 0x0000004849057223 */ /* 0x000fe20000000005 */
[----:B------:R-:W-:Y:S01]  /*82f0*/  F2FP.BF16.F32.PACK_AB R93, R7, R3 ;  /* 0x00000003075d723e */ /* 0x000fe200000010ff */
[----:B------:R-:W-:Y:S01]  /*8300*/  FMUL R6, R70, R10 ;  /* 0x0000000a46067220 */ /* 0x000fe20000400000 */
[----:B------:R-:W-:Y:S01]  /*8310*/  SHF.L.U32 R3, R88, 0x10, RZ ;  /* 0x0000001058037819 */ /* 0x000fe200000006ff */
[----:B------:R-:W-:Y:S01]  /*8320*/  FMUL R11, R70, R11 ;  /* 0x0000000b460b7220 */ /* 0x000fe20000400000 */
[----:B------:R-:W-:Y:S01]  /*8330*/  LOP3.LUT R2, R88, 0xffff0000, RZ, 0xc0, !PT ;  /* 0xffff000058027812 */ /* 0x000fe200078ec0ff */
[C---:B------:R-:W-:Y:S01]  /*8340*/  FMUL R8, R70.reuse, R12 ;  /* 0x0000000c46087220 */ /* 0x040fe20000400000 */
[----:B------:R-:W-:Y:S01]  /*8350*/  LOP3.LUT R72, R99, 0xffff0000, RZ, 0xc0, !PT ;  /* 0xffff000063487812 */ /* 0x000fe200078ec0ff */
[----:B------:R-:W-:Y:S01]  /*8360*/  FMUL R9, R70, R13 ;  /* 0x0000000d46097220 */ /* 0x000fe20000400000 */
[----:B------:R-:W-:Y:S01]  /*8370*/  F2FP.BF16.F32.PACK_AB R94, R5, R4 ;  /* 0x00000004055e723e */ /* 0x000fe200000010ff */
[C---:B------:R-:W-:Y:S01]  /*8380*/  FFMA R6, R73.reuse, R75, R6 ;  /* 0x0000004b49067223 */ /* 0x040fe20000000006 */
[----:B------:R-:W-:Y:S01]  /*8390*/  SHF.L.U32 R75, R96, 0x10, RZ ;  /* 0x00000010604b7819 */ /* 0x000fe200000006ff */
[----:B------:R-:W-:Y:S01]  /*83a0*/  FFMA R11, R73, R0, R11 ;  /* 0x00000000490b7223 */ /* 0x000fe2000000000b */
[----:B------:R-:W-:Y:S01]  /*83b0*/  SHF.L.U32 R0, R89, 0x10, RZ ;  /* 0x0000001059007819 */ /* 0x000fe200000006ff */
[C---:B------:R-:W-:Y:S01]  /*83c0*/  FFMA R8, R73.reuse, R3, R8 ;  /* 0x0000000349087223 */ /* 0x040fe20000000008 */
[----:B------:R-:W-:Y:S01]  /*83d0*/  SHF.L.U32 R3, R90, 0x10, RZ ;  /* 0x000000105a037819 */ /* 0x000fe200000006ff */
[----:B------:R-:W-:Y:S01]  /*83e0*/  FFMA R9, R73, R2, R9 ;  /* 0x0000000249097223 */ /* 0x000fe20000000009 */
[----:B------:R-:W-:Y:S01]  /*83f0*/  LOP3.LUT R2, R89, 0xffff0000, RZ, 0xc0, !PT ;  /* 0xffff000059027812 */ /* 0x000fe200078ec0ff */
[C---:B------:R-:W-:Y:S01]  /*8400*/  FMUL R10, R70.reuse, R14 ;  /* 0x0000000e460a7220 */ /* 0x040fe20000400000 */
[----:B------:R-:W-:Y:S01]  /*8410*/  F2FP.BF16.F32.PACK_AB R95, R11, R6 ;  /* 0x000000060b5f723e */ /* 0x000fe200000010ff */
[C---:B------:R-:W-:Y:S01]  /*8420*/  FMUL R15, R70.reuse, R15 ;  /* 0x0000000f460f7220 */ /* 0x040fe20000400000 */
[----:B------:R-:W-:Y:S01]  /*8430*/  F2FP.BF16.F32.PACK_AB R100, R9, R8 ;  /* 0x000000080964723e */ /* 0x000fe200000010ff */
[----:B------:R-:W-:Y:S01]  /*8440*/  FMUL R12, R70, R16 ;  /* 0x00000010460c7220 */ /* 0x000fe20000400000 */
[C---:B------:R-:W-:Y:S01]  /*8450*/  FFMA R10, R73.reuse, R0, R10 ;  /* 0x00000000490a7223 */ /* 0x040fe2000000000a */
[----:B------:R-:W-:Y:S01]  /*8460*/  LOP3.LUT R0, R90, 0xffff0000, RZ, 0xc0, !PT ;  /* 0xffff00005a007812 */ /* 0x000fe200078ec0ff */
[----:B------:R-:W-:Y:S01]  /*8470*/  FFMA R15, R73, R2, R15 ;  /* 0x00000002490f7223 */ /* 0x000fe2000000000f */
        /* <DEDUP_REMOVED lines=9> */
[----:B------:R-:W-:Y:S01]  /*8510*/  FMUL R16, R70, R20 ;  /* 0x0000001446107220 */ /* 0x000fe20000400000 */
[----:B------:R-:W-:Y:S01]  /*8520*/  FFMA R14, R73, R3, R14 ;  /* 0x00000003490e7223 */ /* 0x000fe2000000000e */
[----:B------:R-:W-:Y:S01]  /*8530*/  SHF.L.U32 R3, R98, 0x10, RZ ;  /* 0x0000001062037819 */ /* 0x000fe200000006ff */
[C---:B------:R-:W-:Y:S01]  /*8540*/  FMUL R17, R70.reuse, R21 ;  /* 0x0000001546117220 */ /* 0x040fe20000400000 */
[----:B------:R-:W-:Y:S01]  /*8550*/  F2FP.BF16.F32.PACK_AB R102, R13, R12 ;  /* 0x0000000c0d66723e */ /* 0x000fe200000010ff */
[----:B------:R-:W-:Y:S01]  /*8560*/  FFMA R19, R73, R2, R19 ;  /* 0x0000000249137223 */ /* 0x000fe20000000013 */
[----:B------:R-:W-:Y:S01]  /*8570*/  SHF.L.U32 R2, R97, 0x10, RZ ;  /* 0x0000001061027819 */ /* 0x000fe200000006ff */
        /* <DEDUP_REMOVED lines=12> */
[C---:B------:R-:W-:Y:S01]  /*8640*/  FFMA R23, R73.reuse, R0, R23 ;  /* 0x0000000049177223 */ /* 0x040fe20000000017 */
[----:B------:R-:W-:Y:S01]  /*8650*/  SHF.L.U32 R0, R104, 0x10, RZ ;  /* 0x0000001068007819 */ /* 0x000fe200000006ff */
[C---:B------:R-:W-:Y:S01]  /*8660*/  FMUL R22, R70.reuse, R26 ;  /* 0x0000001a46167220 */ /* 0x040fe20000400000 */
[----:B------:R-:W-:Y:S01]  /*8670*/  FMUL R27, R70, R27 ;  /* 0x0000001b461b7220 */ /* 0x000fe20000400000 */
        /* <DEDUP_REMOVED lines=9> */
[----:B------:R-:W-:Y:S01]  /*8710*/  LOP3.LUT R72, R107, 0xffff0000, RZ, 0xc0, !PT ;  /* 0xffff00006b487812 */ /* 0x000fe200078ec0ff */
[----:B------:R-:W-:Y:S01]  /*8720*/  FFMA R24, R73, R0, R24 ;  /* 0x0000000049187223 */ /* 0x000fe20000000018 */
[----:B------:R-:W-:Y:S01]  /*8730*/  SHF.L.U32 R0, R105, 0x10, RZ ;  /* 0x0000001069007819 */ /* 0x000fe200000006ff */
[C---:B------:R-:W-:Y:S01]  /*8740*/  FMUL R25, R70.reuse, R29 ;  /* 0x0000001d46197220 */ /* 0x040fe20000400000 */
[----:B------:R-:W-:Y:S01]  /*8750*/  F2FP.BF16.F32.PACK_AB R110, R21, R20 ;  /* 0x00000014156e723e */ /* 0x000fe200000010ff */
[----:B------:R-:W-:Y:S01]  /*8760*/  FMUL R26, R70, R30 ;  /* 0x0000001e461a7220 */ /* 0x000fe20000400000 */
[----:B------:R-:W-:Y:S01]  /*8770*/  F2FP.BF16.F32.PACK_AB R111, R27, R22 ;  /* 0x000000161b6f723e */ /* 0x000fe200000010ff */
        /* <DEDUP_REMOVED lines=38> */
[----:B------:R1:W-:Y:S01]  /*89e0*/  STS.128 [R169+UR44+0x4400], R92 ;  /* 0x0044005ca9007988 */ /* 0x0003e20008000c2c */
        /* <DEDUP_REMOVED lines=12> */
[----:B------:R3:W-:Y:S01]  /*8ab0*/  STS.128 [R168+0x4400], R100 ;  /* 0x00440064a8007388 */ /* 0x0007e20000000c00 */
        /* <DEDUP_REMOVED lines=12> */
[----:B------:R4:W-:Y:S01]  /*8b80*/  STS.128 [R167+0x4400], R108 ;  /* 0x0044006ca7007388 */ /* 0x0009e20000000c00 */
[----:B------:R-:W-:Y:S01]  /*8b90*/  FMUL R51, R70, R51 ;  /* 0x0000003346337220 */ /* 0x000fe20000400000 */
[C---:B------:R-:W-:Y:S01]  /*8ba0*/  FFMA R44, R73.reuse, R3, R44 ;  /* 0x00000003492c7223 */ /* 0x040fe2000000002c */
[C---:B------:R-:W-:Y:S01]  /*8bb0*/  SHF.L.U32 R3, R128.reuse, 0x10, RZ ;  /* 0x0000001080037819 */ /* 0x040fe200000006ff */
[----:B------:R-:W-:Y:S01]  /*8bc0*/  FFMA R45, R73, R2, R45 ;  /* 0x00000002492d7223 */ /* 0x000fe2000000002d */
[----:B------:R-:W-:Y:S01]  /*8bd0*/  LOP3.LUT R2, R129, 0xffff0000, RZ, 0xc0, !PT ;  /* 0xffff000081027812 */ /* 0x000fe200078ec0ff */
        /* <DEDUP_REMOVED lines=8> */
[C---:B------:R-:W-:Y:S01]  /*8c60*/  FMUL R50, R70.reuse, R54 ;  /* 0x0000003646327220 */ /* 0x040fe20000400000 */
[----:B------:R-:W-:Y:S01]  /*8c70*/  F2FP.BF16.F32.PACK_AB R94, R37, R36 ;  /* 0x00000024255e723e */ /* 0x000fe200000010ff */
[----:B------:R1:W-:Y:S01]  /*8c80*/  STS.128 [R157+0x4400], R116 ;  /* 0x004400749d007388 */ /* 0x0003e20000000c00 */
[----:B------:R-:W-:Y:S01]  /*8c90*/  F2FP.BF16.F32.PACK_AB R95, R43, R38 ;  /* 0x000000262b5f723e */ /* 0x000fe200000010ff */
[----:B------:R-:W-:Y:S01]  /*8ca0*/  FMUL R55, R70, R55 ;  /* 0x0000003746377220 */ /* 0x000fe20000400000 */
[----:B---3--:R-:W-:Y:S01]  /*8cb0*/  F2FP.BF16.F32.PACK_AB R100, R41, R40 ;  /* 0x000000282964723e */ /* 0x008fe200000010ff */
[----:B------:R-:W-:Y:S01]  /*8cc0*/  FFMA R48, R73, R3, R48 ;  /* 0x0000000349307223 */ /* 0x000fe20000000030 */
[----:B------:R-:W-:Y:S01]  /*8cd0*/  SHF.L.U32 R3, R131, 0x10, RZ ;  /* 0x0000001083037819 */ /* 0x000fe200000006ff */
[----:B------:R-:W-:Y:S01]  /*8ce0*/  FFMA R49, R73, R0, R49 ;  /* 0x0000000049317223 */ /* 0x000fe20000000031 */
[C---:B------:R-:W-:Y:S01]  /*8cf0*/  SHF.L.U32 R0, R130.reuse, 0x10, RZ ;  /* 0x0000001082007819 */ /* 0x040fe200000006ff */
[----:B------:R3:W-:Y:S01]  /*8d00*/  STS.128 [R156+0x4400], R92 ;  /* 0x0044005c9c007388 */ /* 0x0007e20000000c00 */
[----:B------:R-:W-:Y:S01]  /*8d10*/  F2FP.BF16.F32.PACK_AB R101, R47, R42 ;  /* 0x0000002a2f65723e */ /* 0x000fe200000010ff */
[----:B------:R-:W-:Y:S01]  /*8d20*/  FFMA R50, R73, R75, R50 ;  /* 0x0000004b49327223 */ /* 0x000fe20000000032 */
[----:B------:R-:W-:Y:S01]  /*8d30*/  SHF.L.U32 R75, R137, 0x10, RZ ;  /* 0x00000010894b7819 */ /* 0x000fe200000006ff */
[----:B------:R-:W-:Y:S01]  /*8d40*/  FFMA R55, R73, R2, R55 ;  /* 0x0000000249377223 */ /* 0x000fe20000000037 */
[----:B------:R-:W-:Y:S01]  /*8d50*/  LOP3.LUT R2, R130, 0xffff0000, RZ, 0xc0, !PT ;  /* 0xffff000082027812 */ /* 0x000fe200078ec0ff */
[C---:B------:R-:W-:Y:S01]  /*8d60*/  FMUL R52, R70.reuse, R56 ;  /* 0x0000003846347220 */ /* 0x040fe20000400000 */
[----:B------:R-:W-:Y:S01]  /*8d70*/  F2FP.BF16.F32.PACK_AB R102, R45, R44 ;  /* 0x0000002c2d66723e */ /* 0x000fe200000010ff */
[C---:B------:R-:W-:Y:S01]  /*8d80*/  FMUL R53, R70.reuse, R57 ;  /* 0x0000003946357220 */ /* 0x040fe20000400000 */
[C---:B------:R-:W-:Y:S01]  /*8d90*/  FMUL R54, R70.reuse, R58 ;  /* 0x0000003a46367220 */ /* 0x040fe20000400000 */
[----:B------:R-:W-:Y:S01]  /*8da0*/  FFMA R52, R73, R0, R52 ;  /* 0x0000000049347223 */ /* 0x000fe20000000034 */
[----:B------:R-:W-:Y:S01]  /*8db0*/  LOP3.LUT R0, R131, 0xffff0000, RZ, 0xc0, !PT ;  /* 0xffff000083007812 */ /* 0x000fe200078ec0ff */
[C---:B------:R-:W-:Y:S01]  /*8dc0*/  FFMA R53, R73.reuse, R2, R53 ;  /* 0x0000000249357223 */ /* 0x040fe20000000035 */
[----:B------:R-:W-:Y:S01]  /*8dd0*/  FFMA R54, R73, R3, R54 ;  /* 0x0000000349367223 */ /* 0x000fe20000000036 */
[----:B------:R-:W-:Y:S01]  /*8de0*/  FMUL R59, R70, R59 ;  /* 0x0000003b463b7220 */ /* 0x000fe20000400000 */
[----:B------:R-:W-:Y:S01]  /*8df0*/  SHF.L.U32 R3, R136, 0x10, RZ ;  /* 0x0000001088037819 */ /* 0x000fe200000006ff */
[----:B------:R-:W-:Y:S01]  /*8e00*/  FMUL R56, R70, R60 ;  /* 0x0000003c46387220 */ /* 0x000fe20000400000 */
[----:B------:R-:W-:Y:S01]  /*8e10*/  LOP3.LUT R2, R136, 0xffff0000, RZ, 0xc0, !PT ;  /* 0xffff000088027812 */ /* 0x000fe200078ec0ff */
[C---:B------:R-:W-:Y:S01]  /*8e20*/  FMUL R57, R70.reuse, R61 ;  /* 0x0000003d46397220 */ /* 0x040fe20000400000 */
[----:B------:R-:W-:Y:S01]  /*8e30*/  F2FP.BF16.F32.PACK_AB R103, R51, R46 ;  /* 0x0000002e3367723e */ /* 0x000fe200000010ff */
[C---:B------:R-:W-:Y:S01]  /*8e40*/  FMUL R58, R70.reuse, R62 ;  /* 0x0000003e463a7220 */ /* 0x040fe20000400000 */
[C---:B------:R-:W-:Y:S01]  /*8e50*/  FFMA R59, R73.reuse, R0, R59 ;  /* 0x00000000493b7223 */ /* 0x040fe2000000003b */
[----:B------:R-:W-:Y:S01]  /*8e60*/  FFMA R56, R73, R3, R56 ;  /* 0x0000000349387223 */ /* 0x000fe20000000038 */
[----:B------:R-:W-:Y:S01]  /*8e70*/  LOP3.LUT R0, R137, 0xffff0000, RZ, 0xc0, !PT ;  /* 0xffff000089007812 */ /* 0x000fe200078ec0ff */
[----:B------:R3:W-:Y:S01]  /*8e80*/  STS.128 [R155+0x4400], R100 ;  /* 0x004400649b007388 */ /* 0x0007e20000000c00 */
[C---:B------:R-:W-:Y:S01]  /*8e90*/  FFMA R57, R73.reuse, R2, R57 ;  /* 0x0000000249397223 */ /* 0x040fe20000000039 */
[----:B------:R-:W-:Y:S01]  /*8ea0*/  FMUL R63, R70, R63 ;  /* 0x0000003f463f7220 */ /* 0x000fe20000400000 */
[----:B------:R-:W-:Y:S01]  /*8eb0*/  SHF.L.U32 R3, R138, 0x10, RZ ;  /* 0x000000108a037819 */ /* 0x000fe200000006ff */
[----:B------:R-:W-:Y:S01]  /*8ec0*/  FFMA R58, R73, R75, R58 ;  /* 0x0000004b493a7223 */ /* 0x000fe2000000003a */
[----:B------:R-:W-:Y:S01]  /*8ed0*/  FMUL R60, R70, R64 ;  /* 0x00000040463c7220 */ /* 0x000fe20000400000 */
[----:B------:R-:W-:Y:S01]  /*8ee0*/  LOP3.LUT R2, R138, 0xffff0000, RZ, 0xc0, !PT ;  /* 0xffff00008a027812 */ /* 0x000fe200078ec0ff */
[C---:B------:R-:W-:Y:S01]  /*8ef0*/  FMUL R61, R70.reuse, R65 ;  /* 0x00000041463d7220 */ /* 0x040fe20000400000 */
[----:B------:R-:W-:Y:S01]  /*8f00*/  SHF.L.U32 R75, R139, 0x10, RZ ;  /* 0x000000108b4b7819 */ /* 0x000fe200000006ff */
[C---:B------:R-:W-:Y:S01]  /*8f10*/  FMUL R62, R70.reuse, R66 ;  /* 0x00000042463e7220 */ /* 0x040fe20000400000 */
[----:B------:R-:W-:Y:S01]  /*8f20*/  FFMA R63, R73, R0, R63 ;  /* 0x00000000493f7223 */ /* 0x000fe2000000003f */
[----:B------:R-:W-:Y:S01]  /*8f30*/  FMUL R67, R70, R67 ;  /* 0x0000004346437220 */ /* 0x000fe20000400000 */
[----:B----4-:R-:W-:Y:S01]  /*8f40*/  F2FP.BF16.F32.PACK_AB R108, R49, R48 ;  /* 0x00000030316c723e */ /* 0x010fe200000010ff */
[----:B------:R-:W-:Y:S01]  /*8f50*/  FFMA R60, R73, R3, R60 ;  /* 0x00000003493c7223 */ /* 0x000fe2000000003c */
[----:B------:R-:W-:Y:S01]  /*8f60*/  F2FP.BF16.F32.PACK_AB R109, R55, R50 ;  /* 0x00000032376d723e */ /* 0x000fe200000010ff */
[----:B------:R-:W-:Y:S01]  /*8f70*/  FFMA R61, R73, R2, R61 ;  /* 0x00000002493d7223 */ /* 0x000fe2000000003d */
[----:B------:R-:W-:Y:S01]  /*8f80*/  F2FP.BF16.F32.PACK_AB R110, R53, R52 ;  /* 0x00000034356e723e */ /* 0x000fe200000010ff */
[----:B------:R-:W-:Y:S01]  /*8f90*/  FFMA R62, R73, R75, R62 ;  /* 0x0000004b493e7223 */ /* 0x000fe2000000003e */
[----:B------:R-:W-:Y:S01]  /*8fa0*/  F2FP.BF16.F32.PACK_AB R111, R59, R54 ;  /* 0x000000363b6f723e */ /* 0x000fe200000010ff */
[----:B------:R-:W-:Y:S01]  /*8fb0*/  FFMA R67, R73, R72, R67 ;  /* 0x0000004849437223 */ /* 0x000fe20000000043 */
[----:B-1----:R-:W-:Y:S02]  /*8fc0*/  F2FP.BF16.F32.PACK_AB R116, R57, R56 ;  /* 0x000000383974723e */ /* 0x002fe400000010ff */
[----:B------:R-:W-:Y:S01]  /*8fd0*/  F2FP.BF16.F32.PACK_AB R117, R63, R58 ;  /* 0x0000003a3f75723e */ /* 0x000fe200000010ff */
[----:B------:R3:W-:Y:S01]  /*8fe0*/  STS.128 [R154+0x4400], R108 ;  /* 0x0044006c9a007388 */ /* 0x0007e20000000c00 */
[----:B------:R-:W-:Y:S02]  /*8ff0*/  F2FP.BF16.F32.PACK_AB R118, R61, R60 ;  /* 0x0000003c3d76723e */ /* 0x000fe400000010ff */
[----:B------:R-:W-:Y:S02]  /*9000*/  F2FP.BF16.F32.PACK_AB R119, R67, R62 ;  /* 0x0000003e4377723e */ /* 0x000fe400000010ff */
[----:B------:R-:W-:Y:S02]  /*9010*/  LEA R0, R78, UR44, 0x3 ;  /* 0x0000002c4e007c11 */ /* 0x000fe4000f8e18ff */
[----:B------:R-:W-:Y:S01]  /*9020*/  @P6 SHF.L.U32 R3, R160, 0x1f, RZ ;  /* 0x0000001fa0036819 */ /* 0x000fe200000006ff */
[----:B------:R3:W-:Y:S01]  /*9030*/  STS.128 [R153+0x4400], R116 ;  /* 0x0044007499007388 */ /* 0x0007e20000000c00 */
[----:B------:R-:W-:Y:S01]  /*9040*/  @!PT LDS RZ, [RZ] ;  /* 0x00000000fffff984 */ /* 0x000fe20000000800 */
[----:B------:R-:W-:Y:S01]  /*9050*/  @!PT LDS RZ, [RZ] ;  /* 0x00000000fffff984 */ /* 0x000fe20000000800 */
[----:B------:R-:W-:Y:S01]  /*9060*/  @!PT LDS RZ, [RZ] ;  /* 0x00000000fffff984 */ /* 0x000fe20000000800 */
[----:B------:R-:W-:Y:S01]  /*9070*/  @!PT LDS RZ, [RZ] ;  /* 0x00000000fffff984 */ /* 0x000fe20000000800 */
[----:B------:R1:W-:Y:S07]  /*9080*/  MEMBAR.ALL.CTA ;  /* 0x0000000000007992 */ /* 0x0003ee0000008000 */
[----:B-1----:R-:W1:Y:S02]  /*9090*/  FENCE.VIEW.ASYNC.S ;  /* 0x00000000000073c6 */ /* 0x002e640000000000 */
[----:B-1----:R-:W-:Y:S06]  /*90a0*/  BAR.SYNC.DEFER_BLOCKING 0x1, 0x80 ;  /* 0x0042000000007b1d */ /* 0x002fec0000010000 */
[----:B------:R-:W-:Y:S05]  /*90b0*/  @P0 BRA `(.L_x_131) ;  /* 0x0000000000280947 */ /* 0x000fea0003800000 */
[----:B------:R-:W1:Y:S01]  /*90c0*/  LDCU.64 UR6, c[0x0][0x348] ;  /* 0x00006900ff0677ac */ /* 0x000e620008000a00 */
[----:B------:R-:W-:Y:S02]  /*90d0*/  UIADD3 UR9, UPT, UPT, UR49, 0x40, URZ ;  /* 0x0000004031097890 */ /* 0x000fe4000fffe0ff */
[----:B------:R-:W-:Y:S01]  /*90e0*/  UIADD3 UR8, UPT, UPT, UR44, 0x4400, URZ ;  /* 0x000044002c087890 */ /* 0x000fe2000fffe0ff */
[----:B------:R-:W-:Y:S01]  /*90f0*/  UMOV UR10, UR50 ;  /* 0x00000032000a7c82 */ /* 0x000fe20008000000 */
[----:B------:R-:W-:Y:S01]  /*9100*/  UMOV UR11, UR36 ;  /* 0x00000024000b7c82 */ /* 0x000fe20008000000 */
[----:B-1----:R-:W-:Y:S04]  /*9110*/  UIADD3 UR4, UP0, UPT, UR6, 0x680, URZ ;  /* 0x0000068006047890 */ /* 0x002fe8000ff1e0ff */
[----:B------:R-:W-:Y:S09]  /*9120*/  UIADD3.X UR5, UPT, UPT, URZ, UR7, URZ, UP0, !UPT ;  /* 0x00000007ff057290 */ /* 0x000ff200087fe4ff */
[----:B------:R1:W-:Y:S01]  /*9130*/  UTMASTG.3D [UR8], [UR4] ;  /* 0x00000008040073b5 */ /* 0x0003e20008010000 */
[----:B------:R0:W-:Y:S01]  /*9140*/  UTMACMDFLUSH ;  /* 0x00000000000079b7 */ /* 0x0001e20000000000 */
[----:B-1----:R-:W-:Y:S04]  /*9150*/  DEPBAR.LE SB0, 0x1 ;  /* 0x000080400000791a */ /* 0x002fe80000000000 */
.L_x_131:
[----:B------:R-:W-:Y:S05]  /*9160*/  BSYNC.RECONVERGENT B0 ;  /* 0x0000000000007941 */ /* 0x000fea0003800200 */
.L_x_130:
[----:B------:R-:W-:Y:S01]  /*9170*/  BAR.SYNC.DEFER_BLOCKING 0x1, 0x80 ;  /* 0x0042000000007b1d */ /* 0x000fe20000010000 */
[----:B------:R-:W-:Y:S04]  /*9180*/  UIADD3 UR4, UPT, UPT, UR46, 0x1, URZ ;  /* 0x000000012e047890 */ /* 0x000fe8000fffe0ff */
[----:B------:R-:W-:Y:S04]  /*9190*/  UISETP.NE.AND UP0, UPT, UR4, 0x4, UPT ;  /* 0x000000040400788c */ /* 0x000fe8000bf05270 */
[----:B------:R-:W-:Y:S01]  /*91a0*/  USEL UR45, UR4, URZ, UP0 ;  /* 0x000000ff042d7287 */ /* 0x000fe20008000000 */
[----:B------:R1:W-:Y:S01]  /*91b0*/  @P6 SYNCS.ARRIVE.TRANS64.RED.A1T0 RZ, [R77+URZ], RZ ;  /* 0x000000ff4dff69a7 */ /* 0x0003e200081004ff */
[----:B------:R-:W-:Y:S01]  /*91c0*/  BSSY B1, `(.L_x_132) ;  /* 0x0000020000017945 */ /* 0x000fe20003800000 */
[----:B------:R-:W4:Y:S02]  /*91d0*/  @P6 SYNCS.PHASECHK.TRANS64.TRYWAIT P0, [R0+URZ+0xa0], R3 ;  /* 0x0000a003000065a7 */ /* 0x000f2400080011ff */
[----:B----4-:R-:W-:Y:S01]  /*91e0*/  @P6 SEL R84, RZ, 0x1, !P0 ;  /* 0x00000001ff546807 */ /* 0x010fe20004000000 */
[----:B-1----:R-:W-:Y:S06]  /*91f0*/  @!P6 BRA `(.L_x_133) ;  /* 0x000000000070e947 */ /* 0x002fec0003800000 */
[----:B------:R-:W-:Y:S01]  /*9200*/  ISETP.NE.AND P1, PT, R86, RZ, PT ;  /* 0x000000ff5600720c */ /* 0x000fe20003f25270 */
[----:B------:R-:W-:Y:S01]  /*9210*/  BSSY B0, `(.L_x_134) ;  /* 0x000000b000007945 */ /* 0x000fe20003800000 */
[----:B------:R-:W-:Y:S11]  /*9220*/  ISETP.NE.AND P0, PT, R84, RZ, PT ;  /* 0x000000ff5400720c */ /* 0x000ff60003f05270 */
[----:B------:R-:W-:Y:S05]  /*9230*/  @P1 IMAD R5, R78, 0x4000, R169 ;  /* 0x000040004e051824 */ /* 0x000fea00078e02a9 */
[----:B------:R-:W-:Y:S04]  /*9240*/  @P1 IADD3 R6, PT, PT, R5, UR44, RZ ;  /* 0x0000002c05061c10 */ /* 0x000fe8000fffe0ff */
[----:B------:R-:W-:Y:S01]  /*9250*/  @P1 IADD3 R4, PT, PT, R85, R6, RZ ;  /* 0x0000000655041210 */ /* 0x000fe20007ffe0ff */
[--C-:B------:R-:W-:Y:S02]  /*9260*/  @P1 IMAD.IADD R2, R79, 0x1, R6.reuse ;  /* 0x000000014f021824 */ /* 0x100fe400078e0206 */
[----:B------:R-:W-:Y:S01]  /*9270*/  @P1 IMAD.IADD R3, R87, 0x1, R6 ;  /* 0x0000000157031824 */ /* 0x000fe200078e0206 */
[----:B------:R-:W-:Y:S06]  /*9280*/  @P0 BRA `(.L_x_135) ;  /* 0x00000000000c0947 */ /* 0x000fec0003800000 */
[----:B------:R-:W-:Y:S04]  /*9290*/  SHF.L.U32 R7, R160, 0x1f, RZ ;  /* 0x0000001fa0077819 */ /* 0x000fe800000006ff */
[----:B------:R-:W1:Y:S02]  /*92a0*/  SYNCS.PHASECHK.TRANS64.TRYWAIT P0, [R0+URZ+0xa0], R7 ;  /* 0x0000a007000075a7 */ /* 0x000e6400080011ff */
[----:B-1----:R-:W-:Y:S05]  /*92b0*/  @!P0 BRA `(.L_x_136) ;  /* 0x0000003800048947 */ /* 0x002fea0003800000 */
.L_x_135:
[----:B------:R-:W-:Y:S05]  /*92c0*/  BSYNC B0 ;  /* 0x0000000000007941 */ /* 0x000fea0003800000 */
.L_x_134:
[----:B------:R-:W-:Y:S01]  /*92d0*/  ISETP.NE.AND P0, PT, R86, RZ, PT ;  /* 0x000000ff5600720c */ /* 0x000fe20003f05270 */
[----:B------:R-:W-:Y:S11]  /*92e0*/  VIADD R78, R78, 0x1 ;  /* 0x000000014e4e7836 */ /* 0x000ff60000000000 */
[----:B------:R-:W-:Y:S01]  /*92f0*/  @!UPT UIADD3 URZ, UPT, UPT, URZ, URZ, URZ ;  /* 0x000000fffffff290 */ /* 0x000fe2000fffe0ff */
[----:B------:R4:W2:Y:S01]  /*9300*/  @P0 LDS.128 R80, [R5+UR44+0x400] ;  /* 0x0004002c05500984 */ /* 0x0008a20008000c00 */
[--C-:B-1----:R-:W-:Y:S01]  /*9310*/  @P0 IMAD.IADD R0, R85, 0x1, R2.reuse ;  /* 0x0000000155000824 */ /* 0x102fe200078e0202 */
[C---:B------:R-:W-:Y:S01]  /*9320*/  @P0 IADD3 R6, PT, PT, R87.reuse, R4, RZ ;  /* 0x0000000457060210 */ /* 0x040fe20007ffe0ff */
[C---:B------:R-:W-:Y:S01]  /*9330*/  @P0 IMAD.IADD R7, R87.reuse, 0x1, R2 ;  /* 0x0000000157070824 */ /* 0x040fe200078e0202 */
[----:B------:R4:W1:Y:S02]  /*9340*/  @P0 LDS.128 R88, [R3+0x400] ;  /* 0x0004000003580984 */ /* 0x0008640000000c00 */
[----:B------:R-:W-:Y:S02]  /*9350*/  @P0 IADD3 R8, PT, PT, R87, R0, RZ ;  /* 0x0000000057080210 */ /* 0x000fe40007ffe0ff */
[----:B------:R4:W1:Y:S04]  /*9360*/  @P0 LDS.128 R96, [R4+0x400] ;  /* 0x0004000004600984 */ /* 0x0008680000000c00 */
[----:B------:R4:W1:Y:S04]  /*9370*/  @P0 LDS.128 R104, [R6+0x400] ;  /* 0x0004000006680984 */ /* 0x0008680000000c00 */
[----:B------:R4:W1:Y:S04]  /*9380*/  @P0 LDS.128 R112, [R2+0x400] ;  /* 0x0004000002700984 */ /* 0x0008680000000c00 */
[----:B------:R4:W1:Y:S04]  /*9390*/  @P0 LDS.128 R120, [R7+0x400] ;  /* 0x0004000007780984 */ /* 0x0008680000000c00 */
[----:B------:R4:W1:Y:S04]  /*93a0*/  @P0 LDS.128 R128, [R0+0x400] ;  /* 0x0004000000800984 */ /* 0x0008680000000c00 */
[----:B------:R4:W1:Y:S02]  /*93b0*/  @P0 LDS.128 R136, [R8+0x400] ;  /* 0x0004000008880984 */ /* 0x0008640000000c00 */
.L_x_133:
[----:B------:R-:W-:Y:S05]  /*93c0*/  BSYNC B1 ;  /* 0x0000000000017941 */ /* 0x000fea0003800000 */
.L_x_132:
[----:B----4-:R-:W-:Y:S05]  /*93d0*/  VIADD R0, R71, 0x80 ;  /* 0x0000008047007836 */ /* 0x010fea0000000000 */
[----:B------:R-:W-:Y:S04]  /*93e0*/  SHF.R.U32.HI R0, RZ, 0x15, R0 ;  /* 0x00000015ff007819 */ /* 0x000fe80000011600 */
[----:B------:R-:W-:Y:S11]  /*93f0*/  LOP3.LUT P0, RZ, R0, 0x3, R147, 0x48, !PT ;  /* 0x0000000300ff7812 */ /* 0x000ff60007804893 */
[----:B------:R-:W-:Y:S02]  /*9400*/  @!UPT UIADD3 URZ, UPT, UPT, URZ, URZ, URZ ;  /* 0x000000fffffff290 */ /* 0x000fe4000fffe0ff */
[----:B------:R-:W-:Y:S05]  /*9410*/  @!P0 BRA `(.L_x_137) ;  /* 0x0000000000408947 */ /* 0x000fea0003800000 */
[----:B------:R-:W4:Y:S01]  /*9420*/  LDCU.64 UR8, c[0x4][0x70] ;  /* 0x01000e00ff0877ac */ /* 0x000f220008000a00 */
[----:B------:R-:W-:Y:S01]  /*9430*/  MOV R3, 0x0 ;  /* 0x0000000000037802 */ /* 0x000fe20000000f00 */
[----:B------:R-:W-:Y:S02]  /*9440*/  HFMA2 R12, -RZ, RZ, 0, 5.9604644775390625e-08 ;  /* 0x00000001ff0c7431 */ /* 0x000fe400000001ff */
[----:B------:R-:W-:Y:S02]  /*9450*/  IMAD.MOV.U32 R8, RZ, RZ, 0x192 ;  /* 0x00000192ff087424 */ /* 0x000fe400078e00ff */
[----:B------:R-:W-:Y:S01]  /*9460*/  IMAD.MOV.U32 R13, RZ, RZ, RZ ;  /* 0x000000ffff0d7224 */ /* 0x000fe200078e00ff */
[----:B------:R-:W5:Y:S01]  /*9470*/  LDCU.64 UR6, c[0x4][0x78] ;  /* 0x01000f00ff0677ac */ /* 0x000f620008000a00 */
[----:B------:R-:W1:Y:S01]  /*9480*/  LDC.64 R2, c[0x4][R3] ;  /* 0x0100000003027b82 */ /* 0x000e620000000a00 */
[----:B------:R-:W2:Y:S01]  /*9490*/  LDCU.64 UR4, c[0x4][0x10] ;  /* 0x01000200ff0477ac */ /* 0x000ea20008000a00 */
[----:B----4-:R-:W-:Y:S01]  /*94a0*/  MOV R5, UR9 ;  /* 0x0000000900057c02 */ /* 0x010fe20008000f00 */
[----:B------:R-:W-:Y:S01]  /*94b0*/  IMAD.U32 R4, RZ, RZ, UR8 ;  /* 0x00000008ff047e24 */ /* 0x000fe2000f8e00ff */
[----:B-----5:R-:W-:Y:S01]  /*94c0*/  MOV R7, UR7 ;  /* 0x0000000700077c02 */ /* 0x020fe20008000f00 */
[----:B------:R-:W-:Y:S01]  /*94d0*/  IMAD.U32 R6, RZ, RZ, UR6 ;  /* 0x00000006ff067e24 */ /* 0x000fe2000f8e00ff */
[----:B--2---:R-:W-:Y:S01]  /*94e0*/  MOV R11, UR5 ;  /* 0x00000005000b7c02 */ /* 0x004fe20008000f00 */
[----:B------:R-:W-:Y:S02]  /*94f0*/  IMAD.U32 R10, RZ, RZ, UR4 ;  /* 0x00000004ff0a7e24 */ /* 0x000fe4000f8e00ff */
[----:B------:R-:W-:Y:S07]  /*9500*/  LEPC R20, `(.L_x_137) ;  /* 0x000000001014794e */ /* 0x000fee0000000000 */
[----:B-1-3--:R-:W-:Y:S05]  /*9510*/  CALL.ABS.NOINC R2 ;  /* 0x0000000002007343 */ /* 0x00afea0003c00000 */
.L_x_137:
[----:B------:R-:W-:Y:S01]  /*9520*/  ISETP.NE.AND P6, PT, R166, RZ, PT ;  /* 0x000000ffa600720c */ /* 0x000fe20003fc5270 */
[----:B------:R-:W-:Y:S05]  /*9530*/  WARPSYNC.ALL ;  /* 0x0000000000007948 */ /* 0x000fea0003800000 */
[----:B------:R-:W-:Y:S01]  /*9540*/  R2UR UR4, R71 ;  /* 0x00000000470472ca */ /* 0x000fe200000e0000 */
[----:B------:R-:W-:Y:S01]  /*9550*/  BSSY.RECONVERGENT B0, `(.L_x_138) ;  /* 0x0000104000007945 */ /* 0x000fe20003800200 */
[----:B------:R-:W-:Y:S02]  /*9560*/  MOV R3, UR45 ;  /* 0x0000002d00037c02 */ /* 0x000fe40008000f00 */
[----:B------:R-:W-:Y:S02]  /*9570*/  MOV R74, UR47 ;  /* 0x0000002f004a7c02 */ /* 0x000fe40008000f00 */
[C---:B--2---:R-:W-:Y:S02]  /*9580*/  SHF.L.U32 R72, R80.reuse, 0x10, RZ ;  /* 0x0000001050487819 */ /* 0x044fe400000006ff */
[----:B------:R-:W-:Y:S02]  /*9590*/  @P6 LEA R3, R3, UR44, 0x3 ;  /* 0x0000002c03036c11 */ /* 0x000fe4000f8e18ff */
[----:B------:R-:W-:Y:S02]  /*95a0*/  LOP3.LUT R75, R80, 0xffff0000, RZ, 0xc0, !PT ;  /* 0xffff0000504b7812 */ /* 0x000fe400078ec0ff */
[----:B------:R-:W-:Y:S01]  /*95b0*/  @P6 IADD3 R3, PT, PT, R3, 0xc0, RZ ;  /* 0x000000c003036810 */ /* 0x000fe20007ffe0ff */
[----:B------:R-:W2:Y:S01]  /*95c0*/  LDTM.x64 R4, tmem[UR4+0x80] ;  /* 0x00008004000479ee */ /* 0x000ea20008340000 */
[----:B------:R-:W-:Y:S02]  /*95d0*/  ISETP.NE.AND P0, PT, R163, RZ, PT ;  /* 0x000000ffa300720c */ /* 0x000fe40003f05270 */
[----:B------:R-:W-:Y:S01]  /*95e0*/  @P6 PRMT R74, R74, 0x654, R3 ;  /* 0x000006544a4a6816 */ /* 0x000fe20000000003 */
[C---:B--2---:R-:W-:Y:S01]  /*95f0*/  FMUL R0, R70.reuse, R4 ;  /* 0x0000000446007220 */ /* 0x044fe20000400000 */
[C---:B------:R-:W-:Y:S01]  /*9600*/  FMUL R3, R70.reuse, R6 ;  /* 0x0000000646037220 */ /* 0x040fe20000400000 */
        /* <DEDUP_REMOVED lines=38> */
[C---:B------:R-:W-:Y:S01]  /*9870*/  FFMA R0, R73.reuse, R72, R0 ;  /* 0x0000004849007223 */ /* 0x040fe20000000000 */
[----:B------:R-:W-:Y:S01]  /*9880*/  FFMA R2, R73, R75, R2 ;  /* 0x0000004b49027223 */ /* 0x000fe20000000002 */
[C---:B------:R-:W-:Y:S01]  /*9890*/  FMUL R45, R70.reuse, R49 ;  /* 0x00000031462d7220 */ /* 0x040fe20000400000 */
[C---:B------:R-:W-:Y:S01]  /*98a0*/  FMUL R58, R70.reuse, R62 ;  /* 0x0000003e463a7220 */ /* 0x040fe20000400000 */
[C---:B------:R-:W-:Y:S01]  /*98b0*/  FMUL R60, R70.reuse, R64 ;  /* 0x00000040463c7220 */ /* 0x040fe20000400000 */
[C---:B------:R-:W-:Y:S01]  /*98c0*/  SHF.L.U32 R64, R81.reuse, 0x10, RZ ;  /* 0x0000001051407819 */ /* 0x040fe200000006ff */
[----:B------:R-:W-:Y:S01]  /*98d0*/  FMUL R49, R70, R53 ;  /* 0x0000003546317220 */ /* 0x000fe20000400000 */
[----:B---3--:R-:W-:Y:S01]  /*98e0*/  F2FP.BF16.F32.PACK_AB R92, R2, R0 ;  /* 0x00000000025c723e */ /* 0x008fe200000010ff */
[C---:B------:R-:W-:Y:S01]  /*98f0*/  FMUL R62, R70.reuse, R66 ;  /* 0x00000042463e7220 */ /* 0x040fe20000400000 */
[----:B------:R-:W-:Y:S01]  /*9900*/  LOP3.LUT R66, R81, 0xffff0000, RZ, 0xc0, !PT ;  /* 0xffff000051427812 */ /* 0x000fe200078ec0ff */
[C---:B------:R-:W-:Y:S01]  /*9910*/  FMUL R53, R70.reuse, R57 ;  /* 0x0000003946357220 */ /* 0x040fe20000400000 */
[----:B------:R-:W-:Y:S01]  /*9920*/  LOP3.LUT R0, R83, 0xffff0000, RZ, 0xc0, !PT ;  /* 0xffff000053007812 */ /* 0x000fe200078ec0ff */
[----:B------:R-:W-:Y:S01]  /*9930*/  FMUL R7, R70, R7 ;  /* 0x0000000746077220 */ /* 0x000fe20000400000 */
[----:B-1----:R-:W-:Y:S01]  /*9940*/  LOP3.LUT R2, R88, 0xffff0000, RZ, 0xc0, !PT ;  /* 0xffff000058027812 */ /* 0x002fe200078ec0ff */
[C---:B------:R-:W-:Y:S01]  /*9950*/  FMUL R57, R70.reuse, R61 ;  /* 0x0000003d46397220 */ /* 0x040fe20000400000 */
[----:B------:R-:W-:Y:S01]  /*9960*/  FMUL R61, R70, R65 ;  /* 0x00000041463d7220 */ /* 0x000fe20000400000 */
[C---:B------:R-:W-:Y:S01]  /*9970*/  SHF.L.U32 R65, R82.reuse, 0x10, RZ ;  /* 0x0000001052417819 */ /* 0x040fe200000006ff */
[C---:B------:R-:W-:Y:S01]  /*9980*/  FFMA R3, R73.reuse, R64, R3 ;  /* 0x0000004049037223 */ /* 0x040fe20000000003 */
[----:B------:R-:W-:Y:S01]  /*9990*/  LOP3.LUT R64, R82, 0xffff0000, RZ, 0xc0, !PT ;  /* 0xffff000052407812 */ /* 0x000fe200078ec0ff */
[C---:B------:R-:W-:Y:S01]  /*99a0*/  FFMA R7, R73.reuse, R66, R7 ;  /* 0x0000004249077223 */ /* 0x040fe20000000007 */
[C---:B------:R-:W-:Y:S01]  /*99b0*/  FMUL R11, R70.reuse, R11 ;  /* 0x0000000b460b7220 */ /* 0x040fe20000400000 */
[----:B------:R-:W-:Y:S01]  /*99c0*/  FFMA R4, R73, R65, R4 ;  /* 0x0000004149047223 */ /* 0x000fe20000000004 */
[----:B------:R-:W-:Y:S01]  /*99d0*/  SHF.L.U32 R65, R83, 0x10, RZ ;  /* 0x0000001053417819 */ /* 0x000fe200000006ff */
[----:B------:R-:W-:Y:S01]  /*99e0*/  FFMA R5, R73, R64, R5 ;  /* 0x0000004049057223 */ /* 0x000fe20000000005 */
[----:B------:R-:W-:Y:S01]  /*99f0*/  F2FP.BF16.F32.PACK_AB R93, R7, R3 ;  /* 0x00000003075d723e */ /* 0x000fe200000010ff */
[----:B------:R-:W-:Y:S01]  /*9a00*/  FMUL R15, R70, R15 ;  /* 0x0000000f460f7220 */ /* 0x000fe20000400000 */
[----:B------:R-:W-:Y:S01]  /*9a10*/  SHF.L.U32 R3, R88, 0x10, RZ ;  /* 0x0000001058037819 */ /* 0x000fe200000006ff */
[----:B------:R-:W-:Y:S01]  /*9a20*/  FFMA R6, R73, R65, R6 ;  /* 0x0000004149067223 */ /* 0x000fe20000000006 */
[----:B------:R-:W-:Y:S01]  /*9a30*/  F2FP.BF16.F32.PACK_AB R94, R5, R4 ;  /* 0x00000004055e723e */ /* 0x000fe200000010ff */
[----:B------:R-:W-:Y:S01]  /*9a40*/  FFMA R11, R73, R0, R11 ;  /* 0x00000000490b7223 */ /* 0x000fe2000000000b */
[----:B------:R-:W-:Y:S01]  /*9a50*/  SHF.L.U32 R0, R89, 0x10, RZ ;  /* 0x0000001059007819 */ /* 0x000fe200000006ff */
[C---:B------:R-:W-:Y:S01]  /*9a60*/  FFMA R8, R73.reuse, R3, R8 ;  /* 0x0000000349087223 */ /* 0x040fe20000000008 */
[C---:B------:R-:W-:Y:S01]  /*9a70*/  SHF.L.U32 R3, R90.reuse, 0x10, RZ ;  /* 0x000000105a037819 */ /* 0x040fe200000006ff */
[----:B------:R-:W-:Y:S01]  /*9a80*/  FFMA R9, R73, R2, R9 ;  /* 0x0000000249097223 */ /* 0x000fe20000000009 */
[----:B------:R-:W-:Y:S01]  /*9a90*/  LOP3.LUT R2, R89, 0xffff0000, RZ, 0xc0, !PT ;  /* 0xffff000059027812 */ /* 0x000fe200078ec0ff */
[C---:B------:R-:W-:Y:S01]  /*9aa0*/  FFMA R10, R73.reuse, R0, R10 ;  /* 0x00000000490a7223 */ /* 0x040fe2000000000a */
[----:B------:R-:W-:Y:S01]  /*9ab0*/  LOP3.LUT R0, R90, 0xffff0000, RZ, 0xc0, !PT ;  /* 0xffff00005a007812 */ /* 0x000fe200078ec0ff */
[----:B------:R-:W-:Y:S01]  /*9ac0*/  FMUL R19, R70, R19 ;  /* 0x0000001346137220 */ /* 0x000fe20000400000 */
[C---:B------:R-:W-:Y:S01]  /*9ad0*/  SHF.L.U32 R5, R96.reuse, 0x10, RZ ;  /* 0x0000001060057819 */ /* 0x040fe200000006ff */
[----:B------:R-:W-:Y:S01]  /*9ae0*/  FFMA R15, R73, R2, R15 ;  /* 0x00000002490f7223 */ /* 0x000fe2000000000f */
[----:B------:R-:W-:Y:S01]  /*9af0*/  LOP3.LUT R2, R91, 0xffff0000, RZ, 0xc0, !PT ;  /* 0xffff00005b027812 */ /* 0x000fe200078ec0ff */
[----:B------:R-:W-:Y:S01]  /*9b00*/  FFMA R12, R73, R3, R12 ;  /* 0x00000003490c7223 */ /* 0x000fe2000000000c */
[----:B------:R-:W-:Y:S01]  /*9b10*/  SHF.L.U32 R3, R91, 0x10, RZ ;  /* 0x000000105b037819 */ /* 0x000fe200000006ff */
[----:B------:R-:W-:Y:S01]  /*9b20*/  FFMA R13, R73, R0, R13 ;  /* 0x00000000490d7223 */ /* 0x000fe2000000000d */
[----:B------:R-:W-:Y:S01]  /*9b30*/  LOP3.LUT R0, R96, 0xffff0000, RZ, 0xc0, !PT ;  /* 0xffff000060007812 */ /* 0x000fe200078ec0ff */
[----:B------:R-:W-:Y:S01]  /*9b40*/  FMUL R23, R70, R23 ;  /* 0x0000001746177220 */ /* 0x000fe20000400000 */
[----:B------:R-:W-:Y:S01]  /*9b50*/  LOP3.LUT R4, R99, 0xffff0000, RZ, 0xc0, !PT ;  /* 0xffff000063047812 */ /* 0x000fe200078ec0ff */
[C---:B------:R-:W-:Y:S01]  /*9b60*/  FFMA R14, R73.reuse, R3, R14 ;  /* 0x00000003490e7223 */ /* 0x040fe2000000000e */
[C---:B------:R-:W-:Y:S01]  /*9b70*/  SHF.L.U32 R3, R98.reuse, 0x10, RZ ;  /* 0x0000001062037819 */ /* 0x040fe200000006ff */
[----:B------:R-:W-:Y:S01]  /*9b80*/  FFMA R19, R73, R2, R19 ;  /* 0x0000000249137223 */ /* 0x000fe20000000013 */
[----:B------:R-:W-:Y:S01]  /*9b90*/  SHF.L.U32 R2, R97, 0x10, RZ ;  /* 0x0000001061027819 */ /* 0x000fe200000006ff */
[----:B------:R-:W-:Y:S01]  /*9ba0*/  FFMA R16, R73, R5, R16 ;  /* 0x0000000549107223 */ /* 0x000fe20000000010 */
[----:B------:R-:W-:Y:S01]  /*9bb0*/  SHF.L.U32 R5, R99, 0x10, RZ ;  /* 0x0000001063057819 */ /* 0x000fe200000006ff */
[----:B------:R-:W-:Y:S01]  /*9bc0*/  FFMA R17, R73, R0, R17 ;  /* 0x0000000049117223 */ /* 0x000fe20000000011 */
[----:B------:R-:W-:Y:S01]  /*9bd0*/  LOP3.LUT R0, R97, 0xffff0000, RZ, 0xc0, !PT ;  /* 0xffff000061007812 */ /* 0x000fe200078ec0ff */
[----:B------:R-:W-:Y:S01]  /*9be0*/  FFMA R18, R73, R2, R18 ;  /* 0x0000000249127223 */ /* 0x000fe20000000012 */
[----:B------:R-:W-:Y:S01]  /*9bf0*/  LOP3.LUT R2, R98, 0xffff0000, RZ, 0xc0, !PT ;  /* 0xffff000062027812 */ /* 0x000fe200078ec0ff */
[----:B------:R-:W-:Y:S01]  /*9c00*/  FMUL R27, R70, R27 ;  /* 0x0000001b461b7220 */ /* 0x000fe20000400000 */
[----:B------:R-:W-:Y:S01]  /*9c10*/  F2FP.BF16.F32.PACK_AB R95, R11, R6 ;  /* 0x000000060b5f723e */ /* 0x000fe200000010ff */
[C---:B------:R-:W-:Y:S01]  /*9c20*/  FFMA R23, R73.reuse, R0, R23 ;  /* 0x0000000049177223 */ /* 0x040fe20000000017 */
[----:B------:R-:W-:Y:S01]  /*9c30*/  SHF.L.U32 R0, R104, 0x10, RZ ;  /* 0x0000001068007819 */ /* 0x000fe200000006ff */
[C---:B------:R-:W-:Y:S01]  /*9c40*/  FFMA R20, R73.reuse, R3, R20 ;  /* 0x0000000349147223 */ /* 0x040fe20000000014 */
[----:B------:R-:W-:Y:S01]  /*9c50*/  SHF.L.U32 R3, R106, 0x10, RZ ;  /* 0x000000106a037819 */ /* 0x000fe200000006ff */
        /* <DEDUP_REMOVED lines=8> */
[----:B------:R-:W-:Y:S01]  /*9ce0*/  FFMA R25, R73, R2, R25 ;  /* 0x0000000249197223 */ /* 0x000fe20000000019 */
[----:B------:R-:W-:Y:S01]  /*9cf0*/  LOP3.LUT R2, R106, 0xffff0000, RZ, 0xc0, !PT ;  /* 0xffff00006a027812 */ /* 0x000fe200078ec0ff */
[C---:B------:R-:W-:Y:S01]  /*9d00*/  FMUL R31, R70.reuse, R31 ;  /* 0x0000001f461f7220 */ /* 0x040fe20000400000 */
[----:B------:R-:W-:Y:S01]  /*9d10*/  F2FP.BF16.F32.PACK_AB R8, R9, R8 ;  /* 0x000000080908723e */ /* 0x000fe200000010ff */
[----:B------:R-:W-:Y:S01]  /*9d20*/  FFMA R26, R73, R0, R26 ;  /* 0x00000000491a7223 */ /* 0x000fe2000000001a */
[----:B------:R-:W-:Y:S01]  /*9d30*/  LOP3.LUT R0, R105, 0xffff0000, RZ, 0xc0, !PT ;  /* 0xffff000069007812 */ /* 0x000fe200078ec0ff */
[C---:B------:R-:W-:Y:S01]  /*9d40*/  FMUL R35, R70.reuse, R35 ;  /* 0x0000002346237220 */ /* 0x040fe20000400000 */
[----:B------:R-:W-:Y:S01]  /*9d50*/  F2FP.BF16.F32.PACK_AB R9, R15, R10 ;  /* 0x0000000a0f09723e */ /* 0x000fe200000010ff */
[----:B------:R-:W-:Y:S01]  /*9d60*/  FMUL R39, R70, R39 ;  /* 0x0000002746277220 */ /* 0x000fe20000400000 */
[----:B------:R-:W-:Y:S01]  /*9d70*/  F2FP.BF16.F32.PACK_AB R10, R13, R12 ;  /* 0x0000000c0d0a723e */ /* 0x000fe200000010ff */
[C---:B------:R-:W-:Y:S01]  /*9d80*/  FFMA R31, R73.reuse, R0, R31 ;  /* 0x00000000491f7223 */ /* 0x040fe2000000001f */
[C---:B------:R-:W-:Y:S01]  /*9d90*/  SHF.L.U32 R0, R112.reuse, 0x10, RZ ;  /* 0x0000001070007819 */ /* 0x040fe200000006ff */
[----:B------:R-:W-:Y:S01]  /*9da0*/  FFMA R28, R73, R3, R28 ;  /* 0x00000003491c7223 */ /* 0x000fe2000000001c */
[----:B------:R-:W-:Y:S01]  /*9db0*/  SHF.L.U32 R3, R113, 0x10, RZ ;  /* 0x0000001071037819 */ /* 0x000fe200000006ff */
        /* <DEDUP_REMOVED lines=8> */
[----:B------:R-:W-:Y:S01]  /*9e40*/  FFMA R33, R73, R2, R33 ;  /* 0x0000000249217223 */ /* 0x000fe20000000021 */
[----:B------:R-:W-:Y:S01]  /*9e50*/  LOP3.LUT R2, R115, 0xffff0000, RZ, 0xc0, !PT ;  /* 0xffff000073027812 */ /* 0x000fe200078ec0ff */
[C---:B------:R-:W-:Y:S01]  /*9e60*/  FFMA R34, R73.reuse, R3, R34 ;  /* 0x0000000349227223 */ /* 0x040fe20000000022 */
[C---:B------:R-:W-:Y:S01]  /*9e70*/  SHF.L.U32 R3, R114.reuse, 0x10, RZ ;  /* 0x0000001072037819 */ /* 0x040fe200000006ff */
[----:B------:R-:W-:Y:S01]  /*9e80*/  FFMA R39, R73, R0, R39 ;  /* 0x0000000049277223 */ /* 0x000fe20000000027 */
[----:B------:R-:W-:Y:S01]  /*9e90*/  LOP3.LUT R0, R114, 0xffff0000, RZ, 0xc0, !PT ;  /* 0xffff000072007812 */ /* 0x000fe200078ec0ff */
[----:B------:R-:W-:Y:S01]  /*9ea0*/  FMUL R43, R70, R43 ;  /* 0x0000002b462b7220 */ /* 0x000fe20000400000 */
[----:B------:R-:W-:Y:S01]  /*9eb0*/  F2FP.BF16.F32.PACK_AB R16, R17, R16 ;  /* 0x000000101110723e */ /* 0x000fe200000010ff */
[----:B------:R-:W-:Y:S01]  /*9ec0*/  FFMA R36, R73, R3, R36 ;  /* 0x0000000349247223 */ /* 0x000fe20000000024 */
[----:B------:R-:W-:Y:S01]  /*9ed0*/  SHF.L.U32 R3, R121, 0x10, RZ ;  /* 0x0000001079037819 */ /* 0x000fe200000006ff */
[C---:B------:R-:W-:Y:S01]  /*9ee0*/  FFMA R37, R73.reuse, R0, R37 ;  /* 0x0000000049257223 */ /* 0x040fe20000000025 */
[C---:B------:R-:W-:Y:S01]  /*9ef0*/  SHF.L.U32 R0, R120.reuse, 0x10, RZ ;  /* 0x0000001078007819 */ /* 0x040fe200000006ff */
[----:B------:R-:W-:Y:S01]  /*9f00*/  FFMA R38, R73, R5, R38 ;  /* 0x0000000549267223 */ /* 0x000fe20000000026 */
[----:B------:R-:W-:Y:S01]  /*9f10*/  F2FP.BF16.F32.PACK_AB R17, R23, R18 ;  /* 0x000000121711723e */ /* 0x000fe200000010ff */
[----:B------:R1:W-:Y:S01]  /*9f20*/  STS.128 [R169+UR44+0x8400], R92 ;  /* 0x0084005ca9007988 */ /* 0x0003e20008000c2c */
[----:B------:R-:W-:Y:S01]  /*9f30*/  SHF.L.U32 R5, R123, 0x10, RZ ;  /* 0x000000107b057819 */ /* 0x000fe200000006ff */
[C---:B------:R-:W-:Y:S01]  /*9f40*/  FFMA R43, R73.reuse, R2, R43 ;  /* 0x00000002492b7223 */ /* 0x040fe2000000002b */
[----:B------:R-:W-:Y:S01]  /*9f50*/  LOP3.LUT R2, R120, 0xffff0000, RZ, 0xc0, !PT ;  /* 0xffff000078027812 */ /* 0x000fe200078ec0ff */
[----:B------:R-:W-:Y:S01]  /*9f60*/  FFMA R40, R73, R0, R40 ;  /* 0x0000000049287223 */ /* 0x000fe20000000028 */
[----:B------:R-:W-:Y:S01]  /*9f70*/  LOP3.LUT R0, R121, 0xffff0000, RZ, 0xc0, !PT ;  /* 0xffff000079007812 */ /* 0x000fe200078ec0ff */
[----:B------:R-:W-:Y:S01]  /*9f80*/  FMUL R47, R70, R47 ;  /* 0x0000002f462f7220 */ /* 0x000fe20000400000 */
[----:B------:R-:W-:Y:S01]  /*9f90*/  F2FP.BF16.F32.PACK_AB R18, R21, R20 ;  /* 0x000000141512723e */ /* 0x000fe200000010ff */
[C---:B------:R-:W-:Y:S01]  /*9fa0*/  FFMA R41, R73.reuse, R2, R41 ;  /* 0x0000000249297223 */ /* 0x040fe20000000029 */
[C---:B------:R-:W-:Y:S01]  /*9fb0*/  LOP3.LUT R2, R122.reuse, 0xffff0000, RZ, 0xc0, !PT ;  /* 0xffff00007a027812 */ /* 0x040fe200078ec0ff */
[----:B------:R-:W-:Y:S01]  /*9fc0*/  FFMA R42, R73, R3, R42 ;  /* 0x00000003492a7223 */ /* 0x000fe2000000002a */
[----:B------:R-:W-:Y:S01]  /*9fd0*/  SHF.L.U32 R3, R122, 0x10, RZ ;  /* 0x000000107a037819 */ /* 0x000fe200000006ff */
[----:B------:R1:W-:Y:S01]  /*9fe0*/  STS.128 [R168+0x8400], R8 ;  /* 0x00840008a8007388 */ /* 0x0003e20000000c00 */
[----:B------:R-:W-:Y:S01]  /*9ff0*/  F2FP.BF16.F32.PACK_AB R19, R27, R22 ;  /* 0x000000161b13723e */ /* 0x000fe200000010ff */
[----:B------:R-:W-:Y:S01]  /*a000*/  FFMA R47, R73, R0, R47 ;  /* 0x00000000492f7223 */ /* 0x000fe2000000002f */
[----:B------:R-:W-:Y:S01]  /*a010*/  LOP3.LUT R0, R123, 0xffff0000, RZ, 0xc0, !PT ;  /* 0xffff00007b007812 */ /* 0x000fe200078ec0ff */
[----:B------:R-:W-:Y:S01]  /*a020*/  FMUL R51, R70, R51 ;  /* 0x0000003346337220 */ /* 0x000fe20000400000 */
[----:B------:R-:W-:Y:S01]  /*a030*/  F2FP.BF16.F32.PACK_AB R24, R25, R24 ;  /* 0x000000181918723e */ /* 0x000fe200000010ff */
[C---:B------:R-:W-:Y:S01]  /*a040*/  FFMA R44, R73.reuse, R3, R44 ;  /* 0x00000003492c7223 */ /* 0x040fe2000000002c */
[C---:B------:R-:W-:Y:S01]  /*a050*/  SHF.L.U32 R3, R128.reuse, 0x10, RZ ;  /* 0x0000001080037819 */ /* 0x040fe200000006ff */
[----:B------:R-:W-:Y:S01]  /*a060*/  FFMA R45, R73, R2, R45 ;  /* 0x00000002492d7223 */ /* 0x000fe2000000002d */
[----:B------:R-:W-:Y:S01]  /*a070*/  F2FP.BF16.F32.PACK_AB R25, R31, R26 ;  /* 0x0000001a1f19723e */ /* 0x000fe200000010ff */
[----:B------:R-:W-:Y:S01]  /*a080*/  FFMA R46, R73, R5, R46 ;  /* 0x00000005492e7223 */ /* 0x000fe2000000002e */
[----:B------:R-:W-:Y:S01]  /*a090*/  SHF.L.U32 R5, R129, 0x10, RZ ;  /* 0x0000001081057819 */ /* 0x000fe200000006ff */
[----:B------:R1:W-:Y:S01]  /*a0a0*/  STS.128 [R167+0x8400], R16 ;  /* 0x00840010a7007388 */ /* 0x0003e20000000c00 */
[----:B------:R-:W-:Y:S01]  /*a0b0*/  F2FP.BF16.F32.PACK_AB R26, R29, R28 ;  /* 0x0000001c1d1a723e */ /* 0x000fe200000010ff */
[C---:B------:R-:W-:Y:S01]  /*a0c0*/  FFMA R51, R73.reuse, R0, R51 ;  /* 0x0000000049337223 */ /* 0x040fe20000000033 */
[----:B------:R-:W-:Y:S01]  /*a0d0*/  LOP3.LUT R0, R128, 0xffff0000, RZ, 0xc0, !PT ;  /* 0xffff000080007812 */ /* 0x000fe200078ec0ff */
[----:B------:R-:W-:Y:S01]  /*a0e0*/  FFMA R48, R73, R3, R48 ;  /* 0x0000000349307223 */ /* 0x000fe20000000030 */
[----:B------:R-:W-:Y:S01]  /*a0f0*/  F2FP.BF16.F32.PACK_AB R27, R35, R30 ;  /* 0x0000001e231b723e */ /* 0x000fe200000010ff */
[----:B------:R-:W-:Y:S01]  /*a100*/  FMUL R55, R70, R55 ;  /* 0x0000003746377220 */ /* 0x000fe20000400000 */
[----:B------:R-:W-:Y:S01]  /*a110*/  LOP3.LUT R2, R129, 0xffff0000, RZ, 0xc0, !PT ;  /* 0xffff000081027812 */ /* 0x000fe200078ec0ff */
[C---:B------:R-:W-:Y:S01]  /*a120*/  FFMA R49, R73.reuse, R0, R49 ;  /* 0x0000000049317223 */ /* 0x040fe20000000031 */
[C---:B------:R-:W-:Y:S01]  /*a130*/  SHF.L.U32 R0, R130.reuse, 0x10, RZ ;  /* 0x0000001082007819 */ /* 0x040fe200000006ff */
[----:B------:R-:W-:Y:S01]  /*a140*/  FFMA R50, R73, R5, R50 ;  /* 0x0000000549327223 */ /* 0x000fe20000000032 */
[----:B------:R-:W-:Y:S01]  /*a150*/  F2FP.BF16.F32.PACK_AB R32, R33, R32 ;  /* 0x000000202120723e */ /* 0x000fe200000010ff */
[----:B------:R1:W-:Y:S01]  /*a160*/  STS.128 [R157+0x8400], R24 ;  /* 0x008400189d007388 */ /* 0x0003e20000000c00 */
[----:B------:R-:W-:Y:S01]  /*a170*/  F2FP.BF16.F32.PACK_AB R33, R39, R34 ;  /* 0x000000222721723e */ /* 0x000fe200000010ff */
[C---:B------:R-:W-:Y:S01]  /*a180*/  FFMA R55, R73.reuse, R2, R55 ;  /* 0x0000000249377223 */ /* 0x040fe20000000037 */
[----:B------:R-:W-:Y:S01]  /*a190*/  LOP3.LUT R2, R130, 0xffff0000, RZ, 0xc0, !PT ;  /* 0xffff000082027812 */ /* 0x000fe200078ec0ff */
[----:B------:R-:W-:Y:S01]  /*a1a0*/  FFMA R52, R73, R0, R52 ;  /* 0x0000000049347223 */ /* 0x000fe20000000034 */
[----:B------:R-:W-:Y:S01]  /*a1b0*/  SHF.L.U32 R3, R131, 0x10, RZ ;  /* 0x0000001083037819 */ /* 0x000fe200000006ff */
[C---:B------:R-:W-:Y:S01]  /*a1c0*/  FMUL R59, R70.reuse, R59 ;  /* 0x0000003b463b7220 */ /* 0x040fe20000400000 */
[----:B------:R-:W-:Y:S01]  /*a1d0*/  F2FP.BF16.F32.PACK_AB R34, R37, R36 ;  /* 0x000000242522723e */ /* 0x000fe200000010ff */
[----:B------:R-:W-:Y:S01]  /*a1e0*/  FFMA R53, R73, R2, R53 ;  /* 0x0000000249357223 */ /* 0x000fe20000000035 */
[----:B------:R-:W-:Y:S01]  /*a1f0*/  F2FP.BF16.F32.PACK_AB R35, R43, R38 ;  /* 0x000000262b23723e */ /* 0x000fe200000010ff */
[----:B------:R-:W-:Y:S01]  /*a200*/  FFMA R54, R73, R3, R54 ;  /* 0x0000000349367223 */ /* 0x000fe20000000036 */
[----:B------:R-:W-:Y:S01]  /*a210*/  LOP3.LUT R0, R131, 0xffff0000, RZ, 0xc0, !PT ;  /* 0xffff000083007812 */ /* 0x000fe200078ec0ff */
[----:B------:R-:W-:Y:S01]  /*a220*/  FMUL R63, R70, R63 ;  /* 0x0000003f463f7220 */ /* 0x000fe20000400000 */
[----:B------:R-:W-:Y:S01]  /*a230*/  F2FP.BF16.F32.PACK_AB R40, R41, R40 ;  /* 0x000000282928723e */ /* 0x000fe200000010ff */
[----:B------:R1:W-:Y:S01]  /*a240*/  STS.128 [R156+0x8400], R32 ;  /* 0x008400209c007388 */ /* 0x0003e20000000c00 */
[C---:B------:R-:W-:Y:S01]  /*a250*/  SHF.L.U32 R3, R136.reuse, 0x10, RZ ;  /* 0x0000001088037819 */ /* 0x040fe200000006ff */
[----:B------:R-:W-:Y:S01]  /*a260*/  FFMA R59, R73, R0, R59 ;  /* 0x00000000493b7223 */ /* 0x000fe2000000003b */
[----:B------:R-:W-:Y:S01]  /*a270*/  LOP3.LUT R2, R136, 0xffff0000, RZ, 0xc0, !PT ;  /* 0xffff000088027812 */ /* 0x000fe200078ec0ff */
[----:B------:R-:W-:Y:S01]  /*a280*/  FMUL R67, R70, R67 ;  /* 0x0000004346437220 */ /* 0x000fe20000400000 */
[----:B------:R-:W-:Y:S01]  /*a290*/  F2FP.BF16.F32.PACK_AB R41, R47, R42 ;  /* 0x0000002a2f29723e */ /* 0x000fe200000010ff */
[----:B------:R-:W-:Y:S01]  /*a2a0*/  FFMA R56, R73, R3, R56 ;  /* 0x0000000349387223 */ /* 0x000fe20000000038 */
[----:B------:R-:W-:Y:S01]  /*a2b0*/  SHF.L.U32 R5, R137, 0x10, RZ ;  /* 0x0000001089057819 */ /* 0x000fe200000006ff */
[----:B------:R-:W-:Y:S01]  /*a2c0*/  FFMA R57, R73, R2, R57 ;  /* 0x0000000249397223 */ /* 0x000fe20000000039 */
[----:B------:R-:W-:Y:S02]  /*a2d0*/  F2FP.BF16.F32.PACK_AB R42, R45, R44 ;  /* 0x0000002c2d2a723e */ /* 0x000fe400000010ff */
[----:B------:R-:W-:Y:S01]  /*a2e0*/  F2FP.BF16.F32.PACK_AB R43, R51, R46 ;  /* 0x0000002e332b723e */ /* 0x000fe200000010ff */
[----:B------:R-:W-:Y:S01]  /*a2f0*/  FFMA R58, R73, R5, R58 ;  /* 0x00000005493a7223 */ /* 0x000fe2000000003a */
[----:B------:R-:W-:Y:S02]  /*a300*/  LOP3.LUT R0, R137, 0xffff0000, RZ, 0xc0, !PT ;  /* 0xffff000089007812 */ /* 0x000fe400078ec0ff */
[C---:B------:R-:W-:Y:S01]  /*a310*/  SHF.L.U32 R3, R138.reuse, 0x10, RZ ;  /* 0x000000108a037819 */ /* 0x040fe200000006ff */
[----:B------:R1:W-:Y:S01]  /*a320*/  STS.128 [R155+0x8400], R40 ;  /* 0x008400289b007388 */ /* 0x0003e20000000c00 */
        /* <DEDUP_REMOVED lines=8> */
[----:B------:R-:W-:Y:S02]  /*a3b0*/  F2FP.BF16.F32.PACK_AB R49, R55, R50 ;  /* 0x000000323731723e */ /* 0x000fe400000010ff */
[----:B------:R-:W-:Y:S01]  /*a3c0*/  F2FP.BF16.F32.PACK_AB R50, R53, R52 ;  /* 0x000000343532723e */ /* 0x000fe200000010ff */
[----:B------:R-:W-:Y:S01]  /*a3d0*/  FFMA R67, R73, R4, R67 ;  /* 0x0000000449437223 */ /* 0x000fe20000000043 */
[----:B------:R-:W-:Y:S02]  /*a3e0*/  F2FP.BF16.F32.PACK_AB R51, R59, R54 ;  /* 0x000000363b33723e */ /* 0x000fe400000010ff */
[----:B------:R-:W-:Y:S02]  /*a3f0*/  F2FP.BF16.F32.PACK_AB R56, R57, R56 ;  /* 0x000000383938723e */ /* 0x000fe400000010ff */
        /* <DEDUP_REMOVED lines=12> */
[----:B--2---:R-:W2:Y:S02]  /*a4c0*/  FENCE.VIEW.ASYNC.S ;  /* 0x00000000000073c6 */ /* 0x004ea40000000000 */
[----:B--2---:R-:W-:Y:S06]  /*a4d0*/  BAR.SYNC.DEFER_BLOCKING 0x1, 0x80 ;  /* 0x0042000000007b1d */ /* 0x004fec0000010000 */
[----:B------:R-:W-:Y:S05]  /*a4e0*/  @P0 BRA `(.L_x_139) ;  /* 0x0000000000280947 */ /* 0x000fea0003800000 */
[----:B------:R-:W2:Y:S01]  /*a4f0*/  LDCU.64 UR6, c[0x0][0x348] ;  /* 0x00006900ff0677ac */ /* 0x000ea20008000a00 */
[----:B------:R-:W-:Y:S02]  /*a500*/  UIADD3 UR9, UPT, UPT, UR49, 0x80, URZ ;  /* 0x0000008031097890 */ /* 0x000fe4000fffe0ff */
[----:B------:R-:W-:Y:S01]  /*a510*/  UIADD3 UR8, UPT, UPT, UR44, 0x8400, URZ ;  /* 0x000084002c087890 */ /* 0x000fe2000fffe0ff */
[----:B------:R-:W-:Y:S01]  /*a520*/  UMOV UR10, UR50 ;  /* 0x00000032000a7c82 */ /* 0x000fe20008000000 */
[----:B------:R-:W-:Y:S01]  /*a530*/  UMOV UR11, UR36 ;  /* 0x00000024000b7c82 */ /* 0x000fe20008000000 */
[----:B--2---:R-:W-:Y:S04]  /*a540*/  UIADD3 UR4, UP0, UPT, UR6, 0x680, URZ ;  /* 0x0000068006047890 */ /* 0x004fe8000ff1e0ff */
[----:B------:R-:W-:Y:S09]  /*a550*/  UIADD3.X UR5, UPT, UPT, URZ, UR7, URZ, UP0, !UPT ;  /* 0x00000007ff057290 */ /* 0x000ff200087fe4ff */
[----:B------:R2:W-:Y:S01]  /*a560*/  UTMASTG.3D [UR8], [UR4] ;  /* 0x00000008040073b5 */ /* 0x0005e20008010000 */
[----:B------:R0:W-:Y:S01]  /*a570*/  UTMACMDFLUSH ;  /* 0x00000000000079b7 */ /* 0x0001e20000000000 */
[----:B--2---:R-:W-:Y:S04]  /*a580*/  DEPBAR.LE SB0, 0x1 ;  /* 0x000080400000791a */ /* 0x004fe80000000000 */
.L_x_139:
[----:B------:R-:W-:Y:S05]  /*a590*/  BSYNC.RECONVERGENT B0 ;  /* 0x0000000000007941 */ /* 0x000fea0003800200 */
.L_x_138:
[----:B------:R-:W-:Y:S01]  /*a5a0*/  BAR.SYNC.DEFER_BLOCKING 0x1, 0x80 ;  /* 0x0042000000007b1d */ /* 0x000fe20000010000 */
[----:B------:R-:W-:Y:S04]  /*a5b0*/  UIADD3 UR4, UPT, UPT, UR45, 0x1, URZ ;  /* 0x000000012d047890 */ /* 0x000fe8000fffe0ff */
[----:B------:R-:W-:Y:S04]  /*a5c0*/  UISETP.NE.AND UP0, UPT, UR4, 0x4, UPT ;  /* 0x000000040400788c */ /* 0x000fe8000bf05270 */
[----:B------:R-:W-:Y:S01]  /*a5d0*/  USEL UR46, UR4, URZ, UP0 ;  /* 0x000000ff042e7287 */ /* 0x000fe20008000000 */
[----:B------:R2:W-:Y:S01]  /*a5e0*/  @P6 SYNCS.ARRIVE.TRANS64.RED.A1T0 RZ, [R74+URZ], RZ ;  /* 0x000000ff4aff69a7 */ /* 0x0005e200081004ff */
[----:B------:R-:W-:Y:S01]  /*a5f0*/  BSSY B1, `(.L_x_140) ;  /* 0x000001f000017945 */ /* 0x000fe20003800000 */
[----:B------:R-:W3:Y:S02]  /*a600*/  @P6 SYNCS.PHASECHK.TRANS64.TRYWAIT P0, [R3+URZ+0xa0], R0 ;  /* 0x0000a000030065a7 */ /* 0x000ee400080011ff */
[----:B---3--:R-:W-:Y:S01]  /*a610*/  @P6 SEL R84, RZ, 0x1, !P0 ;  /* 0x00000001ff546807 */ /* 0x008fe20004000000 */
[----:B--2---:R-:W-:Y:S06]  /*a620*/  @!P6 BRA `(.L_x_141) ;  /* 0x00000000006ce947 */ /* 0x004fec0003800000 */
        /* <DEDUP_REMOVED lines=10> */
[----:B------:R-:W2:Y:S02]  /*a6d0*/  SYNCS.PHASECHK.TRANS64.TRYWAIT P0, [R3+URZ+0xa0], R0 ;  /* 0x0000a000030075a7 */ /* 0x000ea400080011ff */
[----:B--2---:R-:W-:Y:S05]  /*a6e0*/  @!P0 BRA `(.L_x_144) ;  /* 0x00000024000c8947 */ /* 0x004fea0003800000 */
.L_x_143:
[----:B------:R-:W-:Y:S05]  /*a6f0*/  BSYNC B0 ;  /* 0x0000000000007941 */ /* 0x000fea0003800000 */
.L_x_142:
[----:B------:R-:W-:Y:S11]  /*a700*/  ISETP.NE.AND P0, PT, R86, RZ, PT ;  /* 0x000000ff5600720c */ /* 0x000ff60003f05270 */
[----:B------:R-:W-:Y:S02]  /*a710*/  @!UPT UIADD3 URZ, UPT, UPT, URZ, URZ, URZ ;  /* 0x000000fffffff290 */ /* 0x000fe4000fffe0ff */
[----:B------:R3:W4:Y:S01]  /*a720*/  @P0 LDS.128 R80, [R78+UR44+0x400] ;  /* 0x0004002c4e500984 */ /* 0x0007220008000c00 */
[----:B--2---:R-:W-:Y:S01]  /*a730*/  @P0 IMAD.IADD R0, R85, 0x1, R2 ;  /* 0x0000000155000824 */ /* 0x004fe200078e0202 */
[C---:B------:R-:W-:Y:S01]  /*a740*/  @P0 IADD3 R6, PT, PT, R87.reuse, R2, RZ ;  /* 0x0000000257060210 */ /* 0x040fe20007ffe0ff */
[C---:B------:R-:W-:Y:S01]  /*a750*/  @P0 IMAD.IADD R3, R87.reuse, 0x1, R4 ;  /* 0x0000000157030824 */ /* 0x040fe200078e0204 */
[----:B------:R3:W2:Y:S02]  /*a760*/  @P0 LDS.128 R88, [R5+0x400] ;  /* 0x0004000005580984 */ /* 0x0006a40000000c00 */
[----:B------:R-:W-:Y:S02]  /*a770*/  @P0 IADD3 R87, PT, PT, R87, R0, RZ ;  /* 0x0000000057570210 */ /* 0x000fe40007ffe0ff */
[----:B------:R3:W1:Y:S04]  /*a780*/  @P0 LDS.128 R96, [R4+0x400] ;  /* 0x0004000004600984 */ /* 0x0006680000000c00 */
[----:B------:R3:W1:Y:S04]  /*a790*/  @P0 LDS.128 R104, [R3+0x400] ;  /* 0x0004000003680984 */ /* 0x0006680000000c00 */
[----:B------:R3:W1:Y:S04]  /*a7a0*/  @P0 LDS.128 R112, [R2+0x400] ;  /* 0x0004000002700984 */ /* 0x0006680000000c00 */
[----:B------:R3:W1:Y:S04]  /*a7b0*/  @P0 LDS.128 R120, [R6+0x400] ;  /* 0x0004000006780984 */ /* 0x0006680000000c00 */
[----:B------:R3:W1:Y:S04]  /*a7c0*/  @P0 LDS.128 R128, [R0+0x400] ;  /* 0x0004000000800984 */ /* 0x0006680000000c00 */
[----:B------:R3:W1:Y:S02]  /*a7d0*/  @P0 LDS.128 R136, [R87+0x400] ;  /* 0x0004000057880984 */ /* 0x0006640000000c00 */
.L_x_141:
[----:B------:R-:W-:Y:S05]  /*a7e0*/  BSYNC B1 ;  /* 0x0000000000017941 */ /* 0x000fea0003800000 */
.L_x_140:
[----:B---3--:R-:W-:Y:S05]  /*a7f0*/  VIADD R0, R71, 0xc0 ;  /* 0x000000c047007836 */ /* 0x008fea0000000000 */
[----:B------:R-:W-:Y:S04]  /*a800*/  SHF.R.U32.HI R0, RZ, 0x15, R0 ;  /* 0x00000015ff007819 */ /* 0x000fe80000011600 */
[----:B------:R-:W-:Y:S11]  /*a810*/  LOP3.LUT P0, RZ, R0, 0x3, R147, 0x48, !PT ;  /* 0x0000000300ff7812 */ /* 0x000ff60007804893 */
[----:B------:R-:W-:Y:S02]  /*a820*/  @!UPT UIADD3 URZ, UPT, UPT, URZ, URZ, URZ ;  /* 0x000000fffffff290 */ /* 0x000fe4000fffe0ff */
[----:B------:R-:W-:Y:S05]  /*a830*/  @!P0 BRA `(.L_x_145) ;  /* 0x0000000000408947 */ /* 0x000fea0003800000 */
[----:B------:R-:W3:Y:S01]  /*a840*/  LDCU.64 UR8, c[0x4][0x70] ;  /* 0x01000e00ff0877ac */ /* 0x000ee20008000a00 */
[----:B------:R-:W-:Y:S01]  /*a850*/  MOV R3, 0x0 ;  /* 0x0000000000037802 */ /* 0x000fe20000000f00 */
[----:B------:R-:W-:Y:S02]  /*a860*/  HFMA2 R12, -RZ, RZ, 0, 5.9604644775390625e-08 ;  /* 0x00000001ff0c7431 */ /* 0x000fe400000001ff */
[----:B-1----:R-:W-:Y:S02]  /*a870*/  IMAD.MOV.U32 R8, RZ, RZ, 0x192 ;  /* 0x00000192ff087424 */ /* 0x002fe400078e00ff */
[----:B------:R-:W-:Y:S01]  /*a880*/  IMAD.MOV.U32 R13, RZ, RZ, RZ ;  /* 0x000000ffff0d7224 */ /* 0x000fe200078e00ff */
[----:B------:R-:W1:Y:S01]  /*a890*/  LDCU.64 UR6, c[0x4][0x78] ;  /* 0x01000f00ff0677ac */ /* 0x000e620008000a00 */
[----:B------:R-:W2:Y:S01]  /*a8a0*/  LDC.64 R2, c[0x4][R3] ;  /* 0x0100000003027b82 */ /* 0x000ea20000000a00 */
[----:B------:R-:W5:Y:S01]  /*a8b0*/  LDCU.64 UR4, c[0x4][0x10] ;  /* 0x01000200ff0477ac */ /* 0x000f620008000a00 */
[----:B---3--:R-:W-:Y:S01]  /*a8c0*/  MOV R5, UR9 ;  /* 0x0000000900057c02 */ /* 0x008fe20008000f00 */
[----:B------:R-:W-:Y:S01]  /*a8d0*/  IMAD.U32 R4, RZ, RZ, UR8 ;  /* 0x00000008ff047e24 */ /* 0x000fe2000f8e00ff */
[----:B-1----:R-:W-:Y:S01]  /*a8e0*/  MOV R7, UR7 ;  /* 0x0000000700077c02 */ /* 0x002fe20008000f00 */
[----:B------:R-:W-:Y:S01]  /*a8f0*/  IMAD.U32 R6, RZ, RZ, UR6 ;  /* 0x00000006ff067e24 */ /* 0x000fe2000f8e00ff */
[----:B-----5:R-:W-:Y:S01]  /*a900*/  MOV R11, UR5 ;  /* 0x00000005000b7c02 */ /* 0x020fe20008000f00 */
[----:B------:R-:W-:Y:S02]  /*a910*/  IMAD.U32 R10, RZ, RZ, UR4 ;  /* 0x00000004ff0a7e24 */ /* 0x000fe4000f8e00ff */
[----:B------:R-:W-:Y:S07]  /*a920*/  LEPC R20, `(.L_x_145) ;  /* 0x000000001014794e */ /* 0x000fee0000000000 */
[----:B--2-4-:R-:W-:Y:S05]  /*a930*/  CALL.ABS.NOINC R2 ;  /* 0x0000000002007343 */ /* 0x014fea0003c00000 */
.L_x_145:
[----:B------:R-:W-:Y:S01]  /*a940*/  ISETP.NE.AND P0, PT, R163, RZ, PT ;  /* 0x000000ffa300720c */ /* 0x000fe20003f05270 */
[----:B------:R-:W-:Y:S05]  /*a950*/  WARPSYNC.ALL ;  /* 0x0000000000007948 */ /* 0x000fea0003800000 */
[----:B------:R-:W-:Y:S01]  /*a960*/  R2UR UR4, R71 ;  /* 0x00000000470472ca */ /* 0x000fe200000e0000 */
[----:B------:R-:W-:Y:S01]  /*a970*/  BSSY.RECONVERGENT B0, `(.L_x_146) ;  /* 0x0000100000007945 */ /* 0x000fe20003800200 */
[C---:B----4-:R-:W-:Y:S02]  /*a980*/  SHF.L.U32 R72, R80.reuse, 0x10, RZ ;  /* 0x0000001050487819 */ /* 0x050fe400000006ff */
[----:B------:R-:W-:Y:S02]  /*a990*/  LOP3.LUT R74, R80, 0xffff0000, RZ, 0xc0, !PT ;  /* 0xffff0000504a7812 */ /* 0x000fe400078ec0ff */
[C---:B------:R-:W-:Y:S02]  /*a9a0*/  SHF.L.U32 R75, R81.reuse, 0x10, RZ ;  /* 0x00000010514b7819 */ /* 0x040fe400000006ff */
[----:B------:R-:W-:Y:S02]  /*a9b0*/  LOP3.LUT R76, R81, 0xffff0000, RZ, 0xc0, !PT ;  /* 0xffff0000514c7812 */ /* 0x000fe400078ec0ff */
[C---:B------:R-:W-:Y:S02]  /*a9c0*/  SHF.L.U32 R77, R82.reuse, 0x10, RZ ;  /* 0x00000010524d7819 */ /* 0x040fe400000006ff */
[----:B------:R-:W-:Y:S01]  /*a9d0*/  LOP3.LUT R78, R82, 0xffff0000, RZ, 0xc0, !PT ;  /* 0xffff0000524e7812 */ /* 0x000fe200078ec0ff */
[----:B-1----:R-:W1:Y:S01]  /*a9e0*/  LDTM.x64 R4, tmem[UR4+0xc0] ;  /* 0x0000c004000479ee */ /* 0x002e620008340000 */
[C---:B------:R-:W-:Y:S01]  /*a9f0*/  SHF.L.U32 R79, R83.reuse, 0x10, RZ ;  /* 0x00000010534f7819 */ /* 0x040fe200000006ff */
[----:B------:R-:W-:Y:S01]  /*aa00*/  NOP ;  /* 0x0000000000007918 */ /* 0x000fe20000000000 */
[----:B------:R-:W-:Y:S02]  /*aa10*/  LOP3.LUT R80, R83, 0xffff0000, RZ, 0xc0, !PT ;  /* 0xffff000053507812 */ /* 0x000fe400078ec0ff */
[C---:B--2---:R-:W-:Y:S02]  /*aa20*/  SHF.L.U32 R81, R88.reuse, 0x10, RZ ;  /* 0x0000001058517819 */ /* 0x044fe400000006ff */
[----:B------:R-:W-:Y:S02]  /*aa30*/  LOP3.LUT R83, R88, 0xffff0000, RZ, 0xc0, !PT ;  /* 0xffff000058537812 */ /* 0x000fe400078ec0ff */
[C---:B------:R-:W-:Y:S02]  /*aa40*/  SHF.L.U32 R82, R89.reuse, 0x10, RZ ;  /* 0x0000001059527819 */ /* 0x040fe400000006ff */
[----:B------:R-:W-:Y:S02]  /*aa50*/  LOP3.LUT R84, R89, 0xffff0000, RZ, 0xc0, !PT ;  /* 0xffff000059547812 */ /* 0x000fe400078ec0ff */
[C---:B------:R-:W-:Y:S02]  /*aa60*/  SHF.L.U32 R85, R90.reuse, 0x10, RZ ;  /* 0x000000105a557819 */ /* 0x040fe400000006ff */
[----:B------:R-:W-:Y:S02]  /*aa70*/  LOP3.LUT R86, R90, 0xffff0000, RZ, 0xc0, !PT ;  /* 0xffff00005a567812 */ /* 0x000fe400078ec0ff */
[C---:B------:R-:W-:Y:S02]  /*aa80*/  SHF.L.U32 R87, R91.reuse, 0x10, RZ ;  /* 0x000000105b577819 */ /* 0x040fe400000006ff */
[----:B------:R-:W-:Y:S02]  /*aa90*/  IADD3 R170, PT, PT, R170, 0x120, RZ ;  /* 0x00000120aaaa7810 */ /* 0x000fe40007ffe0ff */
[----:B------:R-:W-:Y:S02]  /*aaa0*/  LOP3.LUT R88, R91, 0xffff0000, RZ, 0xc0, !PT ;  /* 0xffff00005b587812 */ /* 0x000fe400078ec0ff */
[----:B------:R-:W-:Y:S01]  /*aab0*/  SHF.L.U32 R89, R96, 0x10, RZ ;  /* 0x0000001060597819 */ /* 0x000fe200000006ff */
[----:B-1----:R-:W-:Y:S01]  /*aac0*/  FMUL R4, R70, R4 ;  /* 0x0000000446047220 */ /* 0x002fe20000400000 */
[----:B------:R-:W-:Y:S01]  /*aad0*/  LOP3.LUT R90, R96, 0xffff0000, RZ, 0xc0, !PT ;  /* 0xffff0000605a7812 */ /* 0x000fe200078ec0ff */
[----:B------:R-:W-:Y:S01]  /*aae0*/  FMUL R5, R70, R5 ;  /* 0x0000000546057220 */ /* 0x000fe20000400000 */
[----:B------:R-:W-:Y:S01]  /*aaf0*/  SHF.L.U32 R91, R97, 0x10, RZ ;  /* 0x00000010615b7819 */ /* 0x000fe200000006ff */
[C---:B------:R-:W-:Y:S01]  /*ab00*/  FFMA R4, R73.reuse, R72, R4 ;  /* 0x0000004849047223 */ /* 0x040fe20000000004 */
[----:B------:R-:W-:Y:S01]  /*ab10*/  LOP3.LUT R170, R170, 0xfefffff8, RZ, 0xc0, !PT ;  /* 0xfefffff8aaaa7812 */ /* 0x000fe200078ec0ff */
[----:B------:R-:W-:Y:S01]  /*ab20*/  FFMA R5, R73, R74, R5 ;  /* 0x0000004a49057223 */ /* 0x000fe20000000005 */
[----:B------:R-:W-:Y:S01]  /*ab30*/  LOP3.LUT R92, R97, 0xffff0000, RZ, 0xc0, !PT ;  /* 0xffff0000615c7812 */ /* 0x000fe200078ec0ff */
[----:B------:R-:W-:Y:S01]  /*ab40*/  FMUL R6, R70, R6 ;  /* 0x0000000646067220 */ /* 0x000fe20000400000 */
[C---:B------:R-:W-:Y:S01]  /*ab50*/  SHF.L.U32 R93, R98.reuse, 0x10, RZ ;  /* 0x00000010625d7819 */ /* 0x040fe200000006ff */
[----:B------:R1:W-:Y:S01]  /*ab60*/  SYNCS.ARRIVE.TRANS64.RED.A1T0 RZ, [R170+URZ], RZ ;  /* 0x000000ffaaff79a7 */ /* 0x0003e200081004ff */
[----:B------:R-:W-:Y:S01]  /*ab70*/  F2FP.BF16.F32.PACK_AB R4, R5, R4 ;  /* 0x000000040504723e */ /* 0x000fe200000010ff */
[----:B------:R-:W-:Y:S01]  /*ab80*/  FFMA R6, R73, R75, R6 ;  /* 0x0000004b49067223 */ /* 0x000fe20000000006 */
[----:B------:R-:W-:Y:S01]  /*ab90*/  LOP3.LUT R94, R98, 0xffff0000, RZ, 0xc0, !PT ;  /* 0xffff0000625e7812 */ /* 0x000fe200078ec0ff */
[C---:B------:R-:W-:Y:S01]  /*aba0*/  FMUL R7, R70.reuse, R7 ;  /* 0x0000000746077220 */ /* 0x040fe20000400000 */
[C---:B------:R-:W-:Y:S01]  /*abb0*/  SHF.L.U32 R95, R99.reuse, 0x10, RZ ;  /* 0x00000010635f7819 */ /* 0x040fe200000006ff */
[----:B------:R-:W-:Y:S01]  /*abc0*/  FMUL R8, R70, R8 ;  /* 0x0000000846087220 */ /* 0x000fe20000400000 */
[----:B------:R-:W-:Y:S01]  /*abd0*/  LOP3.LUT R96, R99, 0xffff0000, RZ, 0xc0, !PT ;  /* 0xffff000063607812 */ /* 0x000fe200078ec0ff */
[C---:B------:R-:W-:Y:S01]  /*abe0*/  FFMA R7, R73.reuse, R76, R7 ;  /* 0x0000004c49077223 */ /* 0x040fe20000000007 */
[C---:B------:R-:W-:Y:S01]  /*abf0*/  SHF.L.U32 R97, R104.reuse, 0x10, RZ ;  /* 0x0000001068617819 */ /* 0x040fe200000006ff */
[----:B------:R-:W-:Y:S01]  /*ac00*/  FFMA R8, R73, R77, R8 ;  /* 0x0000004d49087223 */ /* 0x000fe20000000008 */
[----:B------:R-:W-:Y:S01]  /*ac10*/  LOP3.LUT R98, R104, 0xffff0000, RZ, 0xc0, !PT ;  /* 0xffff000068627812 */ /* 0x000fe200078ec0ff */
[C---:B------:R-:W-:Y:S01]  /*ac20*/  FMUL R9, R70.reuse, R9 ;  /* 0x0000000946097220 */ /* 0x040fe20000400000 */
[----:B------:R-:W-:Y:S01]  /*ac30*/  F2FP.BF16.F32.PACK_AB R5, R7, R6 ;  /* 0x000000060705723e */ /* 0x000fe200000010ff */
[----:B------:R-:W-:Y:S01]  /*ac40*/  FMUL R10, R70, R10 ;  /* 0x0000000a460a7220 */ /* 0x000fe20000400000 */
        /* <DEDUP_REMOVED lines=8> */
[----:B------:R-:W-:Y:S01]  /*acd0*/  LOP3.LUT R102, R106, 0xffff0000, RZ, 0xc0, !PT ;  /* 0xffff00006a667812 */ /* 0x000fe200078ec0ff */
[----:B------:R-:W-:Y:S01]  /*ace0*/  FFMA R11, R73, R80, R11 ;  /* 0x00000050490b7223 */ /* 0x000fe2000000000b */
[----:B------:R-:W-:Y:S01]  /*acf0*/  SHF.L.U32 R103, R107, 0x10, RZ ;  /* 0x000000106b677819 */ /* 0x000fe200000006ff */
[----:B------:R-:W-:Y:S01]  /*ad00*/  FFMA R0, R73, R81, R0 ;  /* 0x0000005149007223 */ /* 0x000fe20000000000 */
[----:B------:R-:W-:Y:S01]  /*ad10*/  LOP3.LUT R104, R107, 0xffff0000, RZ, 0xc0, !PT ;  /* 0xffff00006b687812 */ /* 0x000fe200078ec0ff */
[C---:B------:R-:W-:Y:S01]  /*ad20*/  FMUL R2, R70.reuse, R13 ;  /* 0x0000000d46027220 */ /* 0x040fe20000400000 */
[----:B------:R-:W-:Y:S01]  /*ad30*/  F2FP.BF16.F32.PACK_AB R7, R11, R10 ;  /* 0x0000000a0b07723e */ /* 0x000fe200000010ff */
[----:B------:R-:W-:Y:S01]  /*ad40*/  FMUL R3, R70, R14 ;  /* 0x0000000e46037220 */ /* 0x000fe20000400000 */
[----:B------:R-:W-:Y:S01]  /*ad50*/  SHF.L.U32 R105, R112, 0x10, RZ ;  /* 0x0000001070697819 */ /* 0x000fe200000006ff */
[----:B------:R-:W-:Y:S01]  /*ad60*/  FMUL R15, R70, R15 ;  /* 0x0000000f460f7220 */ /* 0x000fe20000400000 */
[----:B------:R-:W-:Y:S01]  /*ad70*/  LOP3.LUT R106, R112, 0xffff0000, RZ, 0xc0, !PT ;  /* 0xffff0000706a7812 */ /* 0x000fe200078ec0ff */
[C---:B------:R-:W-:Y:S01]  /*ad80*/  FMUL R12, R70.reuse, R16 ;  /* 0x00000010460c7220 */ /* 0x040fe20000400000 */
[----:B------:R-:W-:Y:S01]  /*ad90*/  SHF.L.U32 R107, R113, 0x10, RZ ;  /* 0x00000010716b7819 */ /* 0x000fe200000006ff */
[----:B------:R-:W-:Y:S01]  /*ada0*/  FFMA R2, R73, R83, R2 ;  /* 0x0000005349027223 */ /* 0x000fe20000000002 */
[----:B------:R-:W-:Y:S01]  /*adb0*/  LOP3.LUT R108, R113, 0xffff0000, RZ, 0xc0, !PT ;  /* 0xffff0000716c7812 */ /* 0x000fe200078ec0ff */
[----:B------:R-:W-:Y:S01]  /*adc0*/  FMUL R13, R70, R17 ;  /* 0x00000011460d7220 */ /* 0x000fe20000400000 */
[----:B------:R-:W-:Y:S01]  /*add0*/  SHF.L.U32 R109, R114, 0x10, RZ ;  /* 0x00000010726d7819 */ /* 0x000fe200000006ff */
[C---:B------:R-:W-:Y:S01]  /*ade0*/  FFMA R3, R73.reuse, R82, R3 ;  /* 0x0000005249037223 */ /* 0x040fe20000000003 */
[----:B------:R-:W-:Y:S01]  /*adf0*/  F2FP.BF16.F32.PACK_AB R8, R2, R0 ;  /* 0x000000000208723e */ /* 0x000fe200000010ff */
[----:B------:R-:W-:Y:S01]  /*ae00*/  FMUL R14, R70, R18 ;  /* 0x00000012460e7220 */ /* 0x000fe20000400000 */
[----:B------:R-:W-:Y:S01]  /*ae10*/  LOP3.LUT R110, R114, 0xffff0000, RZ, 0xc0, !PT ;  /* 0xffff0000726e7812 */ /* 0x000fe200078ec0ff */
[----:B------:R-:W-:Y:S01]  /*ae20*/  FFMA R15, R73, R84, R15 ;  /* 0x00000054490f7223 */ /* 0x000fe2000000000f */
[C---:B------:R-:W-:Y:S01]  /*ae30*/  SHF.L.U32 R111, R115.reuse, 0x10, RZ ;  /* 0x00000010736f7819 */ /* 0x040fe200000006ff */
[C---:B------:R-:W-:Y:S01]  /*ae40*/  FMUL R19, R70.reuse, R19 ;  /* 0x0000001346137220 */ /* 0x040fe20000400000 */
[----:B------:R-:W-:Y:S01]  /*ae50*/  LOP3.LUT R112, R115, 0xffff0000, RZ, 0xc0, !PT ;  /* 0xffff000073707812 */ /* 0x000fe200078ec0ff */
[----:B------:R-:W-:Y:S01]  /*ae60*/  FFMA R12, R73, R85, R12 ;  /* 0x00000055490c7223 */ /* 0x000fe2000000000c */
[----:B------:R-:W-:Y:S01]  /*ae70*/  F2FP.BF16.F32.PACK_AB R9, R15, R3 ;  /* 0x000000030f09723e */ /* 0x000fe200000010ff */
[----:B------:R-:W-:Y:S01]  /*ae80*/  FMUL R16, R70, R20 ;  /* 0x0000001446107220 */ /* 0x000fe20000400000 */
[C---:B------:R-:W-:Y:S01]  /*ae90*/  SHF.L.U32 R113, R120.reuse, 0x10, RZ ;  /* 0x0000001078717819 */ /* 0x040fe200000006ff */
[----:B------:R1:W-:Y:S01]  /*aea0*/  STS.128 [R169+UR44+0xc400], R4 ;  /* 0x00c40004a9007988 */ /* 0x0003e20008000c2c */
[C---:B------:R-:W-:Y:S01]  /*aeb0*/  FFMA R13, R73.reuse, R86, R13 ;  /* 0x00000056490d7223 */ /* 0x040fe2000000000d */
[----:B------:R-:W-:Y:S01]  /*aec0*/  LOP3.LUT R114, R120, 0xffff0000, RZ, 0xc0, !PT ;  /* 0xffff000078727812 */ /* 0x000fe200078ec0ff */
[C---:B------:R-:W-:Y:S01]  /*aed0*/  FFMA R14, R73.reuse, R87, R14 ;  /* 0x00000057490e7223 */ /* 0x040fe2000000000e */
[----:B------:R-:W-:Y:S01]  /*aee0*/  FFMA R19, R73, R88, R19 ;  /* 0x0000005849137223 */ /* 0x000fe20000000013 */
[----:B------:R-:W-:Y:S01]  /*aef0*/  SHF.L.U32 R115, R121, 0x10, RZ ;  /* 0x0000001079737819 */ /* 0x000fe200000006ff */
[----:B------:R-:W-:Y:S01]  /*af00*/  FFMA R16, R73, R89, R16 ;  /* 0x0000005949107223 */ /* 0x000fe20000000010 */
[----:B------:R-:W-:Y:S01]  /*af10*/  F2FP.BF16.F32.PACK_AB R10, R13, R12 ;  /* 0x0000000c0d0a723e */ /* 0x000fe200000010ff */
[C---:B------:R-:W-:Y:S01]  /*af20*/  FMUL R17, R70.reuse, R21 ;  /* 0x0000001546117220 */ /* 0x040fe20000400000 */
[----:B------:R-:W-:Y:S01]  /*af30*/  F2FP.BF16.F32.PACK_AB R11, R19, R14 ;  /* 0x0000000e130b723e */ /* 0x000fe200000010ff */
[C---:B------:R-:W-:Y:S01]  /*af40*/  FMUL R18, R70.reuse, R22 ;  /* 0x0000001646127220 */ /* 0x040fe20000400000 */
[C---:B------:R-:W-:Y:S01]  /*af50*/  FMUL R23, R70.reuse, R23 ;  /* 0x0000001746177220 */ /* 0x040fe20000400000 */
[----:B------:R-:W-:Y:S01]  /*af60*/  FFMA R17, R73, R90, R17 ;  /* 0x0000005a49117223 */ /* 0x000fe20000000011 */
[C---:B------:R-:W-:Y:S01]  /*af70*/  FMUL R20, R70.reuse, R24 ;  /* 0x0000001846147220 */ /* 0x040fe20000400000 */
[----:B------:R-:W-:Y:S01]  /*af80*/  LOP3.LUT R116, R121, 0xffff0000, RZ, 0xc0, !PT ;  /* 0xffff000079747812 */ /* 0x000fe200078ec0ff */
[----:B------:R1:W-:Y:S01]  /*af90*/  STS.128 [R168+0xc400], R8 ;  /* 0x00c40008a8007388 */ /* 0x0003e20000000c00 */
[----:B------:R-:W-:Y:S01]  /*afa0*/  FFMA R18, R73, R91, R18 ;  /* 0x0000005b49127223 */ /* 0x000fe20000000012 */
[----:B------:R-:W-:Y:S01]  /*afb0*/  F2FP.BF16.F32.PACK_AB R16, R17, R16 ;  /* 0x000000101110723e */ /* 0x000fe200000010ff */
[C---:B------:R-:W-:Y:S01]  /*afc0*/  FFMA R23, R73.reuse, R92, R23 ;  /* 0x0000005c49177223 */ /* 0x040fe20000000017 */
[----:B------:R-:W-:Y:S01]  /*afd0*/  FFMA R20, R73, R93, R20 ;  /* 0x0000005d49147223 */ /* 0x000fe20000000014 */
[----:B------:R-:W-:Y:S01]  /*afe0*/  FMUL R21, R70, R25 ;  /* 0x0000001946157220 */ /* 0x000fe20000400000 */
[----:B------:R-:W-:Y:S01]  /*aff0*/  SHF.L.U32 R117, R122, 0x10, RZ ;  /* 0x000000107a757819 */ /* 0x000fe200000006ff */
[C---:B------:R-:W-:Y:S01]  /*b000*/  FMUL R22, R70.reuse, R26 ;  /* 0x0000001a46167220 */ /* 0x040fe20000400000 */
[----:B------:R-:W-:Y:S01]  /*b010*/  F2FP.BF16.F32.PACK_AB R17, R23, R18 ;  /* 0x000000121711723e */ /* 0x000fe200000010ff */
[C---:B------:R-:W-:Y:S01]  /*b020*/  FFMA R21, R73.reuse, R94, R21 ;  /* 0x0000005e49157223 */ /* 0x040fe20000000015 */
[----:B------:R-:W-:Y:S01]  /*b030*/  FMUL R27, R70, R27 ;  /* 0x0000001b461b7220 */ /* 0x000fe20000400000 */
[----:B------:R-:W-:Y:S01]  /*b040*/  FFMA R22, R73, R95, R22 ;  /* 0x0000005f49167223 */ /* 0x000fe20000000016 */
[----:B------:R-:W-:Y:S01]  /*b050*/  LOP3.LUT R118, R122, 0xffff0000, RZ, 0xc0, !PT ;  /* 0xffff00007a767812 */ /* 0x000fe200078ec0ff */
[C---:B------:R-:W-:Y:S01]  /*b060*/  FMUL R24, R70.reuse, R28 ;  /* 0x0000001c46187220 */ /* 0x040fe20000400000 */
[----:B------:R-:W-:Y:S01]  /*b070*/  F2FP.BF16.F32.PACK_AB R18, R21, R20 ;  /* 0x000000141512723e */ /* 0x000fe200000010ff */
[C---:B------:R-:W-:Y:S01]  /*b080*/  FFMA R27, R73.reuse, R96, R27 ;  /* 0x00000060491b7223 */ /* 0x040fe2000000001b */
[C---:B------:R-:W-:Y:S01]  /*b090*/  FMUL R25, R70.reuse, R29 ;  /* 0x0000001d46197220 */ /* 0x040fe20000400000 */
[----:B------:R-:W-:Y:S01]  /*b0a0*/  FFMA R24, R73, R97, R24 ;  /* 0x0000006149187223 */ /* 0x000fe20000000018 */
[----:B------:R-:W-:Y:S01]  /*b0b0*/  SHF.L.U32 R119, R123, 0x10, RZ ;  /* 0x000000107b777819 */ /* 0x000fe200000006ff */
[C---:B------:R-:W-:Y:S01]  /*b0c0*/  FMUL R26, R70.reuse, R30 ;  /* 0x0000001e461a7220 */ /* 0x040fe20000400000 */
[----:B------:R-:W-:Y:S01]  /*b0d0*/  F2FP.BF16.F32.PACK_AB R19, R27, R22 ;  /* 0x000000161b13723e */ /* 0x000fe200000010ff */
[C---:B------:R-:W-:Y:S01]  /*b0e0*/  FFMA R25, R73.reuse, R98, R25 ;  /* 0x0000006249197223 */ /* 0x040fe20000000019 */
[C---:B------:R-:W-:Y:S01]  /*b0f0*/  FMUL R31, R70.reuse, R31 ;  /* 0x0000001f461f7220 */ /* 0x040fe20000400000 */
[----:B------:R-:W-:Y:S01]  /*b100*/  FFMA R26, R73, R99, R26 ;  /* 0x00000063491a7223 */ /* 0x000fe2000000001a */
[----:B------:R-:W-:Y:S01]  /*b110*/  LOP3.LUT R120, R123, 0xffff0000, RZ, 0xc0, !PT ;  /* 0xffff00007b787812 */ /* 0x000fe200078ec0ff */
[----:B------:R1:W-:Y:S01]  /*b120*/  STS.128 [R167+0xc400], R16 ;  /* 0x00c40010a7007388 */ /* 0x0003e20000000c00 */
[----:B------:R-:W-:Y:S01]  /*b130*/  F2FP.BF16.F32.PACK_AB R24, R25, R24 ;  /* 0x000000181918723e */ /* 0x000fe200000010ff */
[C---:B------:R-:W-:Y:S01]  /*b140*/  FFMA R31, R73.reuse, R100, R31 ;  /* 0x00000064491f7223 */ /* 0x040fe2000000001f */
[C---:B------:R-:W-:Y:S01]  /*b150*/  FMUL R28, R70.reuse, R32 ;  /* 0x00000020461c7220 */ /* 0x040fe20000400000 */
[C---:B------:R-:W-:Y:S01]  /*b160*/  FMUL R29, R70.reuse, R33 ;  /* 0x00000021461d7220 */ /* 0x040fe20000400000 */
[----:B------:R-:W-:Y:S01]  /*b170*/  FMUL R30, R70, R34 ;  /* 0x00000022461e7220 */ /* 0x000fe20000400000 */
[----:B------:R-:W-:Y:S01]  /*b180*/  SHF.L.U32 R121, R128, 0x10, RZ ;  /* 0x0000001080797819 */ /* 0x000fe200000006ff */
[----:B------:R-:W-:Y:S01]  /*b190*/  FFMA R28, R73, R101, R28 ;  /* 0x00000065491c7223 */ /* 0x000fe2000000001c */
[----:B------:R-:W-:Y:S01]  /*b1a0*/  F2FP.BF16.F32.PACK_AB R25, R31, R26 ;  /* 0x0000001a1f19723e */ /* 0x000fe200000010ff */
[C---:B------:R-:W-:Y:S01]  /*b1b0*/  FFMA R29, R73.reuse, R102, R29 ;  /* 0x00000066491d7223 */ /* 0x040fe2000000001d */
[----:B------:R-:W-:Y:S01]  /*b1c0*/  FFMA R30, R73, R103, R30 ;  /* 0x00000067491e7223 */ /* 0x000fe2000000001e */
[----:B------:R-:W-:Y:S01]  /*b1d0*/  FMUL R35, R70, R35 ;  /* 0x0000002346237220 */ /* 0x000fe20000400000 */
        /* <DEDUP_REMOVED lines=34> */
[----:B------:R-:W-:Y:S01]  /*b400*/  FFMA R41, R73, R114, R41 ;  /* 0x0000007249297223 */ /* 0x000fe20000000029 */
[C---:B------:R-:W-:Y:S01]  /*b410*/  FMUL R47, R70.reuse, R47 ;  /* 0x0000002f462f7220 */ /* 0x040fe20000400000 */
[C---:B------:R-:W-:Y:S01]  /*b420*/  FMUL R44, R70.reuse, R48 ;  /* 0x00000030462c7220 */ /* 0x040fe20000400000 */
[----:B------:R-:W-:Y:S01]  /*b430*/  FMUL R45, R70, R49 ;  /* 0x00000031462d7220 */ /* 0x000fe20000400000 */
[----:B------:R1:W-:Y:S01]  /*b440*/  STS.128 [R156+0xc400], R32 ;  /* 0x00c400209c007388 */ /* 0x0003e20000000c00 */
[----:B------:R-:W-:Y:S01]  /*b450*/  LOP3.LUT R128, R131, 0xffff0000, RZ, 0xc0, !PT ;  /* 0xffff000083807812 */ /* 0x000fe200078ec0ff */
[----:B------:R-:W-:Y:S01]  /*b460*/  FFMA R42, R73, R115, R42 ;  /* 0x00000073492a7223 */ /* 0x000fe2000000002a */
[----:B------:R-:W-:Y:S01]  /*b470*/  F2FP.BF16.F32.PACK_AB R40, R41, R40 ;  /* 0x000000282928723e */ /* 0x000fe200000010ff */
[C---:B------:R-:W-:Y:S01]  /*b480*/  FFMA R47, R73.reuse, R116, R47 ;  /* 0x00000074492f7223 */ /* 0x040fe2000000002f */
[C---:B------:R-:W-:Y:S01]  /*b490*/  FFMA R44, R73.reuse, R117, R44 ;  /* 0x00000075492c7223 */ /* 0x040fe2000000002c */
[----:B------:R-:W-:Y:S01]  /*b4a0*/  SHF.L.U32 R129, R136, 0x10, RZ ;  /* 0x0000001088817819 */ /* 0x000fe200000006ff */
[C---:B------:R-:W-:Y:S01]  /*b4b0*/  FFMA R45, R73.reuse, R118, R45 ;  /* 0x00000076492d7223 */ /* 0x040fe2000000002d */
[C---:B------:R-:W-:Y:S01]  /*b4c0*/  FMUL R46, R70.reuse, R50 ;  /* 0x00000032462e7220 */ /* 0x040fe20000400000 */
[C---:B------:R-:W-:Y:S01]  /*b4d0*/  FMUL R51, R70.reuse, R51 ;  /* 0x0000003346337220 */ /* 0x040fe20000400000 */
[C---:B------:R-:W-:Y:S01]  /*b4e0*/  FMUL R48, R70.reuse, R52 ;  /* 0x0000003446307220 */ /* 0x040fe20000400000 */
[C---:B------:R-:W-:Y:S01]  /*b4f0*/  FMUL R49, R70.reuse, R53 ;  /* 0x0000003546317220 */ /* 0x040fe20000400000 */
[C---:B------:R-:W-:Y:S01]  /*b500*/  FFMA R46, R73.reuse, R119, R46 ;  /* 0x00000077492e7223 */ /* 0x040fe2000000002e */
[C---:B------:R-:W-:Y:S01]  /*b510*/  FMUL R50, R70.reuse, R54 ;  /* 0x0000003646327220 */ /* 0x040fe20000400000 */
[C---:B------:R-:W-:Y:S01]  /*b520*/  FFMA R51, R73.reuse, R120, R51 ;  /* 0x0000007849337223 */ /* 0x040fe20000000033 */
[C---:B------:R-:W-:Y:S01]  /*b530*/  FMUL R55, R70.reuse, R55 ;  /* 0x0000003746377220 */ /* 0x040fe20000400000 */
[C---:B------:R-:W-:Y:S01]  /*b540*/  FFMA R48, R73.reuse, R121, R48 ;  /* 0x0000007949307223 */ /* 0x040fe20000000030 */
[C---:B------:R-:W-:Y:S01]  /*b550*/  FMUL R52, R70.reuse, R56 ;  /* 0x0000003846347220 */ /* 0x040fe20000400000 */
[C---:B------:R-:W-:Y:S01]  /*b560*/  FFMA R49, R73.reuse, R122, R49 ;  /* 0x0000007a49317223 */ /* 0x040fe20000000031 */
[C---:B------:R-:W-:Y:S01]  /*b570*/  FMUL R53, R70.reuse, R57 ;  /* 0x0000003946357220 */ /* 0x040fe20000400000 */
[----:B------:R-:W-:Y:S01]  /*b580*/  FFMA R50, R73, R123, R50 ;  /* 0x0000007b49327223 */ /* 0x000fe20000000032 */
[C---:B------:R-:W-:Y:S01]  /*b590*/  FMUL R54, R70.reuse, R58 ;  /* 0x0000003a46367220 */ /* 0x040fe20000400000 */
[----:B------:R-:W-:Y:S01]  /*b5a0*/  F2FP.BF16.F32.PACK_AB R41, R47, R42 ;  /* 0x0000002a2f29723e */ /* 0x000fe200000010ff */
[----:B------:R-:W-:Y:S01]  /*b5b0*/  FFMA R55, R73, R124, R55 ;  /* 0x0000007c49377223 */ /* 0x000fe20000000037 */
[C---:B------:R-:W-:Y:S01]  /*b5c0*/  FMUL R59, R70.reuse, R59 ;  /* 0x0000003b463b7220 */ /* 0x040fe20000400000 */
[----:B------:R-:W-:Y:S01]  /*b5d0*/  F2FP.BF16.F32.PACK_AB R42, R45, R44 ;  /* 0x0000002c2d2a723e */ /* 0x000fe200000010ff */
[----:B------:R-:W-:Y:S01]  /*b5e0*/  FFMA R52, R73, R125, R52 ;  /* 0x0000007d49347223 */ /* 0x000fe20000000034 */
[----:B------:R-:W-:Y:S01]  /*b5f0*/  F2FP.BF16.F32.PACK_AB R43, R51, R46 ;  /* 0x0000002e332b723e */ /* 0x000fe200000010ff */
[----:B------:R-:W-:Y:S01]  /*b600*/  FMUL R56, R70, R60 ;  /* 0x0000003c46387220 */ /* 0x000fe20000400000 */
[----:B------:R-:W-:Y:S01]  /*b610*/  LOP3.LUT R130, R136, 0xffff0000, RZ, 0xc0, !PT ;  /* 0xffff000088827812 */ /* 0x000fe200078ec0ff */
[----:B------:R-:W-:Y:S01]  /*b620*/  FFMA R53, R73, R126, R53 ;  /* 0x0000007e49357223 */ /* 0x000fe20000000035 */
[----:B------:R-:W-:Y:S01]  /*b630*/  SHF.L.U32 R131, R137, 0x10, RZ ;  /* 0x0000001089837819 */ /* 0x000fe200000006ff */
[----:B------:R1:W-:Y:S01]  /*b640*/  STS.128 [R155+0xc400], R40 ;  /* 0x00c400289b007388 */ /* 0x0003e20000000c00 */
[C---:B------:R-:W-:Y:S01]  /*b650*/  FMUL R57, R70.reuse, R61 ;  /* 0x0000003d46397220 */ /* 0x040fe20000400000 */
[----:B------:R-:W-:Y:S01]  /*b660*/  FFMA R54, R73, R127, R54 ;  /* 0x0000007f49367223 */ /* 0x000fe20000000036 */
[----:B------:R-:W-:Y:S01]  /*b670*/  LOP3.LUT R132, R137, 0xffff0000, RZ, 0xc0, !PT ;  /* 0xffff000089847812 */ /* 0x000fe200078ec0ff */
[----:B------:R-:W-:Y:S01]  /*b680*/  FMUL R58, R70, R62 ;  /* 0x0000003e463a7220 */ /* 0x000fe20000400000 */
[C---:B------:R-:W-:Y:S01]  /*b690*/  FFMA R59, R73.reuse, R128, R59 ;  /* 0x00000080493b7223 */ /* 0x040fe2000000003b */
[----:B------:R-:W-:Y:S01]  /*b6a0*/  SHF.L.U32 R133, R138, 0x10, RZ ;  /* 0x000000108a857819 */ /* 0x000fe200000006ff */
[----:B------:R-:W-:Y:S01]  /*b6b0*/  FMUL R63, R70, R63 ;  /* 0x0000003f463f7220 */ /* 0x000fe20000400000 */
        /* <DEDUP_REMOVED lines=9> */
[C---:B------:R-:W-:Y:S01]  /*b750*/  FMUL R62, R70.reuse, R66 ;  /* 0x00000042463e7220 */ /* 0x040fe20000400000 */
[----:B------:R-:W-:Y:S01]  /*b760*/  F2FP.BF16.F32.PACK_AB R49, R55, R50 ;  /* 0x000000323731723e */ /* 0x000fe200000010ff */
[----:B------:R-:W-:Y:S01]  /*b770*/  FFMA R63, R73, R132, R63 ;  /* 0x00000084493f7223 */ /* 0x000fe2000000003f */
[----:B------:R-:W-:Y:S01]  /*b780*/  FMUL R67, R70, R67 ;  /* 0x0000004346437220 */ /* 0x000fe20000400000 */
[----:B------:R-:W-:Y:S01]  /*b790*/  F2FP.BF16.F32.PACK_AB R50, R53, R52 ;  /* 0x000000343532723e */ /* 0x000fe200000010ff */
[----:B------:R-:W-:Y:S01]  /*b7a0*/  FFMA R60, R73, R133, R60 ;  /* 0x00000085493c7223 */ /* 0x000fe2000000003c */
[----:B------:R-:W-:Y:S01]  /*b7b0*/  F2FP.BF16.F32.PACK_AB R51, R59, R54 ;  /* 0x000000363b33723e */ /* 0x000fe200000010ff */
[C---:B------:R-:W-:Y:S01]  /*b7c0*/  FFMA R61, R73.reuse, R134, R61 ;  /* 0x00000086493d7223 */ /* 0x040fe2000000003d */
[C---:B------:R-:W-:Y:S01]  /*b7d0*/  FFMA R62, R73.reuse, R135, R62 ;  /* 0x00000087493e7223 */ /* 0x040fe2000000003e */
[----:B------:R-:W-:Y:S01]  /*b7e0*/  FFMA R67, R73, R136, R67 ;  /* 0x0000008849437223 */ /* 0x000fe20000000043 */
[----:B------:R-:W-:Y:S01]  /*b7f0*/  F2FP.BF16.F32.PACK_AB R56, R57, R56 ;  /* 0x000000383938723e */ /* 0x000fe200000010ff */
[----:B------:R1:W-:Y:S01]  /*b800*/  STS.128 [R154+0xc400], R48 ;  /* 0x00c400309a007388 */ /* 0x0003e20000000c00 */
[----:B------:R-:W-:Y:S02]  /*b810*/  F2FP.BF16.F32.PACK_AB R57, R63, R58 ;  /* 0x0000003a3f39723e */ /* 0x000fe400000010ff */
        /* <DEDUP_REMOVED lines=21> */
.L_x_147:
[----:B------:R-:W-:Y:S05]  /*b970*/  BSYNC.RECONVERGENT B0 ;  /* 0x0000000000007941 */ /* 0x000fea0003800200 */
.L_x_146:
[----:B------:R-:W-:Y:S01]  /*b980*/  BAR.SYNC.DEFER_BLOCKING 0x1, 0x80 ;  /* 0x0042000000007b1d */ /* 0x000fe20000010000 */
[----:B------:R-:W-:Y:S01]  /*b990*/  UISETP.NE.AND UP0, UPT, UR52, -0x4, UPT ;  /* 0xfffffffc3400788c */ /* 0x000fe2000bf05270 */
[----:B------:R-:W-:Y:S08]  /*b9a0*/  IADD3 R68, PT, PT, R68, 0x1, RZ ;  /* 0x0000000144447810 */ /* 0x000ff00007ffe0ff */
[----:B------:R-:W-:Y:S05]  /*b9b0*/  BRA.U !UP0, `(.L_x_148) ;  /* 0x0000000108287547 */ /* 0x000fea000b800000 */
[----:B------:R-:W-:Y:S01]  /*b9c0*/  ISETP.NE.AND P0, PT, R166, RZ, PT ;  /* 0x000000ffa600720c */ /* 0x000fe20003f05270 */
[----:B------:R-:W-:Y:S01]  /*b9d0*/  IMAD.U32 R3, RZ, RZ, UR46 ;  /* 0x0000002eff037e24 */ /* 0x000fe2000f8e00ff */
[----:B------:R-:W-:Y:S01]  /*b9e0*/  UIADD3 UR4, UPT, UPT, UR46, 0x1, URZ ;  /* 0x000000012e047890 */ /* 0x000fe2000fffe0ff */
[----:B------:R-:W-:Y:S03]  /*b9f0*/  IMAD.U32 R0, RZ, RZ, UR47 ;  /* 0x0000002fff007e24 */ /* 0x000fe6000f8e00ff */
[----:B------:R-:W-:Y:S04]  /*ba00*/  UISETP.NE.AND UP0, UPT, UR4, 0x4, UPT ;  /* 0x000000040400788c */ /* 0x000fe8000bf05270 */
[----:B------:R-:W-:Y:S03]  /*ba10*/  USEL UR46, UR4, URZ, UP0 ;  /* 0x000000ff042e7287 */ /* 0x000fe60008000000 */
[----:B------:R-:W-:Y:S05]  /*ba20*/  @P0 LEA R3, R3, UR44, 0x3 ;  /* 0x0000002c03030c11 */ /* 0x000fea000f8e18ff */
[----:B------:R-:W-:Y:S05]  /*ba30*/  @P0 VIADD R3, R3, 0xc0 ;  /* 0x000000c003030836 */ /* 0x000fea0000000000 */
[----:B------:R-:W-:Y:S04]  /*ba40*/  @P0 PRMT R0, R0, 0x654, R3 ;  /* 0x0000065400000816 */ /* 0x000fe80000000003 */
[----:B------:R2:W-:Y:S03]  /*ba50*/  @P0 SYNCS.ARRIVE.TRANS64.RED.A1T0 RZ, [R0+URZ], RZ ;  /* 0x000000ff00ff09a7 */ /* 0x0005e600081004ff */
.L_x_148:
[----:B------:R-:W-:Y:S01]  /*ba60*/  R2UR UR4, R148 ;  /* 0x00000000940472ca */ /* 0x000fe200000e0000 */
[----:B------:R-:W-:Y:S01]  /*ba70*/  UISETP.NE.AND UP0, UPT, UR62, URZ, UPT ;  /* 0x000000ff3e00728c */ /* 0x000fe2000bf05270 */
[----:B------:R-:W-:Y:S01]  /*ba80*/  ISETP.NE.AND P0, PT, R152, 0x2, PT ;  /* 0x000000029800780c */ /* 0x000fe20003f05270 */
[----:B------:R-:W-:Y:S01]  /*ba90*/  UIADD3 UR20, UPT, UPT, UR37, UR63, URZ ;  /* 0x0000003f25147290 */ /* 0x000fe2000fffe0ff */
[----:B------:R-:W-:Y:S01]  /*baa0*/  ISETP.NE.AND P1, PT, R68, 0x2, PT ;  /* 0x000000024400780c */ /* 0x000fe20003f25270 */
[----:B------:R-:W-:Y:S01]  /*bab0*/  UIADD3 UR52, UPT, UPT, UR52, 0x4, URZ ;  /* 0x0000000434347890 */ /* 0x000fe2000fffe0ff */
[----:B------:R-:W-:Y:S01]  /*bac0*/  SEL R3, RZ, 0x1, P0 ;  /* 0x00000001ff037807 */ /* 0x000fe20000000000 */
[----:B------:R-:W-:Y:S01]  /*bad0*/  UMOV UR36, UR61 ;  /* 0x0000003d00247c82 */ /* 0x000fe20008000000 */
[----:B--2---:R-:W-:Y:S02]  /*bae0*/  SEL R0, RZ, 0x1, P1 ;  /* 0x00000001ff007807 */ /* 0x004fe40000800000 */
[----:B------:R-:W-:Y:S02]  /*baf0*/  LOP3.LUT R158, R158, R3, RZ, 0x3c, !PT ;  /* 0x000000039e9e7212 */ /* 0x000fe400078e3cff */
[----:B------:R-:W-:Y:S01]  /*bb00*/  LOP3.LUT R159, R159, R0, RZ, 0x3c, !PT ;  /* 0x000000009f9f7212 */ /* 0x000fe200078e3cff */
[----:B------:R-:W-:Y:S01]  /*bb10*/  UIADD3 UR16, UPT, UPT, UR38, UR4, URZ ;  /* 0x0000000426107290 */ /* 0x000fe2000fffe0ff */
[----:B------:R-:W-:Y:S02]  /*bb20*/  SEL R152, R152, RZ, P0 ;  /* 0x000000ff98987207 */ /* 0x000fe40000000000 */
[----:B------:R-:W-:Y:S01]  /*bb30*/  SEL R68, R68, RZ, P1 ;  /* 0x000000ff44447207 */ /* 0x000fe20000800000 */
[----:B------:R-:W-:Y:S08]  /*bb40*/  BRA.U UP0, `(.L_x_149) ;  /* 0xffffff9d00b47547 */ /* 0x000ff0000b83ffff */
[----:B------:R-:W-:-:S13]  /*bb50*/  R2UR UR4, R149 ;  /* 0x00000000950472ca */ /* 0x000fda00000e0000 */
[----:B------:R-:W-:-:S09]  /*bb60*/  UISETP.NE.AND UP0, UPT, UR4, URZ, UPT ;  /* 0x000000ff0400728c */ /* 0x000fd2000bf05270 */
[----:B------:R-:W-:Y:S05]  /*bb70*/  BRA.U !UP0, `(.L_x_150) ;  /* 0x0000000108487547 */ /* 0x000fea000b800000 */
[----:B------:R-:W2:Y:S02]  /*bb80*/  LDCU.64 UR4, c[0x0][0x890] ;  /* 0x00011200ff0477ac */ /* 0x000ea40008000a00 */
[----:B--2---:R-:W-:-:S04]  /*bb90*/  UISETP.NE.U32.AND UP0, UPT, UR4, URZ, UPT ;  /* 0x000000ff0400728c */ /* 0x004fc8000bf05070 */
[----:B------:R-:W-:-:S09]  /*bba0*/  UISETP.NE.AND.EX UP0, UPT, UR5, URZ, UPT, UP0 ;  /* 0x000000ff0500728c */ /* 0x000fd2000bf05300 */
[----:B------:R-:W-:Y:S05]  /*bbb0*/  BRA.U UP0, `(.L_x_151) ;  /* 0x00000001000c7547 */ /* 0x000fea000b800000 */
[----:B------:R-:W-:-:S13]  /*bbc0*/  FSETP.NEU.AND P0, PT, R73, RZ, PT ;  /* 0x000000ff4900720b */ /* 0x000fda0003f0d000 */
[----:B------:R-:W-:Y:S05]  /*bbd0*/  @!P0 EXIT ;  /* 0x000000000000894d */ /* 0x000fea0003800000 */
[----:B------:R-:W-:Y:S05]  /*bbe0*/  BRA `(.L_x_150) ;  /* 0x00000000002c7947 */ /* 0x000fea0003800000 */
.L_x_151:
[----:B------:R-:W-:Y:S01]  /*bbf0*/  ISETP.NE.AND P0, PT, R151, RZ, PT ;  /* 0x000000ff9700720c */ /* 0x000fe20003f05270 */
[----:B------:R-:W-:-:S12]  /*bc00*/  BSSY.RECONVERGENT B0, `(.L_x_150) ;  /* 0x0000009000007945 */ /* 0x000fd80003800200 */
[----:B------:R-:W-:Y:S05]  /*bc10*/  @P0 BRA `(.L_x_152) ;  /* 0x0000000000140947 */ /* 0x000fea0003800000 */
[----:B------:R-:W2:Y:S02]  /*bc20*/  LDCU.64 UR4, c[0x0][0x888] ;  /* 0x00011100ff0477ac */ /* 0x000ea40008000a00 */
[----:B--2---:R-:W-:-:S04]  /*bc30*/  ISETP.NE.U32.AND P0, PT, RZ, UR4, PT ;  /* 0x00000004ff007c0c */ /* 0x004fc8000bf05070 */
[----:B------:R-:W-:-:S13]  /*bc40*/  ISETP.NE.AND.EX P0, PT, RZ, UR5, PT, P0 ;  /* 0x00000005ff007c0c */ /* 0x000fda000bf05300 */
[----:B------:R-:W-:Y:S05]  /*bc50*/  @!P0 EXIT ;  /* 0x000000000000894d */ /* 0x000fea0003800000 */
[----:B------:R-:W-:Y:S05]  /*bc60*/  BRA `(.L_x_153) ;  /* 0x0000000000087947 */ /* 0x000fea0003800000 */
.L_x_152:
[----:B------:R-:W-:-:S13]  /*bc70*/  FSETP.NEU.AND P0, PT, R73, RZ, PT ;  /* 0x000000ff4900720b */ /* 0x000fda0003f0d000 */
[----:B------:R-:W-:Y:S05]  /*bc80*/  @!P0 EXIT ;  /* 0x000000000000894d */ /* 0x000fea0003800000 */
.L_x_153:
[----:B------:R-:W-:Y:S05]  /*bc90*/  BSYNC.RECONVERGENT B0 ;  /* 0x0000000000007941 */ /* 0x000fea0003800200 */
.L_x_150:
[----:B------:R-:W-:Y:S01]  /*bca0*/  ULEA UR4, UR46, UR44, 0x3 ;  /* 0x0000002c2e047291 */ /* 0x000fe2000f8e18ff */
[----:B------:R-:W-:-:S04]  /*bcb0*/  DEPBAR.LE SB0, 0x0 ;  /* 0x000080000000791a */ /* 0x000fc80000000000 */
[----:B------:R-:W-:-:S04]  /*bcc0*/  UIADD3 UR4, UPT, UPT, UR4, 0xc0, URZ ;  /* 0x000000c004047890 */ /* 0x000fc8000fffe0ff */
[----:B------:R-:W-:-:S09]  /*bcd0*/  UPRMT UR4, UR47, 0x654, UR4 ;  /* 0x000006542f047896 */ /* 0x000fd20008000004 */
[----:B------:R-:W-:Y:S01]  /*bce0*/  SYNCS.ARRIVE.TRANS64.RED.A1T0 RZ, [UR4], RZ ;  /* 0x000000ffffff79a7 */ /* 0x000fe20008100404 */
[----:B------:R-:W-:Y:S05]  /*bcf0*/  EXIT ;  /* 0x000000000000794d */ /* 0x000fea0003800000 */
.L_x_25:
[----:B--2---:R2:W3:Y:S02]  /*bd00*/  SYNCS.PHASECHK.TRANS64.TRYWAIT P0, [R3+URZ+0x140], R2 ;  /* 0x00014002030075a7 */ /* 0x0044e400080011ff */
[----:B---3--:R-:W-:Y:S05]  /*bd10*/  @!P0 NANOSLEEP.SYNCS 0x989680 ;  /* 0x009896800000895d */ /* 0x008fea0003900000 */
[----:B------:R-:W3:Y:S02]  /*bd20*/  @!P0 SYNCS.PHASECHK.TRANS64 P0, [R3+URZ+0x140], R2 ;  /* 0x00014002030085a7 */ /* 0x000ee400080010ff */
[----:B---3--:R-:W-:Y:S05]  /*bd30*/  @!P0 BRA `(.L_x_25) ;  /* 0xfffffffc00f08947 */ /* 0x008fea000383ffff */
[----:B------:R-:W-:Y:S05]  /*bd40*/  BRA `(.L_x_154) ;  /* 0xffffff5c00607947 */ /* 0x000fea000383ffff */
.L_x_28:
[----:B-1----:R-:W-:-:S07]  /*bd50*/  MOV R0, UR33 ;  /* 0x0000002100007c02 */ /* 0x002fce0008000f00 */
.L_x_155:
[----:B-1----:R1:W2:Y:S02]  /*bd60*/  SYNCS.PHASECHK.TRANS64.TRYWAIT P0, [R0+URZ+0x50], R3 ;  /* 0x00005003000075a7 */ /* 0x0022a400080011ff */
[----:B--2---:R-:W-:Y:S05]  /*bd70*/  @!P0 NANOSLEEP.SYNCS 0x989680 ;  /* 0x009896800000895d */ /* 0x004fea0003900000 */
[----:B------:R-:W2:Y:S02]  /*bd80*/  @!P0 SYNCS.PHASECHK.TRANS64 P0, [R0+URZ+0x50], R3 ;  /* 0x00005003000085a7 */ /* 0x000ea400080010ff */
[----:B--2---:R-:W-:Y:S05]  /*bd90*/  @!P0 BRA `(.L_x_155) ;  /* 0xfffffffc00f08947 */ /* 0x004fea000383ffff */
[----:B------:R-:W-:Y:S05]  /*bda0*/  BRA `(.L_x_27) ;  /* 0xffffff5c00b87947 */ /* 0x000fea000383ffff */
.L_x_35:
[----:B-1----:R-:W-:-:S07]  /*bdb0*/  MOV R0, UR17 ;  /* 0x0000001100007c02 */ /* 0x002fce0008000f00 */
.L_x_156:
[----:B-1----:R1:W2:Y:S02]  /*bdc0*/  SYNCS.PHASECHK.TRANS64.TRYWAIT P0, [R0+URZ+0x50], R3 ;  /* 0x00005003000075a7 */ /* 0x0022a400080011ff */
[----:B--2---:R-:W-:Y:S05]  /*bdd0*/  @!P0 NANOSLEEP.SYNCS 0x989680 ;  /* 0x009896800000895d */ /* 0x004fea0003900000 */
[----:B------:R-:W2:Y:S02]  /*bde0*/  @!P0 SYNCS.PHASECHK.TRANS64 P0, [R0+URZ+0x50], R3 ;  /* 0x00005003000085a7 */ /* 0x000ea400080010ff */
[----:B--2---:R-:W-:Y:S05]  /*bdf0*/  @!P0 BRA `(.L_x_156) ;  /* 0xfffffffc00f08947 */ /* 0x004fea000383ffff */
[----:B------:R-:W-:Y:S05]  /*be00*/  BRA `(.L_x_34) ;  /* 0xffffff6000787947 */ /* 0x000fea000383ffff */
.L_x_40:
[----:B-1----:R1:W2:Y:S02]  /*be10*/  SYNCS.PHASECHK.TRANS64.TRYWAIT P0, [R3+URZ+0xf0], R0 ;  /* 0x0000f000030075a7 */ /* 0x0022a400080011ff */
[----:B--2---:R-:W-:Y:S05]  /*be20*/  @!P0 NANOSLEEP.SYNCS 0x989680 ;  /* 0x009896800000895d */ /* 0x004fea0003900000 */
[----:B------:R-:W2:Y:S02]  /*be30*/  @!P0 SYNCS.PHASECHK.TRANS64 P0, [R3+URZ+0xf0], R0 ;  /* 0x0000f000030085a7 */ /* 0x000ea400080010ff */
[----:B--2---:R-:W-:Y:S05]  /*be40*/  @!P0 BRA `(.L_x_40) ;  /* 0xfffffffc00f08947 */ /* 0x004fea000383ffff */
[----:B------:R-:W-:Y:S05]  /*be50*/  BRA `(.L_x_157) ;  /* 0xffffff6400207947 */ /* 0x000fea000383ffff */
.L_x_44:
[----:B-1----:R-:W-:-:S07]  /*be60*/  MOV R0, UR4 ;  /* 0x0000000400007c02 */ /* 0x002fce0008000f00 */
.L_x_158:
[----:B-1----:R1:W2:Y:S02]  /*be70*/  SYNCS.PHASECHK.TRANS64.TRYWAIT P0, [R0+URZ], R3 ;  /* 0x00000003000075a7 */ /* 0x0022a400080011ff */
[----:B--2---:R-:W-:Y:S05]  /*be80*/  @!P0 NANOSLEEP.SYNCS 0x989680 ;  /* 0x009896800000895d */ /* 0x004fea0003900000 */
[----:B------:R-:W2:Y:S02]  /*be90*/  @!P0 SYNCS.PHASECHK.TRANS64 P0, [R0+URZ], R3 ;  /* 0x00000003000085a7 */ /* 0x000ea400080010ff */
[----:B--2---:R-:W-:Y:S05]  /*bea0*/  @!P0 BRA `(.L_x_158) ;  /* 0xfffffffc00f08947 */ /* 0x004fea000383ffff */
[----:B------:R-:W-:Y:S05]  /*beb0*/  BRA `(.L_x_159) ;  /* 0xffffff6800c87947 */ /* 0x000fea000383ffff */
.L_x_45:
[----:B------:R-:W-:-:S07]  /*bec0*/  MOV R0, UR5 ;  /* 0x0000000500007c02 */ /* 0x000fce0008000f00 */
.L_x_160:
[----:B-1----:R1:W2:Y:S02]  /*bed0*/  SYNCS.PHASECHK.TRANS64.TRYWAIT P0, [R0+URZ], R3 ;  /* 0x00000003000075a7 */ /* 0x0022a400080011ff */
[----:B--2---:R-:W-:Y:S05]  /*bee0*/  @!P0 NANOSLEEP.SYNCS 0x989680 ;  /* 0x009896800000895d */ /* 0x004fea0003900000 */
[----:B------:R-:W2:Y:S02]  /*bef0*/  @!P0 SYNCS.PHASECHK.TRANS64 P0, [R0+URZ], R3 ;  /* 0x00000003000085a7 */ /* 0x000ea400080010ff */
[----:B--2---:R-:W-:Y:S05]  /*bf00*/  @!P0 BRA `(.L_x_160) ;  /* 0xfffffffc00f08947 */ /* 0x004fea000383ffff */
[----:B------:R-:W-:Y:S05]  /*bf10*/  BRA `(.L_x_161) ;  /* 0xffffff6800d47947 */ /* 0x000fea000383ffff */
.L_x_46:
[----:B------:R-:W-:-:S07]  /*bf20*/  MOV R0, UR5 ;  /* 0x0000000500007c02 */ /* 0x000fce0008000f00 */
.L_x_162:
[----:B-1----:R1:W2:Y:S02]  /*bf30*/  SYNCS.PHASECHK.TRANS64.TRYWAIT P0, [R0+URZ], R3 ;  /* 0x00000003000075a7 */ /* 0x0022a400080011ff */
[----:B--2---:R-:W-:Y:S05]  /*bf40*/  @!P0 NANOSLEEP.SYNCS 0x989680 ;  /* 0x009896800000895d */ /* 0x004fea0003900000 */
[----:B------:R-:W2:Y:S02]  /*bf50*/  @!P0 SYNCS.PHASECHK.TRANS64 P0, [R0+URZ], R3 ;  /* 0x00000003000085a7 */ /* 0x000ea400080010ff */
[----:B--2---:R-:W-:Y:S05]  /*bf60*/  @!P0 BRA `(.L_x_162) ;  /* 0xfffffffc00f08947 */ /* 0x004fea000383ffff */
[----:B------:R-:W-:Y:S05]  /*bf70*/  BRA `(.L_x_163) ;  /* 0xffffff6800e07947 */ /* 0x000fea000383ffff */
.L_x_47:
[----:B------:R-:W-:-:S07]  /*bf80*/  MOV R0, UR5 ;  /* 0x0000000500007c02 */ /* 0x000fce0008000f00 */
.L_x_164:
[----:B-1----:R1:W2:Y:S02]  /*bf90*/  SYNCS.PHASECHK.TRANS64.TRYWAIT P0, [R0+URZ], R3 ;  /* 0x00000003000075a7 */ /* 0x0022a400080011ff */
[----:B--2---:R-:W-:Y:S05]  /*bfa0*/  @!P0 NANOSLEEP.SYNCS 0x989680 ;  /* 0x009896800000895d */ /* 0x004fea0003900000 */
[----:B------:R-:W2:Y:S02]  /*bfb0*/  @!P0 SYNCS.PHASECHK.TRANS64 P0, [R0+URZ], R3 ;  /* 0x00000003000085a7 */ /* 0x000ea400080010ff */
[----:B--2---:R-:W-:Y:S05]  /*bfc0*/  @!P0 BRA `(.L_x_164) ;  /* 0xfffffffc00f08947 */ /* 0x004fea000383ffff */
[----:B------:R-:W-:Y:S05]  /*bfd0*/  BRA `(.L_x_165) ;  /* 0xffffff6800ec7947 */ /* 0x000fea000383ffff */
.L_x_48:
[----:B------:R-:W-:-:S07]  /*bfe0*/  MOV R0, UR5 ;  /* 0x0000000500007c02 */ /* 0x000fce0008000f00 */
.L_x_166:
[----:B-1----:R1:W2:Y:S02]  /*bff0*/  SYNCS.PHASECHK.TRANS64.TRYWAIT P0, [R0+URZ], R3 ;  /* 0x00000003000075a7 */ /* 0x0022a400080011ff */
[----:B--2---:R-:W-:Y:S05]  /*c000*/  @!P0 NANOSLEEP.SYNCS 0x989680 ;  /* 0x009896800000895d */ /* 0x004fea0003900000 */
[----:B------:R-:W2:Y:S02]  /*c010*/  @!P0 SYNCS.PHASECHK.TRANS64 P0, [R0+URZ], R3 ;  /* 0x00000003000085a7 */ /* 0x000ea400080010ff */
[----:B--2---:R-:W-:Y:S05]  /*c020*/  @!P0 BRA `(.L_x_166) ;  /* 0xfffffffc00f08947 */ /* 0x004fea000383ffff */
[----:B------:R-:W-:Y:S05]  /*c030*/  BRA `(.L_x_167) ;  /* 0xffffff6800f87947 */ /* 0x000fea000383ffff */
.L_x_49:
[----:B------:R-:W-:-:S07]  /*c040*/  MOV R0, UR5 ;  /* 0x0000000500007c02 */ /* 0x000fce0008000f00 */
.L_x_168:
[----:B-1----:R1:W2:Y:S02]  /*c050*/  SYNCS.PHASECHK.TRANS64.TRYWAIT P0, [R0+URZ], R3 ;  /* 0x00000003000075a7 */ /* 0x0022a400080011ff */
[----:B--2---:R-:W-:Y:S05]  /*c060*/  @!P0 NANOSLEEP.SYNCS 0x989680 ;  /* 0x009896800000895d */ /* 0x004fea0003900000 */
[----:B------:R-:W2:Y:S02]  /*c070*/  @!P0 SYNCS.PHASECHK.TRANS64 P0, [R0+URZ], R3 ;  /* 0x00000003000085a7 */ /* 0x000ea400080010ff */
[----:B--2---:R-:W-:Y:S05]  /*c080*/  @!P0 BRA `(.L_x_168) ;  /* 0xfffffffc00f08947 */ /* 0x004fea000383ffff */
[----:B------:R-:W-:Y:S05]  /*c090*/  BRA `(.L_x_169) ;  /* 0xffffff6c00047947 */ /* 0x000fea000383ffff */
.L_x_50:
[----:B------:R-:W-:-:S07]  /*c0a0*/  MOV R0, UR5 ;  /* 0x0000000500007c02 */ /* 0x000fce0008000f00 */
.L_x_170:
[----:B-1----:R1:W2:Y:S02]  /*c0b0*/  SYNCS.PHASECHK.TRANS64.TRYWAIT P0, [R0+URZ], R3 ;  /* 0x00000003000075a7 */ /* 0x0022a400080011ff */
[----:B--2---:R-:W-:Y:S05]  /*c0c0*/  @!P0 NANOSLEEP.SYNCS 0x989680 ;  /* 0x009896800000895d */ /* 0x004fea0003900000 */
[----:B------:R-:W2:Y:S02]  /*c0d0*/  @!P0 SYNCS.PHASECHK.TRANS64 P0, [R0+URZ], R3 ;  /* 0x00000003000085a7 */ /* 0x000ea400080010ff */
[----:B--2---:R-:W-:Y:S05]  /*c0e0*/  @!P0 BRA `(.L_x_170) ;  /* 0xfffffffc00f08947 */ /* 0x004fea000383ffff */
[----:B------:R-:W-:Y:S05]  /*c0f0*/  BRA `(.L_x_171) ;  /* 0xffffff6c00107947 */ /* 0x000fea000383ffff */
.L_x_51:
[----:B------:R-:W-:-:S07]  /*c100*/  MOV R0, UR5 ;  /* 0x0000000500007c02 */ /* 0x000fce0008000f00 */
.L_x_172:
[----:B-1----:R1:W2:Y:S02]  /*c110*/  SYNCS.PHASECHK.TRANS64.TRYWAIT P0, [R0+URZ], R3 ;  /* 0x00000003000075a7 */ /* 0x0022a400080011ff */
[----:B--2---:R-:W-:Y:S05]  /*c120*/  @!P0 NANOSLEEP.SYNCS 0x989680 ;  /* 0x009896800000895d */ /* 0x004fea0003900000 */
[----:B------:R-:W2:Y:S02]  /*c130*/  @!P0 SYNCS.PHASECHK.TRANS64 P0, [R0+URZ], R3 ;  /* 0x00000003000085a7 */ /* 0x000ea400080010ff */
[----:B--2---:R-:W-:Y:S05]  /*c140*/  @!P0 BRA `(.L_x_172) ;  /* 0xfffffffc00f08947 */ /* 0x004fea000383ffff */
[----:B------:R-:W-:Y:S05]  /*c150*/  BRA `(.L_x_173) ;  /* 0xffffff6c001c7947 */ /* 0x000fea000383ffff */
.L_x_52:
[----:B------:R-:W-:-:S07]  /*c160*/  MOV R0, UR5 ;  /* 0x0000000500007c02 */ /* 0x000fce0008000f00 */
.L_x_174:
[----:B-1----:R1:W2:Y:S02]  /*c170*/  SYNCS.PHASECHK.TRANS64.TRYWAIT P0, [R0+URZ], R3 ;  /* 0x00000003000075a7 */ /* 0x0022a400080011ff */
[----:B--2---:R-:W-:Y:S05]  /*c180*/  @!P0 NANOSLEEP.SYNCS 0x989680 ;  /* 0x009896800000895d */ /* 0x004fea0003900000 */
[----:B------:R-:W2:Y:S02]  /*c190*/  @!P0 SYNCS.PHASECHK.TRANS64 P0, [R0+URZ], R3 ;  /* 0x00000003000085a7 */ /* 0x000ea400080010ff */
[----:B--2---:R-:W-:Y:S05]  /*c1a0*/  @!P0 BRA `(.L_x_174) ;  /* 0xfffffffc00f08947 */ /* 0x004fea000383ffff */
[----:B------:R-:W-:Y:S05]  /*c1b0*/  BRA `(.L_x_175) ;  /* 0xffffff6c00287947 */ /* 0x000fea000383ffff */
.L_x_55:
[----:B-1----:R1:W2:Y:S02]  /*c1c0*/  SYNCS.PHASECHK.TRANS64.TRYWAIT P0, [R2+URZ+0x130], R5 ;  /* 0x00013005020075a7 */ /* 0x0022a400080011ff */
[----:B--2---:R-:W-:Y:S05]  /*c1d0*/  @!P0 NANOSLEEP.SYNCS 0x989680 ;  /* 0x009896800000895d */ /* 0x004fea0003900000 */
[----:B------:R-:W2:Y:S02]  /*c1e0*/  @!P0 SYNCS.PHASECHK.TRANS64 P0, [R2+URZ+0x130], R5 ;  /* 0x00013005020085a7 */ /* 0x000ea400080010ff */
[----:B--2---:R-:W-:Y:S05]  /*c1f0*/  @!P0 BRA `(.L_x_55) ;  /* 0xfffffffc00f08947 */ /* 0x004fea000383ffff */
[----:B------:R-:W-:Y:S05]  /*c200*/  BRA `(.L_x_176) ;  /* 0xffffff6c00847947 */ /* 0x000fea000383ffff */
.L_x_56:
[----:B------:R-:W-:-:S07]  /*c210*/  MOV R2, UR4 ;  /* 0x0000000400027c02 */ /* 0x000fce0008000f00 */
.L_x_177:
[----:B-1----:R1:W2:Y:S02]  /*c220*/  SYNCS.PHASECHK.TRANS64.TRYWAIT P0, [R2+URZ+0x100], R5 ;  /* 0x00010005020075a7 */ /* 0x0022a400080011ff */
[----:B--2---:R-:W-:Y:S05]  /*c230*/  @!P0 NANOSLEEP.SYNCS 0x989680 ;  /* 0x009896800000895d */ /* 0x004fea0003900000 */
[----:B------:R-:W2:Y:S02]  /*c240*/  @!P0 SYNCS.PHASECHK.TRANS64 P0, [R2+URZ+0x100], R5 ;  /* 0x00010005020085a7 */ /* 0x000ea400080010ff */
[----:B--2---:R-:W-:Y:S05]  /*c250*/  @!P0 BRA `(.L_x_177) ;  /* 0xfffffffc00f08947 */ /* 0x004fea000383ffff */
[----:B------:R-:W-:Y:S05]  /*c260*/  BRA `(.L_x_178) ;  /* 0xffffff6c00947947 */ /* 0x000fea000383ffff */
.L_x_57:
[----:B-1----:R1:W2:Y:S02]  /*c270*/  SYNCS.PHASECHK.TRANS64.TRYWAIT P1, [R2+URZ+0xf0], R5 ;  /* 0x0000f005020075a7 */ /* 0x0022a400080211ff */
[----:B--2---:R-:W-:Y:S05]  /*c280*/  @!P1 NANOSLEEP.SYNCS 0x989680 ;  /* 0x009896800000995d */ /* 0x004fea0003900000 */
[----:B------:R-:W2:Y:S02]  /*c290*/  @!P1 SYNCS.PHASECHK.TRANS64 P1, [R2+URZ+0xf0], R5 ;  /* 0x0000f005020095a7 */ /* 0x000ea400080210ff */
[----:B--2---:R-:W-:Y:S05]  /*c2a0*/  @!P1 BRA `(.L_x_57) ;  /* 0xfffffffc00f09947 */ /* 0x004fea000383ffff */
[----:B------:R-:W-:Y:S05]  /*c2b0*/  BRA `(.L_x_179) ;  /* 0xffffff6c00c47947 */ /* 0x000fea000383ffff */
.L_x_60:
[----:B------:R-:W-:-:S07]  /*c2c0*/  MOV R0, UR4 ;  /* 0x0000000400007c02 */ /* 0x000fce0008000f00 */
.L_x_180:
[----:B-1----:R1:W2:Y:S02]  /*c2d0*/  SYNCS.PHASECHK.TRANS64.TRYWAIT P0, [R0+URZ+0x100], R3 ;  /* 0x00010003000075a7 */ /* 0x0022a400080011ff */
[----:B--2---:R-:W-:Y:S05]  /*c2e0*/  @!P0 NANOSLEEP.SYNCS 0x989680 ;  /* 0x009896800000895d */ /* 0x004fea0003900000 */
[----:B------:R-:W2:Y:S02]  /*c2f0*/  @!P0 SYNCS.PHASECHK.TRANS64 P0, [R0+URZ+0x100], R3 ;  /* 0x00010003000085a7 */ /* 0x000ea400080010ff */
[----:B--2---:R-:W-:Y:S05]  /*c300*/  @!P0 BRA `(.L_x_180) ;  /* 0xfffffffc00f08947 */ /* 0x004fea000383ffff */
[----:B------:R-:W-:Y:S05]  /*c310*/  BRA `(.L_x_59) ;  /* 0xffffff7000187947 */ /* 0x000fea000383ffff */
.L_x_69:
[----:B-1----:R-:W-:-:S04]  /*c320*/  MOV R0, UR5 ;  /* 0x0000000500007c02 */ /* 0x002fc80008000f00 */
[----:B------:R1:W2:Y:S03]  /*c330*/  SYNCS.PHASECHK.TRANS64.TRYWAIT P0, [R0+URZ+0x8], R7 ;  /* 0x00000807000075a7 */ /* 0x0002a600080011ff */
[----:B--2---:R-:W-:Y:S05]  /*c340*/  @!P0 NANOSLEEP.SYNCS 0x989680 ;  /* 0x009896800000895d */ /* 0x004fea0003900000 */
[----:B------:R-:W2:Y:S02]  /*c350*/  @!P0 SYNCS.PHASECHK.TRANS64 P0, [R0+URZ+0x8], R7 ;  /* 0x00000807000085a7 */ /* 0x000ea400080010ff */
[----:B--2---:R-:W-:Y:S05]  /*c360*/  @!P0 BRA `(.L_x_69) ;  /* 0xfffffffc00ec8947 */ /* 0x004fea000383ffff */
[----:B------:R-:W-:Y:S05]  /*c370*/  BRA `(.L_x_68) ;  /* 0xffffff7000cc7947 */ /* 0x000fea000383ffff */
.L_x_71:
[----:B------:R-:W-:Y:S01]  /*c380*/  BSSY B0, `(.L_x_181) ;  /* 0x0000006000007945 */ /* 0x000fe20003800000 */
[----:B------:R-:W-:-:S07]  /*c390*/  MOV R15, 0xffffffff ;  /* 0xffffffff000f7802 */ /* 0x000fce0000000f00 */
[----:B-1---5:R-:W-:Y:S05]  /*c3a0*/  WARPSYNC.COLLECTIVE R15, `(.L_x_182) ;  /* 0x000000000f0c7348 */ /* 0x022fea0003c00000 */
[----:B------:R-:W-:Y:S02]  /*c3b0*/  ELECT P6, UR79, PT ;  /* 0x00000000004f782f */ /* 0x000fe400038c0000 */
[----:B------:R-:W-:Y:S01]  /*c3c0*/  MOV R14, UR79 ;  /* 0x0000004f000e7c02 */ /* 0x000fe20008000f00 */
[----:B-1---5:R-:W-:Y:S10]  /*c3d0*/  ENDCOLLECTIVE ;  /* 0x000000000000791b */ /* 0x022ff40003800000 */
.L_x_182:
[----:B------:R-:W-:Y:S05]  /*c3e0*/  BSYNC B0 ;  /* 0x0000000000007941 */ /* 0x000fea0003800000 */
.L_x_181:
[----:B------:R-:W-:Y:S05]  /*c3f0*/  BRA `(.L_x_183) ;  /* 0xffffff7000fc7947 */ /* 0x000fea000383ffff */
.L_x_73:
[----:B-1----:R-:W-:-:S04]  /*c400*/  MOV R0, UR5 ;  /* 0x0000000500007c02 */ /* 0x002fc80008000f00 */
[----:B------:R1:W2:Y:S03]  /*c410*/  SYNCS.PHASECHK.TRANS64.TRYWAIT P0, [R0+URZ+0x8], R5 ;  /* 0x00000805000075a7 */ /* 0x0002a600080011ff */
[----:B--2---:R-:W-:Y:S05]  /*c420*/  @!P0 NANOSLEEP.SYNCS 0x989680 ;  /* 0x009896800000895d */ /* 0x004fea0003900000 */
[----:B------:R-:W2:Y:S02]  /*c430*/  @!P0 SYNCS.PHASECHK.TRANS64 P0, [R0+URZ+0x8], R5 ;  /* 0x00000805000085a7 */ /* 0x000ea400080010ff */
[----:B--2---:R-:W-:Y:S05]  /*c440*/  @!P0 BRA `(.L_x_73) ;  /* 0xfffffffc00ec8947 */ /* 0x004fea000383ffff */
[----:B------:R-:W-:Y:S05]  /*c450*/  BRA `(.L_x_72) ;  /* 0xffffff7400007947 */ /* 0x000fea000383ffff */
.L_x_74:
[----:B-1----:R1:W2:Y:S02]  /*c460*/  SYNCS.PHASECHK.TRANS64.TRYWAIT P0, [R0+URZ+0xf0], R5 ;  /* 0x0000f005000075a7 */ /* 0x0022a400080011ff */
[----:B--2---:R-:W-:Y:S05]  /*c470*/  @!P0 NANOSLEEP.SYNCS 0x989680 ;  /* 0x009896800000895d */ /* 0x004fea0003900000 */
[----:B------:R-:W2:Y:S02]  /*c480*/  @!P0 SYNCS.PHASECHK.TRANS64 P0, [R0+URZ+0xf0], R5 ;  /* 0x0000f005000085a7 */ /* 0x000ea400080010ff */
[----:B--2---:R-:W-:Y:S05]  /*c490*/  @!P0 BRA `(.L_x_74) ;  /* 0xfffffffc00f08947 */ /* 0x004fea000383ffff */
[----:B------:R-:W-:Y:S05]  /*c4a0*/  BRA `(.L_x_184) ;  /* 0xffffff7400dc7947 */ /* 0x000fea000383ffff */
.L_x_76:
[----:B------:R-:W-:-:S07]  /*c4b0*/  MOV R0, UR23 ;  /* 0x0000001700007c02 */ /* 0x000fce0008000f00 */
.L_x_185:
[----:B-1----:R1:W2:Y:S02]  /*c4c0*/  SYNCS.PHASECHK.TRANS64.TRYWAIT P0, [R0+URZ+0x120], R5 ;  /* 0x00012005000075a7 */ /* 0x0022a400080011ff */
[----:B--2---:R-:W-:Y:S05]  /*c4d0*/  @!P0 NANOSLEEP.SYNCS 0x989680 ;  /* 0x009896800000895d */ /* 0x004fea0003900000 */
[----:B------:R-:W2:Y:S02]  /*c4e0*/  @!P0 SYNCS.PHASECHK.TRANS64 P0, [R0+URZ+0x120], R5 ;  /* 0x00012005000085a7 */ /* 0x000ea400080010ff */
[----:B--2---:R-:W-:Y:S05]  /*c4f0*/  @!P0 BRA `(.L_x_185) ;  /* 0xfffffffc00f08947 */ /* 0x004fea000383ffff */
[----:B------:R-:W-:Y:S05]  /*c500*/  BRA `(.L_x_186) ;  /* 0xffffff7800287947 */ /* 0x000fea000383ffff */
.L_x_79:
[----:B------:R-:W-:Y:S07]  /*c510*/  MOV R0, UR5 ;  /* 0x0000000500007c02 */ /* 0x000fee0008000f00 */
.L_x_187:
[----:B-1----:R1:W2:Y:S02]  /*c520*/  SYNCS.PHASECHK.TRANS64.TRYWAIT P0, [R0+URZ], R5 ;  /* 0x00000005000075a7 */ /* 0x0022a400080011ff */
[----:B--2---:R-:W-:Y:S05]  /*c530*/  @!P0 NANOSLEEP.SYNCS 0x989680 ;  /* 0x009896800000895d */ /* 0x004fea0003900000 */
[----:B------:R-:W2:Y:S02]  /*c540*/  @!P0 SYNCS.PHASECHK.TRANS64 P0, [R0+URZ], R5 ;  /* 0x00000005000085a7 */ /* 0x000ea400080010ff */
[----:B--2---:R-:W-:Y:S05]  /*c550*/  @!P0 BRA `(.L_x_187) ;  /* 0xfffffffc00f08947 */ /* 0x004fea000383ffff */
[----:B------:R-:W-:Y:S05]  /*c560*/  BRA `(.L_x_78) ;  /* 0xffffff78003c7947 */ /* 0x000fea000383ffff */
.L_x_83:
[----:B-1----:R-:W-:-:S07]  /*c570*/  MOV R0, UR4 ;  /* 0x0000000400007c02 */ /* 0x002fce0008000f00 */
.L_x_188:
[----:B-1----:R1:W2:Y:S02]  /*c580*/  SYNCS.PHASECHK.TRANS64.TRYWAIT P0, [R0+URZ], R3 ;  /* 0x00000003000075a7 */ /* 0x0022a400080011ff */
[----:B--2---:R-:W-:Y:S05]  /*c590*/  @!P0 NANOSLEEP.SYNCS 0x989680 ;  /* 0x009896800000895d */ /* 0x004fea0003900000 */
[----:B------:R-:W2:Y:S02]  /*c5a0*/  @!P0 SYNCS.PHASECHK.TRANS64 P0, [R0+URZ], R3 ;  /* 0x00000003000085a7 */ /* 0x000ea400080010ff */
[----:B--2---:R-:W-:Y:S05]  /*c5b0*/  @!P0 BRA `(.L_x_188) ;  /* 0xfffffffc00f08947 */ /* 0x004fea000383ffff */
[----:B------:R-:W-:Y:S05]  /*c5c0*/  BRA `(.L_x_189) ;  /* 0xffffff7c00087947 */ /* 0x000fea000383ffff */
.L_x_86:
[----:B------:R-:W-:-:S07]  /*c5d0*/  MOV R0, UR17 ;  /* 0x0000001100007c02 */ /* 0x000fce0008000f00 */
.L_x_190:
[----:B-1----:R1:W2:Y:S02]  /*c5e0*/  SYNCS.PHASECHK.TRANS64.TRYWAIT P1, [R0+URZ+0x150], R3 ;  /* 0x00015003000075a7 */ /* 0x0022a400080211ff */
[----:B--2---:R-:W-:Y:S05]  /*c5f0*/  @!P1 NANOSLEEP.SYNCS 0x989680 ;  /* 0x009896800000995d */ /* 0x004fea0003900000 */
[----:B------:R-:W2:Y:S02]  /*c600*/  @!P1 SYNCS.PHASECHK.TRANS64 P1, [R0+URZ+0x150], R3 ;  /* 0x00015003000095a7 */ /* 0x000ea400080210ff */
[----:B--2---:R-:W-:Y:S05]  /*c610*/  @!P1 BRA `(.L_x_190) ;  /* 0xfffffffc00f09947 */ /* 0x004fea000383ffff */
[----:B------:R-:W-:Y:S05]  /*c620*/  BRA `(.L_x_191) ;  /* 0xffffff7c00547947 */ /* 0x000fea000383ffff */
.L_x_91:
[----:B--2---:R2:W3:Y:S02]  /*c630*/  SYNCS.PHASECHK.TRANS64.TRYWAIT P0, [R12+URZ+0xf0], R9 ;  /* 0x0000f0090c0075a7 */ /* 0x0044e400080011ff */
[----:B---3--:R-:W-:Y:S05]  /*c640*/  @!P0 NANOSLEEP.SYNCS 0x989680 ;  /* 0x009896800000895d */ /* 0x008fea0003900000 */
[----:B------:R-:W3:Y:S02]  /*c650*/  @!P0 SYNCS.PHASECHK.TRANS64 P0, [R12+URZ+0xf0], R9 ;  /* 0x0000f0090c0085a7 */ /* 0x000ee400080010ff */
[----:B---3--:R-:W-:Y:S05]  /*c660*/  @!P0 BRA `(.L_x_91) ;  /* 0xfffffffc00f08947 */ /* 0x008fea000383ffff */
[----:B------:R-:W-:Y:S05]  /*c670*/  BRA `(.L_x_192) ;  /* 0xffffff80007c7947 */ /* 0x000fea000383ffff */
.L_x_94:
[----:B------:R-:W-:Y:S07]  /*c680*/  MOV R0, UR21 ;  /* 0x0000001500007c02 */ /* 0x000fee0008000f00 */
.L_x_193:
[----:B--2---:R2:W3:Y:S02]  /*c690*/  SYNCS.PHASECHK.TRANS64.TRYWAIT P2, [R0+URZ+0xe8], R11 ;  /* 0x0000e80b000075a7 */ /* 0x0044e400080411ff */
[----:B---3--:R-:W-:Y:S05]  /*c6a0*/  @!P2 NANOSLEEP.SYNCS 0x989680 ;  /* 0x009896800000a95d */ /* 0x008fea0003900000 */
[----:B------:R-:W3:Y:S02]  /*c6b0*/  @!P2 SYNCS.PHASECHK.TRANS64 P2, [R0+URZ+0xe8], R11 ;  /* 0x0000e80b0000a5a7 */ /* 0x000ee400080410ff */
[----:B---3--:R-:W-:Y:S05]  /*c6c0*/  @!P2 BRA `(.L_x_193) ;  /* 0xfffffffc00f0a947 */ /* 0x008fea000383ffff */
[----:B------:R-:W-:Y:S05]  /*c6d0*/  BRA `(.L_x_93) ;  /* 0xffffff8400e47947 */ /* 0x000fea000383ffff */
.L_x_97:
[----:B--2---:R-:W-:Y:S07]  /*c6e0*/  MOV R0, UR21 ;  /* 0x0000001500007c02 */ /* 0x004fee0008000f00 */
.L_x_194:
[----:B--2---:R2:W3:Y:S02]  /*c6f0*/  SYNCS.PHASECHK.TRANS64.TRYWAIT P0, [R0+URZ+0xc0], R9 ;  /* 0x0000c009000075a7 */ /* 0x0044e400080011ff */
[----:B---3--:R-:W-:Y:S05]  /*c700*/  @!P0 NANOSLEEP.SYNCS 0x989680 ;  /* 0x009896800000895d */ /* 0x008fea0003900000 */
[----:B------:R-:W3:Y:S02]  /*c710*/  @!P0 SYNCS.PHASECHK.TRANS64 P0, [R0+URZ+0xc0], R9 ;  /* 0x0000c009000085a7 */ /* 0x000ee400080010ff */
[----:B---3--:R-:W-:Y:S05]  /*c720*/  @!P0 BRA `(.L_x_194) ;  /* 0xfffffffc00f08947 */ /* 0x008fea000383ffff */
[----:B------:R-:W-:Y:S05]  /*c730*/  BRA `(.L_x_195) ;  /* 0xffffff8800407947 */ /* 0x000fea000383ffff */
.L_x_98:
[----:B------:R-:W-:Y:S07]  /*c740*/  MOV R0, UR21 ;  /* 0x0000001500007c02 */ /* 0x000fee0008000f00 */
.L_x_196:
[----:B--2---:R2:W3:Y:S02]  /*c750*/  SYNCS.PHASECHK.TRANS64.TRYWAIT P0, [R0+URZ+0xc8], R9 ;  /* 0x0000c809000075a7 */ /* 0x0044e400080011ff */
[----:B---3--:R-:W-:Y:S05]  /*c760*/  @!P0 NANOSLEEP.SYNCS 0x989680 ;  /* 0x009896800000895d */ /* 0x008fea0003900000 */
[----:B------:R-:W3:Y:S02]  /*c770*/  @!P0 SYNCS.PHASECHK.TRANS64 P0, [R0+URZ+0xc8], R9 ;  /* 0x0000c809000085a7 */ /* 0x000ee400080010ff */
[----:B---3--:R-:W-:Y:S05]  /*c780*/  @!P0 BRA `(.L_x_196) ;  /* 0xfffffffc00f08947 */ /* 0x008fea000383ffff */
[----:B------:R-:W-:Y:S05]  /*c790*/  BRA `(.L_x_197) ;  /* 0xffffff88007c7947 */ /* 0x000fea000383ffff */
.L_x_99:
[----:B------:R-:W-:Y:S07]  /*c7a0*/  MOV R0, UR21 ;  /* 0x0000001500007c02 */ /* 0x000fee0008000f00 */
.L_x_198:
[----:B--2---:R2:W3:Y:S02]  /*c7b0*/  SYNCS.PHASECHK.TRANS64.TRYWAIT P0, [R0+URZ+0xd0], R9 ;  /* 0x0000d009000075a7 */ /* 0x0044e400080011ff */
[----:B---3--:R-:W-:Y:S05]  /*c7c0*/  @!P0 NANOSLEEP.SYNCS 0x989680 ;  /* 0x009896800000895d */ /* 0x008fea0003900000 */
[----:B------:R-:W3:Y:S02]  /*c7d0*/  @!P0 SYNCS.PHASECHK.TRANS64 P0, [R0+URZ+0xd0], R9 ;  /* 0x0000d009000085a7 */ /* 0x000ee400080010ff */
[----:B---3--:R-:W-:Y:S05]  /*c7e0*/  @!P0 BRA `(.L_x_198) ;  /* 0xfffffffc00f08947 */ /* 0x008fea000383ffff */
[----:B------:R-:W-:Y:S05]  /*c7f0*/  BRA `(.L_x_199) ;  /* 0xffffff8800c47947 */ /* 0x000fea000383ffff */
.L_x_100:
[----:B------:R-:W-:Y:S07]  /*c800*/  MOV R0, UR21 ;  /* 0x0000001500007c02 */ /* 0x000fee0008000f00 */
.L_x_200:
[----:B--2---:R2:W3:Y:S02]  /*c810*/  SYNCS.PHASECHK.TRANS64.TRYWAIT P0, [R0+URZ+0xd8], R9 ;  /* 0x0000d809000075a7 */ /* 0x0044e400080011ff */
[----:B---3--:R-:W-:Y:S05]  /*c820*/  @!P0 NANOSLEEP.SYNCS 0x989680 ;  /* 0x009896800000895d */ /* 0x008fea0003900000 */
[----:B------:R-:W3:Y:S02]  /*c830*/  @!P0 SYNCS.PHASECHK.TRANS64 P0, [R0+URZ+0xd8], R9 ;  /* 0x0000d809000085a7 */ /* 0x000ee400080010ff */
[----:B---3--:R-:W-:Y:S05]  /*c840*/  @!P0 BRA `(.L_x_200) ;  /* 0xfffffffc00f08947 */ /* 0x008fea000383ffff */
[----:B------:R-:W-:Y:S05]  /*c850*/  BRA `(.L_x_201) ;  /* 0xffffff8c00087947 */ /* 0x000fea000383ffff */
.L_x_102:
[----:B------:R-:W-:-:S07]  /*c860*/  MOV R0, UR21 ;  /* 0x0000001500007c02 */ /* 0x000fce0008000f00 */
.L_x_202:
[----:B---3--:R3:W4:Y:S02]  /*c870*/  SYNCS.PHASECHK.TRANS64.TRYWAIT P0, [R0+URZ+0xc0], R3 ;  /* 0x0000c003000075a7 */ /* 0x00872400080011ff */
[----:B----4-:R-:W-:Y:S05]  /*c880*/  @!P0 NANOSLEEP.SYNCS 0x989680 ;  /* 0x009896800000895d */ /* 0x010fea0003900000 */
[----:B------:R-:W4:Y:S02]  /*c890*/  @!P0 SYNCS.PHASECHK.TRANS64 P0, [R0+URZ+0xc0], R3 ;  /* 0x0000c003000085a7 */ /* 0x000f2400080010ff */
[----:B----4-:R-:W-:Y:S05]  /*c8a0*/  @!P0 BRA `(.L_x_202) ;  /* 0xfffffffc00f08947 */ /* 0x010fea000383ffff */
[----:B------:R-:W-:Y:S05]  /*c8b0*/  BRA `(.L_x_203) ;  /* 0xffffff8c007c7947 */ /* 0x000fea000383ffff */
.L_x_103:
[----:B---3--:R-:W-:-:S07]  /*c8c0*/  MOV R0, UR21 ;  /* 0x0000001500007c02 */ /* 0x008fce0008000f00 */
.L_x_204:
[----:B---3--:R3:W4:Y:S02]  /*c8d0*/  SYNCS.PHASECHK.TRANS64.TRYWAIT P0, [R0+URZ+0xc8], R3 ;  /* 0x0000c803000075a7 */ /* 0x00872400080011ff */
[----:B----4-:R-:W-:Y:S05]  /*c8e0*/  @!P0 NANOSLEEP.SYNCS 0x989680 ;  /* 0x009896800000895d */ /* 0x010fea0003900000 */
[----:B------:R-:W4:Y:S02]  /*c8f0*/  @!P0 SYNCS.PHASECHK.TRANS64 P0, [R0+URZ+0xc8], R3 ;  /* 0x0000c803000085a7 */ /* 0x000f2400080010ff */
[----:B----4-:R-:W-:Y:S05]  /*c900*/  @!P0 BRA `(.L_x_204) ;  /* 0xfffffffc00f08947 */ /* 0x010fea000383ffff */
[----:B------:R-:W-:Y:S05]  /*c910*/  BRA `(.L_x_205) ;  /* 0xffffff8c006c7947 */ /* 0x000fea000383ffff */
.L_x_104:
[----:B---3--:R-:W-:-:S07]  /*c920*/  MOV R0, UR21 ;  /* 0x0000001500007c02 */ /* 0x008fce0008000f00 */
.L_x_206:
[----:B---3--:R3:W4:Y:S02]  /*c930*/  SYNCS.PHASECHK.TRANS64.TRYWAIT P0, [R0+URZ+0xd0], R3 ;  /* 0x0000d003000075a7 */ /* 0x00872400080011ff */
[----:B----4-:R-:W-:Y:S05]  /*c940*/  @!P0 NANOSLEEP.SYNCS 0x989680 ;  /* 0x009896800000895d */ /* 0x010fea0003900000 */
[----:B------:R-:W4:Y:S02]  /*c950*/  @!P0 SYNCS.PHASECHK.TRANS64 P0, [R0+URZ+0xd0], R3 ;  /* 0x0000d003000085a7 */ /* 0x000f2400080010ff */
[----:B----4-:R-:W-:Y:S05]  /*c960*/  @!P0 BRA `(.L_x_206) ;  /* 0xfffffffc00f08947 */ /* 0x010fea000383ffff */
[----:B------:R-:W-:Y:S05]  /*c970*/  BRA `(.L_x_207) ;  /* 0xffffff8c005c7947 */ /* 0x000fea000383ffff */
.L_x_106:
[----:B-1----:R1:W2:Y:S02]  /*c980*/  SYNCS.PHASECHK.TRANS64.TRYWAIT P0, [R3+URZ+0xf0], R0 ;  /* 0x0000f000030075a7 */ /* 0x0022a400080011ff */
[----:B--2---:R-:W-:Y:S05]  /*c990*/  @!P0 NANOSLEEP.SYNCS 0x989680 ;  /* 0x009896800000895d */ /* 0x004fea0003900000 */
[----:B------:R-:W2:Y:S02]  /*c9a0*/  @!P0 SYNCS.PHASECHK.TRANS64 P0, [R3+URZ+0xf0], R0 ;  /* 0x0000f000030085a7 */ /* 0x000ea400080010ff */
[----:B--2---:R-:W-:Y:S05]  /*c9b0*/  @!P0 BRA `(.L_x_106) ;  /* 0xfffffffc00f08947 */ /* 0x004fea000383ffff */
[----:B------:R-:W-:Y:S05]  /*c9c0*/  BRA `(.L_x_208) ;  /* 0xffffff9000287947 */ /* 0x000fea000383ffff */
.L_x_117:
[----:B-1----:R-:W-:Y:S04]  /*c9d0*/  MOV R0, UR44 ;  /* 0x0000002c00007c02 */ /* 0x002fe80008000f00 */
[----:B------:R1:W2:Y:S03]  /*c9e0*/  SYNCS.PHASECHK.TRANS64.TRYWAIT P1, [R0+URZ+0xa0], R5 ;  /* 0x0000a005000075a7 */ /* 0x0002a600080211ff */
[----:B--2---:R-:W-:Y:S05]  /*c9f0*/  @!P1 NANOSLEEP.SYNCS 0x989680 ;  /* 0x009896800000995d */ /* 0x004fea0003900000 */
[----:B------:R-:W2:Y:S02]  /*ca00*/  @!P1 SYNCS.PHASECHK.TRANS64 P1, [R0+URZ+0xa0], R5 ;  /* 0x0000a005000095a7 */ /* 0x000ea400080210ff */
[----:B--2---:R-:W-:Y:S05]  /*ca10*/  @!P1 BRA `(.L_x_117) ;  /* 0xfffffffc00ec9947 */ /* 0x004fea000383ffff */
[----:B------:R-:W-:Y:S05]  /*ca20*/  BRA `(.L_x_116) ;  /* 0xffffffa0000c7947 */ /* 0x000fea000383ffff */
.L_x_119:
[----:B-1----:R1:W4:Y:S02]  /*ca30*/  SYNCS.PHASECHK.TRANS64.TRYWAIT P0, [R170+URZ+0x110], R3 ;  /* 0x00011003aa0075a7 */ /* 0x00232400080011ff */
[----:B----4-:R-:W-:Y:S05]  /*ca40*/  @!P0 NANOSLEEP.SYNCS 0x989680 ;  /* 0x009896800000895d */ /* 0x010fea0003900000 */
[----:B------:R-:W4:Y:S02]  /*ca50*/  @!P0 SYNCS.PHASECHK.TRANS64 P0, [R170+URZ+0x110], R3 ;  /* 0x00011003aa0085a7 */ /* 0x000f2400080010ff */
[----:B----4-:R-:W-:Y:S05]  /*ca60*/  @!P0 BRA `(.L_x_119) ;  /* 0xfffffffc00f08947 */ /* 0x010fea000383ffff */
[----:B------:R-:W-:Y:S05]  /*ca70*/  BRA `(.L_x_118) ;  /* 0xffffffa000447947 */ /* 0x000fea000383ffff */
.L_x_128:
[----:B---3--:R3:W4:Y:S02]  /*ca80*/  SYNCS.PHASECHK.TRANS64.TRYWAIT P0, [R3+URZ+0xa0], R0 ;  /* 0x0000a000030075a7 */ /* 0x00872400080011ff */
[----:B----4-:R-:W-:Y:S05]  /*ca90*/  @!P0 NANOSLEEP.SYNCS 0x989680 ;  /* 0x009896800000895d */ /* 0x010fea0003900000 */
[----:B------:R-:W4:Y:S02]  /*caa0*/  @!P0 SYNCS.PHASECHK.TRANS64 P0, [R3+URZ+0xa0], R0 ;  /* 0x0000a000030085a7 */ /* 0x000f2400080010ff */
[----:B----4-:R-:W-:Y:S05]  /*cab0*/  @!P0 BRA `(.L_x_128) ;  /* 0xfffffffc00f08947 */ /* 0x010fea000383ffff */
[----:B------:R-:W-:Y:S05]  /*cac0*/  BRA `(.L_x_127) ;  /* 0xffffffb000f07947 */ /* 0x000fea000383ffff */
.L_x_136:
[----:B-1----:R1:W4:Y:S02]  /*cad0*/  SYNCS.PHASECHK.TRANS64.TRYWAIT P0, [R0+URZ+0xa0], R7 ;  /* 0x0000a007000075a7 */ /* 0x00232400080011ff */
[----:B----4-:R-:W-:Y:S05]  /*cae0*/  @!P0 NANOSLEEP.SYNCS 0x989680 ;  /* 0x009896800000895d */ /* 0x010fea0003900000 */
[----:B------:R-:W4:Y:S02]  /*caf0*/  @!P0 SYNCS.PHASECHK.TRANS64 P0, [R0+URZ+0xa0], R7 ;  /* 0x0000a007000085a7 */ /* 0x000f2400080010ff */
[----:B----4-:R-:W-:Y:S05]  /*cb00*/  @!P0 BRA `(.L_x_136) ;  /* 0xfffffffc00f08947 */ /* 0x010fea000383ffff */
[----:B------:R-:W-:Y:S05]  /*cb10*/  BRA `(.L_x_135) ;  /* 0xffffffc400e87947 */ /* 0x000fea000383ffff */
.L_x_144:
[----:B--2---:R2:W3:Y:S02]  /*cb20*/  SYNCS.PHASECHK.TRANS64.TRYWAIT P0, [R3+URZ+0xa0], R0 ;  /* 0x0000a000030075a7 */ /* 0x0044e400080011ff */
[----:B---3--:R-:W-:Y:S05]  /*cb30*/  @!P0 NANOSLEEP.SYNCS 0x989680 ;  /* 0x009896800000895d */ /* 0x008fea0003900000 */
[----:B------:R-:W3:Y:S02]  /*cb40*/  @!P0 SYNCS.PHASECHK.TRANS64 P0, [R3+URZ+0xa0], R0 ;  /* 0x0000a000030085a7 */ /* 0x000ee400080010ff */
[----:B---3--:R-:W-:Y:S05]  /*cb50*/  @!P0 BRA `(.L_x_144) ;  /* 0xfffffffc00f08947 */ /* 0x008fea000383ffff */
[----:B------:R-:W-:Y:S05]  /*cb60*/  BRA `(.L_x_143) ;  /* 0xffffffd800e07947 */ /* 0x000fea000383ffff */
        .weak           $__internal_0_$__cuda_sm10x_tcgen05_guardrail_trap_col_being_dealloced_not_returned_by_alloc
        .type           $__internal_0_$__cuda_sm10x_tcgen05_guardrail_trap_col_being_dealloced_not_returned_by_alloc,@function
        .size           $__internal_0_$__cuda_sm10x_tcgen05_guardrail_trap_col_being_dealloced_not_returned_by_alloc,($__internal_1_$__cuda_sm10x_tcgen05_guardrail_trap_phase_invalid_during_alloc - $__internal_0_$__cuda_sm10x_tcgen05_guardrail_trap_col_being_dealloced_not_returned_by_alloc)
$__internal_0_$__cuda_sm10x_tcgen05_guardrail_trap_col_being_dealloced_not_returned_by_alloc:
[----:B------:R-:W-:Y:S05]  /*cb70*/  BPT.TRAP 0x1 ;  /* 0x000000040000795c */ /* 0x000fea0000300000 */
[----:B------:R-:W-:-:S04]  /*cb80*/  HFMA2 R3, -RZ, RZ, 0, 0 ;  /* 0x00000000ff037431 */ /* 0x000fc800000001ff */
[----:B------:R-:W-:Y:S05]  /*cb90*/  RET.REL.NODEC R2 `(_ZN7cutlass13device_kernelINS_4gemm6kernel13GemmUniversalIN4cute5tupleIJiiiiEEENS1_10collective13CollectiveMmaINS1_35MainloopSm100TmaUmmaWarpSpecializedILi10ELi2ELi2ENS5_IJNS4_1CILi2EEESB_NSA_ILi1EEEEEEEENS5_IJNSA_ILi256EEESF_NSA_ILi32EEEEEENS_10bfloat16_tENS5_IJlSC_lEEESI_SJ_NS4_8TiledMMAINS4_8MMA_AtomIJNS4_26SM100_MMA_F16BF16_2x1SM_SSISI_SI_fLi256ELi256ELNS4_4UMMA5MajorE0ELSO_0ELNSN_7ScaleInE0ELSP_0EEEEEENS4_6LayoutINS5_IJSC_SC_SC_EEENS5_IJNSA_ILi0EEESU_SU_EEEEENS5_IJNS4_10UnderscoreESX_SX_EEEEENS4_28SM100_TMA_2SM_LOAD_MULTICASTENS4_14ComposedLayoutINS4_7SwizzleILi2ELi4ELi3EEENS4_18smem_ptr_flag_bitsILi16EEENSS_INS5_IJNSA_ILi8EEESG_EEENS5_IJSG_SC_EEEEEEEvNS4_8identityENS4_18SM100_TMA_2SM_LOADES1A_vS1B_EENS_8epilogue10collective18CollectiveEpilogueINS1E_23Sm100TmaWarpSpecializedILi4ELi2ELi64ELb1ELb0EEEJNS5_IJNSA_ILi128EEESF_SG_EEENS5_IJNSS_IS1J_SC_EENSS_INSA_ILi64EEESC_EEEEESI_SJ_SI_SJ_NS1E_6fusion15FusionCallbacksIS1I_NS1P_17LinearCombinationISI_fSI_fLNS_15FloatRoundStyleE2EEES1K_S1O_JEEENS4_5SM1004TMEM4LOAD26SM100_TMEM_LOAD_32dp32b64xENS4_13SM90_TMA_LOADENS11_INS12_ILi3ELi4ELi3EEES15_NSS_INS5_IJS16_S1M_EEENS5_IJS1M_SC_EEEEEEENS4_39AutoVectorizingCopyWithAssumedAlignmentILi128EEENS4_14SM90_TMA_STOREES24_S26_S26_EEEvvEEEEvNT_6ParamsE) ;  /* 0xffffff3402187950 */ /* 0x000fea0003c3ffff */
        .weak           $__internal_1_$__cuda_sm10x_tcgen05_guardrail_trap_phase_invalid_during_alloc
        .type           $__internal_1_$__cuda_sm10x_tcgen05_guardrail_trap_phase_invalid_during_alloc,@function
        .size           $__internal_1_$__cuda_sm10x_tcgen05_guardrail_trap_phase_invalid_during_alloc,($__internal_2_$__cuda_sm10x_tcgen05_guardrail_trap_unallocated_columns_being_dealloced - $__internal_1_$__cuda_sm10x_tcgen05_guardrail_trap_phase_invalid_during_alloc)
$__internal_1_$__cuda_sm10x_tcgen05_guardrail_trap_phase_invalid_during_alloc:
[----:B------:R-:W-:Y:S05]  /*cba0*/  BPT.TRAP 0x1 ;  /* 0x000000040000795c */ /* 0x000fea0000300000 */
[----:B------:R-:W-:-:S04]  /*cbb0*/  MOV R5, 0x0 ;  /* 0x0000000000057802 */ /* 0x000fc80000000f00 */
[----:B------:R-:W-:Y:S05]  /*cbc0*/  RET.REL.NODEC R4 `(_ZN7cutlass13device_kernelINS_4gemm6kernel13GemmUniversalIN4cute5tupleIJiiiiEEENS1_10collective13CollectiveMmaINS1_35MainloopSm100TmaUmmaWarpSpecializedILi10ELi2ELi2ENS5_IJNS4_1CILi2EEESB_NSA_ILi1EEEEEEEENS5_IJNSA_ILi256EEESF_NSA_ILi32EEEEEENS_10bfloat16_tENS5_IJlSC_lEEESI_SJ_NS4_8TiledMMAINS4_8MMA_AtomIJNS4_26SM100_MMA_F16BF16_2x1SM_SSISI_SI_fLi256ELi256ELNS4_4UMMA5MajorE0ELSO_0ELNSN_7ScaleInE0ELSP_0EEEEEENS4_6LayoutINS5_IJSC_SC_SC_EEENS5_IJNSA_ILi0EEESU_SU_EEEEENS5_IJNS4_10UnderscoreESX_SX_EEEEENS4_28SM100_TMA_2SM_LOAD_MULTICASTENS4_14ComposedLayoutINS4_7SwizzleILi2ELi4ELi3EEENS4_18smem_ptr_flag_bitsILi16EEENSS_INS5_IJNSA_ILi8EEESG_EEENS5_IJSG_SC_EEEEEEEvNS4_8identityENS4_18SM100_TMA_2SM_LOADES1A_vS1B_EENS_8epilogue10collective18CollectiveEpilogueINS1E_23Sm100TmaWarpSpecializedILi4ELi2ELi64ELb1ELb0EEEJNS5_IJNSA_ILi128EEESF_SG_EEENS5_IJNSS_IS1J_SC_EENSS_INSA_ILi64EEESC_EEEEESI_SJ_SI_SJ_NS1E_6fusion15FusionCallbacksIS1I_NS1P_17LinearCombinationISI_fSI_fLNS_15FloatRoundStyleE2EEES1K_S1O_JEEENS4_5SM1004TMEM4LOAD26SM100_TMEM_LOAD_32dp32b64xENS4_13SM90_TMA_LOADENS11_INS12_ILi3ELi4ELi3EEES15_NSS_INS5_IJS16_S1M_EEENS5_IJS1M_SC_EEEEEEENS4_39AutoVectorizingCopyWithAssumedAlignmentILi128EEENS4_14SM90_TMA_STOREES24_S26_S26_EEEvvEEEEvNT_6ParamsE) ;  /* 0xffffff34040c7950 */ /* 0x000fea0003c3ffff */
        .weak           $__internal_2_$__cuda_sm10x_tcgen05_guardrail_trap_unallocated_columns_being_dealloced
        .type           $__internal_2_$__cuda_sm10x_tcgen05_guardrail_trap_unallocated_columns_being_dealloced,@function
        .size           $__internal_2_$__cuda_sm10x_tcgen05_guardrail_trap_unallocated_columns_being_dealloced,(.L_x_210 - $__internal_2_$__cuda_sm10x_tcgen05_guardrail_trap_unallocated_columns_being_dealloced)
$__internal_2_$__cuda_sm10x_tcgen05_guardrail_trap_unallocated_columns_being_dealloced:
[----:B------:R-:W-:Y:S05]  /*cbd0*/  BPT.TRAP 0x1 ;  /* 0x000000040000795c */ /* 0x000fea0000300000 */
[----:B------:R-:W-:-:S04]  /*cbe0*/  HFMA2 R3, -RZ, RZ, 0, 0 ;  /* 0x00000000ff037431 */ /* 0x000fc800000001ff */
[----:B------:R-:W-:Y:S05]  /*cbf0*/  RET.REL.NODEC R2 `(_ZN7cutlass13device_kernelINS_4gemm6kernel13GemmUniversalIN4cute5tupleIJiiiiEEENS1_10collective13CollectiveMmaINS1_35MainloopSm100TmaUmmaWarpSpecializedILi10ELi2ELi2ENS5_IJNS4_1CILi2EEESB_NSA_ILi1EEEEEEEENS5_IJNSA_ILi256EEESF_NSA_ILi32EEEEEENS_10bfloat16_tENS5_IJlSC_lEEESI_SJ_NS4_8TiledMMAINS4_8MMA_AtomIJNS4_26SM100_MMA_F16BF16_2x1SM_SSISI_SI_fLi256ELi256ELNS4_4UMMA5MajorE0ELSO_0ELNSN_7ScaleInE0ELSP_0EEEEEENS4_6LayoutINS5_IJSC_SC_SC_EEENS5_IJNSA_ILi0EEESU_SU_EEEEENS5_IJNS4_10UnderscoreESX_SX_EEEEENS4_28SM100_TMA_2SM_LOAD_MULTICASTENS4_14ComposedLayoutINS4_7SwizzleILi2ELi4ELi3EEENS4_18smem_ptr_flag_bitsILi16EEENSS_INS5_IJNSA_ILi8EEESG_EEENS5_IJSG_SC_EEEEEEEvNS4_8identityENS4_18SM100_TMA_2SM_LOADES1A_vS1B_EENS_8epilogue10collective18CollectiveEpilogueINS1E_23Sm100TmaWarpSpecializedILi4ELi2ELi64ELb1ELb0EEEJNS5_IJNSA_ILi128EEESF_SG_EEENS5_IJNSS_IS1J_SC_EENSS_INSA_ILi64EEESC_EEEEESI_SJ_SI_SJ_NS1E_6fusion15FusionCallbacksIS1I_NS1P_17LinearCombinationISI_fSI_fLNS_15FloatRoundStyleE2EEES1K_S1O_JEEENS4_5SM1004TMEM4LOAD26SM100_TMEM_LOAD_32dp32b64xENS4_13SM90_TMA_LOADENS11_INS12_ILi3ELi4ELi3EEES15_NSS_INS5_IJS16_S1M_EEENS5_IJS1M_SC_EEEEEEENS4_39AutoVectorizingCopyWithAssumedAlignmentILi128EEENS4_14SM90_TMA_STOREES24_S26_S26_EEEvvEEEEvNT_6ParamsE) ;  /* 0xffffff3402007950 */ /* 0x000fea0003c3ffff */
.L_x_209:
[----:B------:R-:W-:-:S00]  /*cc00*/  BRA `(.L_x_209) ;  /* 0xfffffffc00fc7947 */ /* 0x000fc0000383ffff */
[----:B------:R-:W-:-:S00]  /*cc10*/  NOP ;  /* 0x0000000000007918 */ /* 0x000fc00000000000 */
        /* <DEDUP_REMOVED lines=14> */
.L_x_210:


//--------------------- .nv.global.init           --------------------------
	.section	.nv.global.init,"aw",@progbits
.nv.global.init:
	.type		$str$27,@object
	.size		$str$27,($str$28 - $str$27)
$str$27:
        /*0000*/ 	.byte	0x28, 0x61, 0x64, 0x64, 0x72, 0x65, 0x73, 0x73, 0x20, 0x26, 0x20, 0x6d, 0x61, 0x73, 0x6b, 0x29
        /*0010*/ 	.byte	0x20, 0x3d, 0x3d, 0x20, 0x30, 0x00
	.type		$str$28,@object
	.size		$str$28,($str$26 - $str$28)
$str$28:
        /*0016*/ 	.byte	0x2f, 0x74, 0x6d, 0x70, 0x2f, 0x63, 0x75, 0x74, 0x6c, 0x61, 0x73, 0x73, 0x5f, 0x73, 0x77, 0x65
        /*0026*/ 	.byte	0x65, 0x70, 0x5f, 0x73, 0x72, 0x63, 0x2f, 0x69, 0x6e, 0x63, 0x6c, 0x75, 0x64, 0x65, 0x2f, 0x63
        /*0036*/ 	.byte	0x75, 0x74, 0x65, 0x2f, 0x70, 0x6f, 0x69, 0x6e, 0x74, 0x65, 0x72, 0x5f, 0x66, 0x6c, 0x61, 0x67
        /*0046*/ 	.byte	0x67, 0x65, 0x64, 0x2e, 0x68, 0x70, 0x70, 0x00
	.type		$str$26,@object
	.size		$str$26,($str$25 - $str$26)
$str$26:
        /*004e*/ 	.byte	0x2f, 0x74, 0x6d, 0x70, 0x2f, 0x63, 0x75, 0x74, 0x6c, 0x61, 0x73, 0x73, 0x5f, 0x73, 0x77, 0x65
        /*005e*/ 	.byte	0x65, 0x70, 0x5f, 0x73, 0x72, 0x63, 0x2f, 0x69, 0x6e, 0x63, 0x6c, 0x75, 0x64, 0x65, 0x2f, 0x63
        /*006e*/ 	.byte	0x75, 0x74, 0x65, 0x2f, 0x61, 0x74, 0x6f, 0x6d, 0x2f, 0x63, 0x6f, 0x70, 0x79, 0x5f, 0x74, 0x72
        /*007e*/ 	.byte	0x61, 0x69, 0x74, 0x73, 0x5f, 0x73, 0x6d, 0x31, 0x30, 0x30, 0x2e, 0x68, 0x70, 0x70, 0x00
	.type		$str$25,@object
	.size		$str$25,(__unnamed_1 - $str$25)
$str$25:
        /*008d*/ 	.byte	0x28, 0x28, 0x75, 0x69, 0x6e, 0x74, 0x33, 0x32, 0x5f, 0x74, 0x28, 0x74, 0x68, 0x72, 0x65, 0x61
        /*009d*/ 	.byte	0x64, 0x49, 0x64, 0x78, 0x2e, 0x78, 0x29, 0x20, 0x2f, 0x20, 0x33, 0x32, 0x29, 0x20, 0x25, 0x20
        /*00ad*/ 	.byte	0x34, 0x29, 0x20, 0x3d, 0x3d, 0x20, 0x28, 0x28, 0x28, 0x74, 0x6d, 0x65, 0x6d, 0x5f, 0x61, 0x64
        /*00bd*/ 	.byte	0x64, 0x72, 0x20, 0x3e, 0x3e, 0x20, 0x31, 0x36, 0x29, 0x20, 0x2f, 0x20, 0x33, 0x32, 0x29, 0x20
        /*00cd*/ 	.byte	0x25, 0x20, 0x34, 0x29, 0x00
	.type		__unnamed_1,@object
	.size		__unnamed_1,(__unnamed_2 - __unnamed_1)
__unnamed_1:
        /*00d2*/ 	.byte	0x61, 0x75, 0x74, 0x6f, 0x20, 0x63, 0x75, 0x74, 0x65, 0x3a, 0x3a, 0x61, 0x73, 0x5f, 0x70, 0x6f
        /* <DEDUP_REMOVED lines=24> */
        /*0262*/ 	.byte	0x38, 0x31, 0x39, 0x32, 0x3e, 0x3e, 0x3e, 0x3e, 0x5d, 0x00
	.type		__unnamed_2,@object
	.size		__unnamed_2,(.L_2 - __unnamed_2)
__unnamed_2:
        /* <DEDUP_REMOVED lines=43> */
        /*051c*/ 	.byte	0x74, 0x65, 0x3a, 0x3a, 0x43, 0x3c, 0x30, 0x3e, 0x3e, 0x3e, 0x3e, 0x5d, 0x00
.L_2:


//--------------------- .nv.shared._ZN7cutlass13device_kernelINS_4gemm6kernel13GemmUniversalIN4cute5tupleIJiiiiEEENS1_10collective13CollectiveMmaINS1_35MainloopSm100TmaUmmaWarpSpecializedILi10ELi2ELi2ENS5_IJNS4_1CILi2EEESB_NSA_ILi1EEEEEEEENS5_IJNSA_ILi256EEESF_NSA_ILi32EEEEEENS_10bfloat16_tENS5_IJlSC_lEEESI_SJ_NS4_8TiledMMAINS4_8MMA_AtomIJNS4_26SM100_MMA_F16BF16_2x1SM_SSISI_SI_fLi256ELi256ELNS4_4UMMA5MajorE0ELSO_0ELNSN_7ScaleInE0ELSP_0EEEEEENS4_6LayoutINS5_IJSC_SC_SC_EEENS5_IJNSA_ILi0EEESU_SU_EEEEENS5_IJNS4_10UnderscoreESX_SX_EEEEENS4_28SM100_TMA_2SM_LOAD_MULTICASTENS4_14ComposedLayoutINS4_7SwizzleILi2ELi4ELi3EEENS4_18smem_ptr_flag_bitsILi16EEENSS_INS5_IJNSA_ILi8EEESG_EEENS5_IJSG_SC_EEEEEEEvNS4_8identityENS4_18SM100_TMA_2SM_LOADES1A_vS1B_EENS_8epilogue10collective18CollectiveEpilogueINS1E_23Sm100TmaWarpSpecializedILi4ELi2ELi64ELb1ELb0EEEJNS5_IJNSA_ILi128EEESF_SG_EEENS5_IJNSS_IS1J_SC_EENSS_INSA_ILi64EEESC_EEEEESI_SJ_SI_SJ_NS1E_6fusion15FusionCallbacksIS1I_NS1P_17LinearCombinationISI_fSI_fLNS_15FloatRoundStyleE2EEES1K_S1O_JEEENS4_5SM1004TMEM4LOAD26SM100_TMEM_LOAD_32dp32b64xENS4_13SM90_TMA_LOADENS11_INS12_ILi3ELi4ELi3EEES15_NSS_INS5_IJS16_S1M_EEENS5_IJS1M_SC_EEEEEEENS4_39AutoVectorizingCopyWithAssumedAlignmentILi128EEENS4_14SM90_TMA_STOREES24_S26_S26_EEEvvEEEEvNT_6ParamsE --------------------------
	.section	.nv.shared._ZN7cutlass13device_kernelINS_4gemm6kernel13GemmUniversalIN4cute5tupleIJiiiiEEENS1_10collective13CollectiveMmaINS1_35MainloopSm100TmaUmmaWarpSpecializedILi10ELi2ELi2ENS5_IJNS4_1CILi2EEESB_NSA_ILi1EEEEEEEENS5_IJNSA_ILi256EEESF_NSA_ILi32EEEEEENS_10bfloat16_tENS5_IJlSC_lEEESI_SJ_NS4_8TiledMMAINS4_8MMA_AtomIJNS4_26SM100_MMA_F16BF16_2x1SM_SSISI_SI_fLi256ELi256ELNS4_4UMMA5MajorE0ELSO_0ELNSN_7ScaleInE0ELSP_0EEEEEENS4_6LayoutINS5_IJSC_SC_SC_EEENS5_IJNSA_ILi0EEESU_SU_EEEEENS5_IJNS4_10UnderscoreESX_SX_EEEEENS4_28SM100_TMA_2SM_LOAD_MULTICASTENS4_14ComposedLayoutINS4_7SwizzleILi2ELi4ELi3EEENS4_18smem_ptr_flag_bitsILi16EEENSS_INS5_IJNSA_ILi8EEESG_EEENS5_IJSG_SC_EEEEEEEvNS4_8identityENS4_18SM100_TMA_2SM_LOADES1A_vS1B_EENS_8epilogue10collective18CollectiveEpilogueINS1E_23Sm100TmaWarpSpecializedILi4ELi2ELi64ELb1ELb0EEEJNS5_IJNSA_ILi128EEESF_SG_EEENS5_IJNSS_IS1J_SC_EENSS_INSA_ILi64EEESC_EEEEESI_SJ_SI_SJ_NS1E_6fusion15FusionCallbacksIS1I_NS1P_17LinearCombinationISI_fSI_fLNS_15FloatRoundStyleE2EEES1K_S1O_JEEENS4_5SM1004TMEM4LOAD26SM100_TMEM_LOAD_32dp32b64xENS4_13SM90_TMA_LOADENS11_INS12_ILi3ELi4ELi3EEES15_NSS_INS5_IJS16_S1M_EEENS5_IJS1M_SC_EEEEEEENS4_39AutoVectorizingCopyWithAssumedAlignmentILi128EEENS4_14SM90_TMA_STOREES24_S26_S26_EEEvvEEEEvNT_6ParamsE,"aw",@nobits
	.sectionflags	@""
	.align	16
	.zero		1024


//--------------------- .nv.shared.reserved.0     --------------------------
	.section	.nv.shared.reserved.0,"aw",@nobits
	.weak		__nv_reservedSMEM_offset_0_alias
	.size		__nv_reservedSMEM_offset_0_alias, 0, 64
	.other		__nv_reservedSMEM_offset_0_alias,@"STO_CUDA_RESERVED_SHARED STV_DEFAULT"
__nv_reservedSMEM_offset_0_alias:
	.zero		0
.nv.shared.reserved.0:
	.zero		64
	.weak		__nv_reservedSMEM_tcgen05_partition
	.type		__nv_reservedSMEM_tcgen05_partition,@object
	.size		__nv_reservedSMEM_tcgen05_partition,(.L_0 - __nv_reservedSMEM_tcgen05_partition)
__nv_reservedSMEM_tcgen05_partition:
	.zero		32
.L_0:


//--------------------- .nv.global                --------------------------
	.section	.nv.global,"aw",@nobits
.nv.global:
	.type		_ZN39_INTERNAL_234e7c09_4_k_cu_104df579_79724cute1_E,@object
	.size		_ZN39_INTERNAL_234e7c09_4_k_cu_104df579_79724cute1_E,(_ZN39_INTERNAL_234e7c09_4_k_cu_104df579_79724cuda3std3__45__cpo6cbeginE - _ZN39_INTERNAL_234e7c09_4_k_cu_104df579_79724cute1_E)
_ZN39_INTERNAL_234e7c09_4_k_cu_104df579_79724cute1_E:
	.zero		1
	.type		_ZN39_INTERNAL_234e7c09_4_k_cu_104df579_79724cuda3std3__45__cpo6cbeginE,@object
	.size		_ZN39_INTERNAL_234e7c09_4_k_cu_104df579_79724cuda3std3__45__cpo6cbeginE,(_ZN39_INTERNAL_234e7c09_4_k_cu_104df579_79724cuda3std3__48in_placeE - _ZN39_INTERNAL_234e7c09_4_k_cu_104df579_79724cuda3std3__45__cpo6cbeginE)
_ZN39_INTERNAL_234e7c09_4_k_cu_104df579_79724cuda3std3__45__cpo6cbeginE:
	.zero		1
	.type		_ZN39_INTERNAL_234e7c09_4_k_cu_104df579_79724cuda3std3__48in_placeE,@object
	.size		_ZN39_INTERNAL_234e7c09_4_k_cu_104df579_79724cuda3std3__48in_placeE,(_ZN39_INTERNAL_234e7c09_4_k_cu_104df579_79724cuda3std6ranges3__45__cpo9iter_moveE - _ZN39_INTERNAL_234e7c09_4_k_cu_104df579_79724cuda3std3__48in_placeE)
_ZN39_INTERNAL_234e7c09_4_k_cu_104df579_79724cuda3std3__48in_placeE:
	.zero		1
	.type		_ZN39_INTERNAL_234e7c09_4_k_cu_104df579_79724cuda3std6ranges3__45__cpo9iter_moveE,@object
	.size		_ZN39_INTERNAL_234e7c09_4_k_cu_104df579_79724cuda3std6ranges3__45__cpo9iter_moveE,(_ZN39_INTERNAL_234e7c09_4_k_cu_104df579_79724cuda3std3__45__cpo5beginE - _ZN39_INTERNAL_234e7c09_4_k_cu_104df579_79724cuda3std6ranges3__45__cpo9iter_moveE)
_ZN39_INTERNAL_234e7c09_4_k_cu_104df579_79724cuda3std6ranges3__45__cpo9iter_moveE:
	.zero		1
	.type		_ZN39_INTERNAL_234e7c09_4_k_cu_104df579_79724cuda3std3__45__cpo5beginE,@object
	.size		_ZN39_INTERNAL_234e7c09_4_k_cu_104df579_79724cuda3std3__45__cpo5beginE,(_ZN39_INTERNAL_234e7c09_4_k_cu_104df579_79724cuda3std3__441_GLOBAL__N__234e7c09_4_k_cu_104df579_79726ignoreE - _ZN39_INTERNAL_234e7c09_4_k_cu_104df579_79724cuda3std3__45__cpo5beginE)
_ZN39_INTERNAL_234e7c09_4_k_cu_104df579_79724cuda3std3__45__cpo5beginE:
	.zero		1
	.type		_ZN39_INTERNAL_234e7c09_4_k_cu_104df579_79724cuda3std3__441_GLOBAL__N__234e7c09_4_k_cu_104df579_79726ignoreE,@object
	.size		_ZN39_INTERNAL_234e7c09_4_k_cu_104df579_79724cuda3std3__441_GLOBAL__N__234e7c09_4_k_cu_104df579_79726ignoreE,(_ZN39_INTERNAL_234e7c09_4_k_cu_104df579_79724cute7productE - _ZN39_INTERNAL_234e7c09_4_k_cu_104df579_79724cuda3std3__441_GLOBAL__N__234e7c09_4_k_cu_104df579_79726ignoreE)
_ZN39_INTERNAL_234e7c09_4_k_cu_104df579_79724cuda3std3__441_GLOBAL__N__234e7c09_4_k_cu_104df579_79726ignoreE:
	.zero		1
	.type		_ZN39_INTERNAL_234e7c09_4_k_cu_104df579_79724cute7productE,@object
	.size		_ZN39_INTERNAL_234e7c09_4_k_cu_104df579_79724cute7productE,(_ZN39_INTERNAL_234e7c09_4_k_cu_104df579_79724cuda3std3__45__cpo3endE - _ZN39_INTERNAL_234e7c09_4_k_cu_104df579_79724cute7productE)
_ZN39_INTERNAL_234e7c09_4_k_cu_104df579_79724cute7productE:
	.zero		1
	.type		_ZN39_INTERNAL_234e7c09_4_k_cu_104df579_79724cuda3std3__45__cpo3endE,@object
	.size		_ZN39_INTERNAL_234e7c09_4_k_cu_104df579_79724cuda3std3__45__cpo3endE,(_ZN39_INTERNAL_234e7c09_4_k_cu_104df579_79724cuda3std3__419piecewise_constructE - _ZN39_INTERNAL_234e7c09_4_k_cu_104df579_79724cuda3std3__45__cpo3endE)
_ZN39_INTERNAL_234e7c09_4_k_cu_104df579_79724cuda3std3__45__cpo3endE:
	.zero		1
	.type		_ZN39_INTERNAL_234e7c09_4_k_cu_104df579_79724cuda3std3__419piecewise_constructE,@object
	.size		_ZN39_INTERNAL_234e7c09_4_k_cu_104df579_79724cuda3std3__419piecewise_constructE,(_ZN39_INTERNAL_234e7c09_4_k_cu_104df579_79724cuda3std3__45__cpo4cendE - _ZN39_INTERNAL_234e7c09_4_k_cu_104df579_79724cuda3std3__419piecewise_constructE)
_ZN39_INTERNAL_234e7c09_4_k_cu_104df579_79724cuda3std3__419piecewise_constructE:
	.zero		1
	.type		_ZN39_INTERNAL_234e7c09_4_k_cu_104df579_79724cuda3std3__45__cpo4cendE,@object
	.size		_ZN39_INTERNAL_234e7c09_4_k_cu_104df579_79724cuda3std3__45__cpo4cendE,(_ZN39_INTERNAL_234e7c09_4_k_cu_104df579_79724cuda3std6ranges3__45__cpo4swapE - _ZN39_INTERNAL_234e7c09_4_k_cu_104df579_79724cuda3std3__45__cpo4cendE)
_ZN39_INTERNAL_234e7c09_4_k_cu_104df579_79724cuda3std3__45__cpo4cendE:
	.zero		1
	.type		_ZN39_INTERNAL_234e7c09_4_k_cu_104df579_79724cuda3std6ranges3__45__cpo4swapE,@object
	.size		_ZN39_INTERNAL_234e7c09_4_k_cu_104df579_79724cuda3std6ranges3__45__cpo4swapE,(.L_10 - _ZN39_INTERNAL_234e7c09_4_k_cu_104df579_79724cuda3std6ranges3__45__cpo4swapE)
_ZN39_INTERNAL_234e7c09_4_k_cu_104df579_79724cuda3std6ranges3__45__cpo4swapE:
	.zero		1
.L_10:


//--------------------- .nv.constant0._ZN7cutlass13device_kernelINS_4gemm6kernel13GemmUniversalIN4cute5tupleIJiiiiEEENS1_10collective13CollectiveMmaINS1_35MainloopSm100TmaUmmaWarpSpecializedILi10ELi2ELi2ENS5_IJNS4_1CILi2EEESB_NSA_ILi1EEEEEEEENS5_IJNSA_ILi256EEESF_NSA_ILi32EEEEEENS_10bfloat16_tENS5_IJlSC_lEEESI_SJ_NS4_8TiledMMAINS4_8MMA_AtomIJNS4_26SM100_MMA_F16BF16_2x1SM_SSISI_SI_fLi256ELi256ELNS4_4UMMA5MajorE0ELSO_0ELNSN_7ScaleInE0ELSP_0EEEEEENS4_6LayoutINS5_IJSC_SC_SC_EEENS5_IJNSA_ILi0EEESU_SU_EEEEENS5_IJNS4_10UnderscoreESX_SX_EEEEENS4_28SM100_TMA_2SM_LOAD_MULTICASTENS4_14ComposedLayoutINS4_7SwizzleILi2ELi4ELi3EEENS4_18smem_ptr_flag_bitsILi16EEENSS_INS5_IJNSA_ILi8EEESG_EEENS5_IJSG_SC_EEEEEEEvNS4_8identityENS4_18SM100_TMA_2SM_LOADES1A_vS1B_EENS_8epilogue10collective18CollectiveEpilogueINS1E_23Sm100TmaWarpSpecializedILi4ELi2ELi64ELb1ELb0EEEJNS5_IJNSA_ILi128EEESF_SG_EEENS5_IJNSS_IS1J_SC_EENSS_INSA_ILi64EEESC_EEEEESI_SJ_SI_SJ_NS1E_6fusion15FusionCallbacksIS1I_NS1P_17LinearCombinationISI_fSI_fLNS_15FloatRoundStyleE2EEES1K_S1O_JEEENS4_5SM1004TMEM4LOAD26SM100_TMEM_LOAD_32dp32b64xENS4_13SM90_TMA_LOADENS11_INS12_ILi3ELi4ELi3EEES15_NSS_INS5_IJS16_S1M_EEENS5_IJS1M_SC_EEEEEEENS4_39AutoVectorizingCopyWithAssumedAlignmentILi128EEENS4_14SM90_TMA_STOREES24_S26_S26_EEEvvEEEEvNT_6ParamsE --------------------------
	.section	.nv.constant0._ZN7cutlass13device_kernelINS_4gemm6kernel13GemmUniversalIN4cute5tupleIJiiiiEEENS1_10collective13CollectiveMmaINS1_35MainloopSm100TmaUmmaWarpSpecializedILi10ELi2ELi2ENS5_IJNS4_1CILi2EEESB_NSA_ILi1EEEEEEEENS5_IJNSA_ILi256EEESF_NSA_ILi32EEEEEENS_10bfloat16_tENS5_IJlSC_lEEESI_SJ_NS4_8TiledMMAINS4_8MMA_AtomIJNS4_26SM100_MMA_F16BF16_2x1SM_SSISI_SI_fLi256ELi256ELNS4_4UMMA5MajorE0ELSO_0ELNSN_7ScaleInE0ELSP_0EEEEEENS4_6LayoutINS5_IJSC_SC_SC_EEENS5_IJNSA_ILi0EEESU_SU_EEEEENS5_IJNS4_10UnderscoreESX_SX_EEEEENS4_28SM100_TMA_2SM_LOAD_MULTICASTENS4_14ComposedLayoutINS4_7SwizzleILi2ELi4ELi3EEENS4_18smem_ptr_flag_bitsILi16EEENSS_INS5_IJNSA_ILi8EEESG_EEENS5_IJSG_SC_EEEEEEEvNS4_8identityENS4_18SM100_TMA_2SM_LOADES1A_vS1B_EENS_8epilogue10collective18CollectiveEpilogueINS1E_23Sm100TmaWarpSpecializedILi4ELi2ELi64ELb1ELb0EEEJNS5_IJNSA_ILi128EEESF_SG_EEENS5_IJNSS_IS1J_SC_EENSS_INSA_ILi64EEESC_EEEEESI_SJ_SI_SJ_NS1E_6fusion15FusionCallbacksIS1I_NS1P_17LinearCombinationISI_fSI_fLNS_15FloatRoundStyleE2EEES1K_S1O_JEEENS4_5SM1004TMEM4LOAD26SM100_TMEM_LOAD_32dp32b64xENS4_13SM90_TMA_LOADENS11_INS12_ILi3ELi4ELi3EEES15_NSS_INS5_IJS16_S1M_EEENS5_IJS1M_SC_EEEEEEENS4_39AutoVectorizingCopyWithAssumedAlignmentILi128EEENS4_14SM90_TMA_STOREES24_S26_S26_EEEvvEEEEvNT_6ParamsE,"a",@progbits
	.sectionflags	@""
	.align	4
.nv.constant0._ZN7cutlass13device_kernelINS_4gemm6kernel13GemmUniversalIN4cute5tupleIJiiiiEEENS1_10collective13CollectiveMmaINS1_35MainloopSm100TmaUmmaWarpSpecializedILi10ELi2ELi2ENS5_IJNS4_1CILi2EEESB_NSA_ILi1EEEEEEEENS5_IJNSA_ILi256EEESF_NSA_ILi32EEEEEENS_10bfloat16_tENS5_IJlSC_lEEESI_SJ_NS4_8TiledMMAINS4_8MMA_AtomIJNS4_26SM100_MMA_F16BF16_2x1SM_SSISI_SI_fLi256ELi256ELNS4_4UMMA5MajorE0ELSO_0ELNSN_7ScaleInE0ELSP_0EEEEEENS4_6LayoutINS5_IJSC_SC_SC_EEENS5_IJNSA_ILi0EEESU_SU_EEEEENS5_IJNS4_10UnderscoreESX_SX_EEEEENS4_28SM100_TMA_2SM_LOAD_MULTICASTENS4_14ComposedLayoutINS4_7SwizzleILi2ELi4ELi3EEENS4_18smem_ptr_flag_bitsILi16EEENSS_INS5_IJNSA_ILi8EEESG_EEENS5_IJSG_SC_EEEEEEEvNS4_8identityENS4_18SM100_TMA_2SM_LOADES1A_vS1B_EENS_8epilogue10collective18CollectiveEpilogueINS1E_23Sm100TmaWarpSpecializedILi4ELi2ELi64ELb1ELb0EEEJNS5_IJNSA_ILi128EEESF_SG_EEENS5_IJNSS_IS1J_SC_EENSS_INSA_ILi64EEESC_EEEEESI_SJ_SI_SJ_NS1E_6fusion15FusionCallbacksIS1I_NS1P_17LinearCombinationISI_fSI_fLNS_15FloatRoundStyleE2EEES1K_S1O_JEEENS4_5SM1004TMEM4LOAD26SM100_TMEM_LOAD_32dp32b64xENS4_13SM90_TMA_LOADENS11_INS12_ILi3ELi4ELi3EEES15_NSS_INS5_IJS16_S1M_EEENS5_IJS1M_SC_EEEEEEENS4_39AutoVectorizingCopyWithAssumedAlignmentILi128EEENS4_14SM90_TMA_STOREES24_S26_S26_EEEvvEEEEvNT_6ParamsE:
	.zero		2944


//--------------------- SYMBOLS --------------------------

	.type		.nv.reservedSmem.offset0,@object
	.size		.nv.reservedSmem.offset0,0x4
	.type		.nv.reservedSmem.cap,@object
	.size		.nv.reservedSmem.cap,0x4
	.type		__assertfail,@function
